def matmul_kernel(
    a_ptr,
    b_ptr,
    c_ptr,
    M,
    N,
    K,
    stride_am,
    stride_ak,
    stride_bk,
    stride_bn,
    stride_cm,
    stride_cn,
    BLOCK_M: tl.constexpr,
    BLOCK_N: tl.constexpr,
    BLOCK_K: tl.constexpr,
    GROUP_M: tl.constexpr,
):
    pid = tl.program_id(axis=0)
    num_pid_m = tl.cdiv(M, BLOCK_M)
    num_pid_n = tl.cdiv(N, BLOCK_N)
    num_pid_in_group = GROUP_M * num_pid_n
    group_id = pid // num_pid_in_group
    first_pid_m = group_id * GROUP_M
    group_size_m = min(num_pid_m - first_pid_m, GROUP_M)
    pid_m = first_pid_m + ((pid % num_pid_in_group) % group_size_m)
    pid_n = (pid % num_pid_in_group) // group_size_m

    offs_am = (pid_m * BLOCK_M + tl.arange(0, BLOCK_M)) % M
    offs_bn = (pid_n * BLOCK_N + tl.arange(0, BLOCK_N)) % N
    offs_k = tl.arange(0, BLOCK_K)
    a_ptrs = a_ptr + offs_am[:, None] * stride_am + offs_k[None, :] * stride_ak
    b_ptrs = b_ptr + offs_k[:, None] * stride_bk + offs_bn[None, :] * stride_bn

    acc = tl.zeros((BLOCK_M, BLOCK_N), dtype=tl.float32)
    for kk in range(0, tl.cdiv(K, BLOCK_K)):
        a = tl.load(a_ptrs, mask=offs_k[None, :] < K - kk * BLOCK_K, other=0.0)
        b = tl.load(b_ptrs, mask=offs_k[:, None] < K - kk * BLOCK_K, other=0.0)
        acc = tl.dot(a, b, acc)
        a_ptrs += BLOCK_K * stride_ak
        b_ptrs += BLOCK_K * stride_bk

    c = acc.to(c_ptr.dtype.element_ty)
    offs_cm = pid_m * BLOCK_M + tl.arange(0, BLOCK_M)
    offs_cn = pid_n * BLOCK_N + tl.arange(0, BLOCK_N)
    c_ptrs = c_ptr + offs_cm[:, None] * stride_cm + offs_cn[None, :] * stride_cn
    mask = (offs_cm[:, None] < M) & (offs_cn[None, :] < N)
    tl.store(c_ptrs, c, mask=mask)

# config = {"BLOCK_K": 128, "BLOCK_M": 64, "BLOCK_N": 64, "GROUP_M": 8, "arch": "sm_90", "dtype": "fp32", "num_ctas": 1, "num_stages": 3, "num_warps": 2}
# arch = sm_90


// ===== COMPILED SASS (sm_90a) =====

	.target	sm_90a

	.elftype	@"ET_EXEC"


//--------------------- .note.nv.tkinfo           --------------------------
	.section	.note.nv.tkinfo,"",@"SHT_NOTE"
	.sectionflags	@"SHF_NOTE_NV_TKINFO"
	.tkinfo
        /*0018*/ 	.word	0x00000002
        /*0030*/ 	.string	""
        /*0030*/ 	.string	"ptxas"
        /*0030*/ 	.string	"Cuda compilation tools, release 13.0, V13.0.88"
        /*0030*/ 	.string	"Build cuda_13.0.r13.0/compiler.36424714_0"
        /*0030*/ 	.string	"-v  -suppress-debug-info  -lineinfo  -arch sm_90a "



//--------------------- .note.nv.cuinfo           --------------------------
	.section	.note.nv.cuinfo,"",@"SHT_NOTE"
	.sectionflags	@"SHF_NOTE_NV_CUINFO"
        /*0018*/ 	.short	0x0002
        /*001a*/ 	.short	0x005a
        /*001c*/ 	.short	0x0082
	.zero		2


//--------------------- .nv.info                  --------------------------
	.section	.nv.info,"",@"SHT_CUDA_INFO"
	.align	4


	//----- nvinfo : EIATTR_REGCOUNT
	.align		4
        /*0000*/ 	.byte	0x04, 0x2f
        /*0002*/ 	.short	(.L_1 - .L_0)
	.align		4
.L_0:
        /*0004*/ 	.word	index@(matmul_kernel)
        /*0008*/ 	.word	0x000000ff


	//----- nvinfo : EIATTR_FRAME_SIZE
	.align		4
.L_1:
        /*000c*/ 	.byte	0x04, 0x11
        /*000e*/ 	.short	(.L_3 - .L_2)
	.align		4
.L_2:
        /*0010*/ 	.word	index@(matmul_kernel)
        /*0014*/ 	.word	0x00000db8


	//----- nvinfo : EIATTR_MIN_STACK_SIZE
	.align		4
.L_3:
        /*0018*/ 	.byte	0x04, 0x12
        /*001a*/ 	.short	(.L_5 - .L_4)
	.align		4
.L_4:
        /*001c*/ 	.word	index@(matmul_kernel)
        /*0020*/ 	.word	0x00000db8
.L_5:


//--------------------- .nv.compat                --------------------------
	.section	.nv.compat,"",@"SHT_CUDA_COMPAT_INFO"
	.align	4
        /*0000*/ 	.byte	0x02, 0x09, 0x01, 0x00, 0x02, 0x02, 0x01, 0x00, 0x02, 0x05, 0x05, 0x00, 0x03, 0x07, 0x01, 0x01
        /*0010*/ 	.byte	0x02, 0x03, 0x00, 0x00, 0x02, 0x06, 0x01, 0x00, 0x04, 0x0b, 0x08, 0x00, 0x00, 0x00, 0x00, 0x00
        /*0020*/ 	.byte	0x00, 0x00, 0x00, 0x00


//--------------------- .nv.info.matmul_kernel    --------------------------
	.section	.nv.info.matmul_kernel,"",@"SHT_CUDA_INFO"
	.sectionflags	@""
	.align	4


	//----- nvinfo : EIATTR_CUDA_API_VERSION
	.align		4
        /*0000*/ 	.byte	0x04, 0x37
        /*0002*/ 	.short	(.L_7 - .L_6)
.L_6:
        /*0004*/ 	.word	0x00000082


	//----- nvinfo : EIATTR_KPARAM_INFO
	.align		4
.L_7:
        /*0008*/ 	.byte	0x04, 0x17
        /*000a*/ 	.short	(.L_9 - .L_8)
.L_8:
        /*000c*/ 	.word	0x00000000
        /*0010*/ 	.short	0x000d
        /*0012*/ 	.short	0x0048
        /*0014*/ 	.byte	0x00, 0xf4, 0x21, 0x00


	//----- nvinfo : EIATTR_KPARAM_INFO
	.align		4
.L_9:
        /*0018*/ 	.byte	0x04, 0x17
        /*001a*/ 	.short	(.L_11 - .L_10)
.L_10:
        /*001c*/ 	.word	0x00000000
        /*0020*/ 	.short	0x000c
        /*0022*/ 	.short	0x0040
        /*0024*/ 	.byte	0x00, 0xf4, 0x21, 0x00


	//----- nvinfo : EIATTR_KPARAM_INFO
	.align		4
.L_11:
        /*0028*/ 	.byte	0x04, 0x17
        /*002a*/ 	.short	(.L_13 - .L_12)
.L_12:
        /*002c*/ 	.word	0x00000000
        /*0030*/ 	.short	0x000b
        /*0032*/ 	.short	0x0038
        /*0034*/ 	.byte	0x00, 0xf0, 0x11, 0x00


	//----- nvinfo : EIATTR_KPARAM_INFO
	.align		4
.L_13:
        /*0038*/ 	.byte	0x04, 0x17
        /*003a*/ 	.short	(.L_15 - .L_14)
.L_14:
        /*003c*/ 	.word	0x00000000
        /*0040*/ 	.short	0x000a
        /*0042*/ 	.short	0x0034
        /*0044*/ 	.byte	0x00, 0xf0, 0x11, 0x00


	//----- nvinfo : EIATTR_KPARAM_INFO
	.align		4
.L_15:
        /*0048*/ 	.byte	0x04, 0x17
        /*004a*/ 	.short	(.L_17 - .L_16)
.L_16:
        /*004c*/ 	.word	0x00000000
        /*0050*/ 	.short	0x0009
        /*0052*/ 	.short	0x0030
        /*0054*/ 	.byte	0x00, 0xf0, 0x11, 0x00


	//----- nvinfo : EIATTR_KPARAM_INFO
	.align		4
.L_17:
        /*0058*/ 	.byte	0x04, 0x17
        /*005a*/ 	.short	(.L_19 - .L_18)
.L_18:
        /*005c*/ 	.word	0x00000000
        /*0060*/ 	.short	0x0008
        /*0062*/ 	.short	0x002c
        /*0064*/ 	.byte	0x00, 0xf0, 0x11, 0x00


	//----- nvinfo : EIATTR_KPARAM_INFO
	.align		4
.L_19:
        /*0068*/ 	.byte	0x04, 0x17
        /*006a*/ 	.short	(.L_21 - .L_20)
.L_20:
        /*006c*/ 	.word	0x00000000
        /*0070*/ 	.short	0x0007
        /*0072*/ 	.short	0x0028
        /*0074*/ 	.byte	0x00, 0xf0, 0x11, 0x00


	//----- nvinfo : EIATTR_KPARAM_INFO
	.align		4
.L_21:
        /*0078*/ 	.byte	0x04, 0x17
        /*007a*/ 	.short	(.L_23 - .L_22)
.L_22:
        /*007c*/ 	.word	0x00000000
        /*0080*/ 	.short	0x0006
        /*0082*/ 	.short	0x0024
        /*0084*/ 	.byte	0x00, 0xf0, 0x11, 0x00


	//----- nvinfo : EIATTR_KPARAM_INFO
	.align		4
.L_23:
        /*0088*/ 	.byte	0x04, 0x17
        /*008a*/ 	.short	(.L_25 - .L_24)
.L_24:
        /*008c*/ 	.word	0x00000000
        /*0090*/ 	.short	0x0005
        /*0092*/ 	.short	0x0020
        /*0094*/ 	.byte	0x00, 0xf0, 0x11, 0x00


	//----- nvinfo : EIATTR_KPARAM_INFO
	.align		4
.L_25:
        /*0098*/ 	.byte	0x04, 0x17
        /*009a*/ 	.short	(.L_27 - .L_26)
.L_26:
        /*009c*/ 	.word	0x00000000
        /*00a0*/ 	.short	0x0004
        /*00a2*/ 	.short	0x001c
        /*00a4*/ 	.byte	0x00, 0xf0, 0x11, 0x00


	//----- nvinfo : EIATTR_KPARAM_INFO
	.align		4
.L_27:
        /*00a8*/ 	.byte	0x04, 0x17
        /*00aa*/ 	.short	(.L_29 - .L_28)
.L_28:
        /*00ac*/ 	.word	0x00000000
        /*00b0*/ 	.short	0x0003
        /*00b2*/ 	.short	0x0018
        /*00b4*/ 	.byte	0x00, 0xf0, 0x11, 0x00


	//----- nvinfo : EIATTR_KPARAM_INFO
	.align		4
.L_29:
        /*00b8*/ 	.byte	0x04, 0x17
        /*00ba*/ 	.short	(.L_31 - .L_30)
.L_30:
        /*00bc*/ 	.word	0x00000000
        /*00c0*/ 	.short	0x0002
        /*00c2*/ 	.short	0x0010
        /*00c4*/ 	.byte	0x00, 0xf4, 0x21, 0x00


	//----- nvinfo : EIATTR_KPARAM_INFO
	.align		4
.L_31:
        /*00c8*/ 	.byte	0x04, 0x17
        /*00ca*/ 	.short	(.L_33 - .L_32)
.L_32:
        /*00cc*/ 	.word	0x00000000
        /*00d0*/ 	.short	0x0001
        /*00d2*/ 	.short	0x0008
        /*00d4*/ 	.byte	0x00, 0xf4, 0x21, 0x00


	//----- nvinfo : EIATTR_KPARAM_INFO
	.align		4
.L_33:
        /*00d8*/ 	.byte	0x04, 0x17
        /*00da*/ 	.short	(.L_35 - .L_34)
.L_34:
        /*00dc*/ 	.word	0x00000000
        /*00e0*/ 	.short	0x0000
        /*00e2*/ 	.short	0x0000
        /*00e4*/ 	.byte	0x00, 0xf4, 0x21, 0x00


	//----- nvinfo : EIATTR_SPARSE_MMA_MASK
	.align		4
.L_35:
        /*00e8*/ 	.byte	0x03, 0x50
        /*00ea*/ 	.short	0x0000


	//----- nvinfo : EIATTR_MAXREG_COUNT
	.align		4
        /*00ec*/ 	.byte	0x03, 0x1b
        /*00ee*/ 	.short	0x00ff


	//----- nvinfo : EIATTR_NUM_BARRIERS
	.align		4
        /*00f0*/ 	.byte	0x02, 0x4c
        /*00f2*/ 	.byte	0x01
	.zero		1


	//----- nvinfo : EIATTR_ANNOTATIONS
	.align		4
        /*00f4*/ 	.byte	0x04, 0x55
        /*00f6*/ 	.short	(.L_37 - .L_36)


	//   ....[0]....
.L_36:
        /*00f8*/ 	.word	0x00000001
        /*00fc*/ 	.byte	0x30, 0x0a, 0x00, 0x00, 0x01, 0x00, 0x00, 0x00, 0xd0, 0x0a, 0x00, 0x00, 0x01, 0x00, 0x00, 0x00
        /* <DEDUP_REMOVED lines=1156> */
        /*494c*/ 	.byte	0x30, 0x22, 0x02, 0x00, 0x01, 0x00, 0x00, 0x00, 0x50, 0x22, 0x02, 0x00


	//----- nvinfo : EIATTR_MERCURY_ISA_VERSION
	.align		4
.L_37:
        /*4958*/ 	.byte	0x03, 0x5f
        /*495a*/ 	.short	0x0101


	//----- nvinfo : EIATTR_EXIT_INSTR_OFFSETS
	.align		4
        /*495c*/ 	.byte	0x04, 0x1c
        /*495e*/ 	.short	(.L_39 - .L_38)


	//   ....[0]....
.L_38:
        /*4960*/ 	.word	0x00022550


	//   ....[1]....
        /*4964*/ 	.word	0x00022570


	//----- nvinfo : EIATTR_REQNTID
	.align		4
.L_39:
        /*4968*/ 	.byte	0x04, 0x10
        /*496a*/ 	.short	(.L_41 - .L_40)
.L_40:
        /*496c*/ 	.word	0x00000040
        /*4970*/ 	.word	0x00000001
        /*4974*/ 	.word	0x00000001


	//----- nvinfo : EIATTR_CBANK_PARAM_SIZE
	.align		4
.L_41:
        /*4978*/ 	.byte	0x03, 0x19
        /*497a*/ 	.short	0x0050


	//----- nvinfo : EIATTR_PARAM_CBANK
	.align		4
        /*497c*/ 	.byte	0x04, 0x0a
        /*497e*/ 	.short	(.L_43 - .L_42)
	.align		4
.L_42:
        /*4980*/ 	.word	index@(.nv.constant0.matmul_kernel)
        /*4984*/ 	.short	0x0210
        /*4986*/ 	.short	0x0050


	//----- nvinfo : EIATTR_SW_WAR
	.align		4
.L_43:
        /*4988*/ 	.byte	0x04, 0x36
        /*498a*/ 	.short	(.L_45 - .L_44)
.L_44:
        /*498c*/ 	.word	0x00000008
.L_45:


//--------------------- .nv.callgraph             --------------------------
	.section	.nv.callgraph,"",@"SHT_CUDA_CALLGRAPH"
	.align	4
	.sectionentsize	8
	.align		4
        /*0000*/ 	.word	0x00000000
	.align		4
        /*0004*/ 	.word	0xffffffff
	.align		4
        /*0008*/ 	.word	0x00000000
	.align		4
        /*000c*/ 	.word	0xfffffffe
	.align		4
        /*0010*/ 	.word	0x00000000
	.align		4
        /*0014*/ 	.word	0xfffffffd
	.align		4
        /*0018*/ 	.word	0x00000000
	.align		4
        /*001c*/ 	.word	0xfffffffc


//--------------------- .text.matmul_kernel       --------------------------
	.section	.text.matmul_kernel,"ax",@progbits
	.align	128
        .global         matmul_kernel
        .type           matmul_kernel,@function
        .size           matmul_kernel,(.L_x_3 - matmul_kernel)
        .other          matmul_kernel,@"STO_CUDA_ENTRY STV_DEFAULT"
matmul_kernel:
.text.matmul_kernel:
[----:B------:R-:W1:Y:S08]  /*0000*/  LDC R1, c[0x0][0x28] ;  /* 0x00000a00ff017b82 */ /* 0x000e700000000800 */
[----:B------:R-:W2:Y:S01]  /*0010*/  LDC.64 R28, c[0x0][0x228] ;  /* 0x00008a00ff1c7b82 */ /* 0x000ea20000000a00 */
[----:B------:R-:W3:Y:S01]  /*0020*/  S2R R5, SR_CTAID.X ;  /* 0x0000000000057919 */ /* 0x000ee20000002500 */
[----:B-1----:R-:W-:Y:S01]  /*0030*/  VIADD R1, R1, 0xfffff248 ;  /* 0xfffff24801017836 */ /* 0x002fe20000000000 */
[----:B------:R-:W-:Y:S01]  /*0040*/  ULDC.64 UR6, c[0x0][0x210] ;  /* 0x0000840000067ab9 */ /* 0x000fe20000000a00 */
[----:B------:R-:W-:Y:S01]  /*0050*/  UMOV UR4, 0x400 ;  /* 0x0000040000047882 */ /* 0x000fe20000000000 */
[----:B------:R-:W1:Y:S03]  /*0060*/  S2R R140, SR_TID.X ;  /* 0x00000000008c7919 */ /* 0x000e660000002100 */
[----:B------:R-:W4:Y:S08]  /*0070*/  LDC.64 R240, c[0x0][0x238] ;  /* 0x00008e00fff07b82 */ /* 0x000f300000000a00 */
[----:B------:R-:W1:Y:S01]  /*0080*/  S2UR UR5, SR_CgaCtaId ;  /* 0x00000000000579c3 */ /* 0x000e620000008800 */
[----:B--2---:R-:W-:-:S05]  /*0090*/  VIADD R0, R29, 0x3f ;  /* 0x0000003f1d007836 */ /* 0x004fca0000000000 */
[----:B------:R-:W-:Y:S01]  /*00a0*/  SHF.R.S32.HI R3, RZ, 0x1f, R0 ;  /* 0x0000001fff037819 */ /* 0x000fe20000011400 */
[----:B----4-:R-:W-:-:S03]  /*00b0*/  IMAD R246, R240, 0x64, RZ ;  /* 0x00000064f0f67824 */ /* 0x010fc600078e02ff */
[----:B------:R-:W-:Y:S01]  /*00c0*/  LEA.HI R3, R3, R0, RZ, 0x6 ;  /* 0x0000000003037211 */ /* 0x000fe200078f30ff */
[C---:B------:R-:W-:Y:S01]  /*00d0*/  IMAD R150, R240.reuse, 0x88, RZ ;  /* 0x00000088f0967824 */ /* 0x040fe200078e02ff */
[----:B---3--:R-:W-:Y:S01]  /*00e0*/  IABS R8, R5 ;  /* 0x0000000500087213 */ /* 0x008fe20000000000 */
[C---:B------:R-:W-:Y:S01]  /*00f0*/  IMAD R200, R240.reuse, 0x8c, RZ ;  /* 0x0000008cf0c87824 */ /* 0x040fe200078e02ff */
[----:B------:R-:W-:Y:S01]  /*0100*/  SHF.R.S32.HI R3, RZ, 0x6, R3 ;  /* 0x00000006ff037819 */ /* 0x000fe20000011403 */
[C---:B------:R-:W-:Y:S02]  /*0110*/  IMAD R142, R240.reuse, 0x98, RZ ;  /* 0x00000098f08e7824 */ /* 0x040fe400078e02ff */
[C---:B------:R-:W-:Y:S01]  /*0120*/  IMAD R216, R240.reuse, 0x9c, RZ ;  /* 0x0000009cf0d87824 */ /* 0x040fe200078e02ff */
[----:B-1----:R-:W-:Y:S01]  /*0130*/  ULEA UR4, UR5, UR4, 0x18 ;  /* 0x0000000405047291 */ /* 0x002fe2000f8ec03f */
[----:B------:R-:W-:Y:S02]  /*0140*/  IMAD.SHL.U32 R4, R3, 0x8, RZ ;  /* 0x0000000803047824 */ /* 0x000fe400078e00ff */
[C---:B------:R-:W-:Y:S01]  /*0150*/  IMAD R182, R240.reuse, 0xa8, RZ ;  /* 0x000000a8f0b67824 */ /* 0x040fe200078e02ff */
[----:B------:R-:W-:Y:S01]  /*0160*/  ULDC.64 UR8, c[0x0][0x208] ;  /* 0x0000820000087ab9 */ /* 0x000fe20000000a00 */
[C---:B------:R-:W-:Y:S01]  /*0170*/  IMAD R206, R240.reuse, 0xac, RZ ;  /* 0x000000acf0ce7824 */ /* 0x040fe200078e02ff */
[-C--:B------:R-:W-:Y:S01]  /*0180*/  IABS R7, R4.reuse ;  /* 0x0000000400077213 */ /* 0x080fe20000000000 */
[C---:B------:R-:W-:Y:S01]  /*0190*/  IMAD R144, R240.reuse, 0xb8, RZ ;  /* 0x000000b8f0907824 */ /* 0x040fe200078e02ff */
[----:B------:R-:W-:Y:S01]  /*01a0*/  IABS R10, R4 ;  /* 0x00000004000a7213 */ /* 0x000fe20000000000 */
[C---:B------:R-:W-:Y:S01]  /*01b0*/  IMAD R218, R240.reuse, 0xbc, RZ ;  /* 0x000000bcf0da7824 */ /* 0x040fe200078e02ff */
[----:B------:R-:W1:Y:S01]  /*01c0*/  I2F.RP R0, R7 ;  /* 0x0000000700007306 */ /* 0x000e620000209400 */
[C---:B------:R-:W-:Y:S01]  /*01d0*/  IMAD R146, R240.reuse, 0xc8, RZ ;  /* 0x000000c8f0927824 */ /* 0x040fe200078e02ff */
[----:B------:R-:W-:Y:S01]  /*01e0*/  ULDC UR5, c[0x0][0x230] ;  /* 0x00008c0000057ab9 */ /* 0x000fe20000000800 */
[----:B------:R-:W-:-:S02]  /*01f0*/  IMAD R210, R240, 0xcc, RZ ;  /* 0x000000ccf0d27824 */ /* 0x000fc400078e02ff */
[C---:B------:R-:W-:Y:S02]  /*0200*/  IMAD R162, R240.reuse, 0xd8, RZ ;  /* 0x000000d8f0a27824 */ /* 0x040fe400078e02ff */
[C---:B------:R-:W-:Y:S02]  /*0210*/  IMAD R242, R240.reuse, 0xdc, RZ ;  /* 0x000000dcf0f27824 */ /* 0x040fe400078e02ff */
[C---:B------:R-:W-:Y:S02]  /*0220*/  IMAD R152, R240.reuse, 0xe8, RZ ;  /* 0x000000e8f0987824 */ /* 0x040fe400078e02ff */
[C---:B------:R-:W-:Y:S02]  /*0230*/  IMAD R212, R240.reuse, 0xec, RZ ;  /* 0x000000ecf0d47824 */ /* 0x040fe400078e02ff */
[C---:B------:R-:W-:Y:S01]  /*0240*/  IMAD R164, R240.reuse, 0xf8, RZ ;  /* 0x000000f8f0a47824 */ /* 0x040fe200078e02ff */
[----:B-1----:R-:W1:Y:S01]  /*0250*/  MUFU.RCP R0, R0 ;  /* 0x0000000000007308 */ /* 0x002e620000001000 */
[----:B------:R-:W-:-:S02]  /*0260*/  IMAD R214, R240, 0xfc, RZ ;  /* 0x000000fcf0d67824 */ /* 0x000fc400078e02ff */
[C---:B------:R-:W-:Y:S02]  /*0270*/  IMAD R156, R240.reuse, 0x108, RZ ;  /* 0x00000108f09c7824 */ /* 0x040fe400078e02ff */
[C---:B------:R-:W-:Y:S02]  /*0280*/  IMAD R230, R240.reuse, 0x10c, RZ ;  /* 0x0000010cf0e67824 */ /* 0x040fe400078e02ff */
[C---:B------:R-:W-:Y:S02]  /*0290*/  IMAD R194, R240.reuse, 0x118, RZ ;  /* 0x00000118f0c27824 */ /* 0x040fe400078e02ff */
[C---:B------:R-:W-:Y:S02]  /*02a0*/  IMAD R220, R240.reuse, 0x11c, RZ ;  /* 0x0000011cf0dc7824 */ /* 0x040fe400078e02ff */
[C---:B------:R-:W-:Y:S02]  /*02b0*/  IMAD R158, R240.reuse, 0x128, RZ ;  /* 0x00000128f09e7824 */ /* 0x040fe400078e02ff */
[----:B------:R-:W-:-:S02]  /*02c0*/  IMAD R236, R240, 0x12c, RZ ;  /* 0x0000012cf0ec7824 */ /* 0x000fc400078e02ff */
[----:B------:R-:W-:Y:S02]  /*02d0*/  IMAD R160, R240, 0x138, RZ ;  /* 0x00000138f0a07824 */ /* 0x000fe400078e02ff */
[----:B-1----:R-:W-:Y:S02]  /*02e0*/  VIADD R2, R0, 0xffffffe ;  /* 0x0ffffffe00027836 */ /* 0x002fe40000000000 */
[----:B------:R-:W-:Y:S01]  /*02f0*/  IMAD.MOV R0, RZ, RZ, -R10 ;  /* 0x000000ffff007224 */ /* 0x000fe200078e0a0a */
[----:B------:R-:W-:Y:S01]  /*0300*/  IABS R10, R28 ;  /* 0x0000001c000a7213 */ /* 0x000fe20000000000 */
[----:B------:R1:W2:Y:S01]  /*0310*/  F2I.FTZ.U32.TRUNC.NTZ R3, R2 ;  /* 0x0000000200037305 */ /* 0x0002a2000021f000 */
[C---:B------:R-:W-:Y:S02]  /*0320*/  IMAD R224, R240.reuse, 0x13c, RZ ;  /* 0x0000013cf0e07824 */ /* 0x040fe400078e02ff */
[C---:B------:R-:W-:Y:S02]  /*0330*/  IMAD R176, R240.reuse, 0x148, RZ ;  /* 0x00000148f0b07824 */ /* 0x040fe400078e02ff */
[----:B------:R-:W-:-:S02]  /*0340*/  IMAD R238, R240, 0x14c, RZ ;  /* 0x0000014cf0ee7824 */ /* 0x000fc400078e02ff */
[C---:B------:R-:W-:Y:S02]  /*0350*/  IMAD R166, R240.reuse, 0x158, RZ ;  /* 0x00000158f0a67824 */ /* 0x040fe400078e02ff */
[----:B-1----:R-:W-:Y:S02]  /*0360*/  IMAD.MOV.U32 R2, RZ, RZ, RZ ;  /* 0x000000ffff027224 */ /* 0x002fe400078e00ff */
[C---:B------:R-:W-:Y:S02]  /*0370*/  IMAD R226, R240.reuse, 0x15c, RZ ;  /* 0x0000015cf0e27824 */ /* 0x040fe400078e02ff */
[C---:B------:R-:W-:Y:S01]  /*0380*/  IMAD R178, R240.reuse, 0x168, RZ ;  /* 0x00000168f0b27824 */ /* 0x040fe200078e02ff */
[----:B--2---:R-:W-:Y:S01]  /*0390*/  IADD3 R6, RZ, -R3, RZ ;  /* 0x80000003ff067210 */ /* 0x004fe20007ffe0ff */
[C---:B------:R-:W-:Y:S02]  /*03a0*/  IMAD R228, R240.reuse, 0x16c, RZ ;  /* 0x0000016cf0e47824 */ /* 0x040fe400078e02ff */
[----:B------:R-:W-:-:S02]  /*03b0*/  IMAD R170, R240, 0x178, RZ ;  /* 0x00000178f0aa7824 */ /* 0x000fc400078e02ff */
[----:B------:R-:W-:Y:S02]  /*03c0*/  IMAD R9, R6, R7, RZ ;  /* 0x0000000706097224 */ /* 0x000fe400078e02ff */
[----:B------:R-:W-:Y:S02]  /*03d0*/  IMAD.MOV.U32 R6, RZ, RZ, R8 ;  /* 0x000000ffff067224 */ /* 0x000fe400078e0008 */
[----:B------:R-:W-:-:S04]  /*03e0*/  IMAD.HI.U32 R3, R3, R9, R2 ;  /* 0x0000000903037227 */ /* 0x000fc800078e0002 */
[----:B------:R-:W-:Y:S02]  /*03f0*/  IMAD R172, R240, 0x5d, RZ ;  /* 0x0000005df0ac7824 */ /* 0x000fe400078e02ff */
[----:B------:R-:W-:-:S04]  /*0400*/  IMAD.HI.U32 R3, R3, R6, RZ ;  /* 0x0000000603037227 */ /* 0x000fc800078e00ff */
[----:B------:R-:W-:Y:S02]  /*0410*/  IMAD R0, R3, R0, R6 ;  /* 0x0000000003007224 */ /* 0x000fe400078e0206 */
[C---:B------:R-:W-:Y:S02]  /*0420*/  IMAD R171, R240.reuse, 0x17c, RZ ;  /* 0x0000017cf0ab7824 */ /* 0x040fe400078e02ff */
[C---:B------:R-:W-:Y:S01]  /*0430*/  IMAD R208, R240.reuse, 0x5e, RZ ;  /* 0x0000005ef0d07824 */ /* 0x040fe200078e02ff */
[----:B------:R-:W-:Y:S01]  /*0440*/  ISETP.GT.U32.AND P1, PT, R7, R0, PT ;  /* 0x000000000700720c */ /* 0x000fe20003f24070 */
[C---:B------:R-:W-:Y:S02]  /*0450*/  IMAD R173, R240.reuse, 0x180, RZ ;  /* 0x00000180f0ad7824 */ /* 0x040fe400078e02ff */
[C---:B------:R-:W-:Y:S02]  /*0460*/  IMAD R250, R240.reuse, 0x5f, RZ ;  /* 0x0000005ff0fa7824 */ /* 0x040fe400078e02ff */
[----:B------:R-:W-:-:S02]  /*0470*/  IMAD R209, R240, 0x184, RZ ;  /* 0x00000184f0d17824 */ /* 0x000fc400078e02ff */
[C---:B------:R-:W-:Y:S02]  /*0480*/  IMAD R249, R240.reuse, 0x188, RZ ;  /* 0x00000188f0f97824 */ /* 0x040fe400078e02ff */
[C---:B------:R-:W-:Y:S02]  /*0490*/  IMAD R244, R240.reuse, 0x18c, RZ ;  /* 0x0000018cf0f47824 */ /* 0x040fe400078e02ff */
[----:B------:R-:W-:Y:S02]  /*04a0*/  IMAD R245, R240, 0x190, RZ ;  /* 0x00000190f0f57824 */ /* 0x000fe400078e02ff */
[----:B------:R-:W-:Y:S01]  /*04b0*/  @!P1 IMAD.IADD R0, R0, 0x1, -R7 ;  /* 0x0000000100009824 */ /* 0x000fe200078e0a07 */
[----:B------:R-:W-:Y:S01]  /*04c0*/  @!P1 IADD3 R3, R3, 0x1, RZ ;  /* 0x0000000103039810 */ /* 0x000fe20007ffe0ff */
[----:B------:R-:W-:Y:S01]  /*04d0*/  IMAD R247, R240, 0x194, RZ ;  /* 0x00000194f0f77824 */ /* 0x000fe200078e02ff */
[----:B------:R-:W-:Y:S01]  /*04e0*/  ISETP.NE.AND P1, PT, R4, RZ, PT ;  /* 0x000000ff0400720c */ /* 0x000fe20003f25270 */
[----:B------:R-:W-:Y:S01]  /*04f0*/  IMAD R235, R240, 0x198, RZ ;  /* 0x00000198f0eb7824 */ /* 0x000fe200078e02ff */
[----:B------:R-:W-:Y:S01]  /*0500*/  ISETP.GE.U32.AND P0, PT, R0, R7, PT ;  /* 0x000000070000720c */ /* 0x000fe20003f06070 */
[C---:B------:R-:W-:Y:S01]  /*0510*/  IMAD R251, R240.reuse, 0x66, RZ ;  /* 0x00000066f0fb7824 */ /* 0x040fe200078e02ff */
[----:B------:R-:W-:Y:S01]  /*0520*/  LOP3.LUT R0, R5, R4, RZ, 0x3c, !PT ;  /* 0x0000000405007212 */ /* 0x000fe200078e3cff */
[----:B------:R-:W-:-:S02]  /*0530*/  IMAD R234, R240, 0x19c, RZ ;  /* 0x0000019cf0ea7824 */ /* 0x000fc400078e02ff */
[----:B------:R-:W-:Y:S01]  /*0540*/  IMAD R184, R240, 0x1a0, RZ ;  /* 0x000001a0f0b87824 */ /* 0x000fe200078e02ff */
[----:B------:R-:W-:Y:S01]  /*0550*/  ISETP.GE.AND P2, PT, R0, RZ, PT ;  /* 0x000000ff0000720c */ /* 0x000fe20003f46270 */
[----:B------:R-:W-:Y:S02]  /*0560*/  VIADD R0, R28, 0x3f ;  /* 0x0000003f1c007836 */ /* 0x000fe40000000000 */
[C---:B------:R-:W-:Y:S02]  /*0570*/  IMAD R248, R240.reuse, 0x67, RZ ;  /* 0x00000067f0f87824 */ /* 0x040fe400078e02ff */
[C---:B------:R-:W-:Y:S02]  /*0580*/  IMAD R175, R240.reuse, 0x1a4, RZ ;  /* 0x000001a4f0af7824 */ /* 0x040fe400078e02ff */
[----:B------:R-:W-:Y:S02]  /*0590*/  @P0 VIADD R3, R3, 0x1 ;  /* 0x0000000103030836 */ /* 0x000fe40000000000 */
[----:B------:R-:W-:-:S02]  /*05a0*/  IMAD R174, R240, 0x1a8, RZ ;  /* 0x000001a8f0ae7824 */ /* 0x000fc400078e02ff */
[----:B------:R-:W-:Y:S01]  /*05b0*/  IMAD.MOV.U32 R2, RZ, RZ, R3 ;  /* 0x000000ffff027224 */ /* 0x000fe200078e0003 */
[----:B------:R-:W-:Y:S01]  /*05c0*/  SHF.R.S32.HI R3, RZ, 0x1f, R0 ;  /* 0x0000001fff037819 */ /* 0x000fe20000011400 */
[C---:B------:R-:W-:Y:S02]  /*05d0*/  IMAD R223, R240.reuse, 0x69, RZ ;  /* 0x00000069f0df7824 */ /* 0x040fe400078e02ff */
[----:B------:R-:W-:Y:S01]  /*05e0*/  @!P2 IMAD.MOV R2, RZ, RZ, -R2 ;  /* 0x000000ffff02a224 */ /* 0x000fe200078e0a02 */
[----:B------:R-:W-:Y:S01]  /*05f0*/  @!P1 LOP3.LUT R2, RZ, R4, RZ, 0x33, !PT ;  /* 0x00000004ff029212 */ /* 0x000fe200078e33ff */
[C---:B------:R-:W-:Y:S01]  /*0600*/  IMAD R222, R240.reuse, 0x6a, RZ ;  /* 0x0000006af0de7824 */ /* 0x040fe200078e02ff */
[----:B------:R-:W-:Y:S01]  /*0610*/  LEA.HI R3, R3, R0, RZ, 0x6 ;  /* 0x0000000003037211 */ /* 0x000fe200078f30ff */
[----:B------:R-:W-:Y:S01]  /*0620*/  IMAD R191, R240, 0x6b, RZ ;  /* 0x0000006bf0bf7824 */ /* 0x000fe200078e02ff */
[----:B------:R-:W-:Y:S01]  /*0630*/  SHF.L.U32 R16, R2, 0x3, RZ ;  /* 0x0000000302107819 */ /* 0x000fe200000006ff */
[----:B------:R-:W-:-:S02]  /*0640*/  IMAD.MOV R2, RZ, RZ, -R2 ;  /* 0x000000ffff027224 */ /* 0x000fc400078e0a02 */
[----:B------:R-:W-:Y:S01]  /*0650*/  IMAD R188, R240, 0x1b8, RZ ;  /* 0x000001b8f0bc7824 */ /* 0x000fe200078e02ff */
[----:B------:R-:W-:Y:S01]  /*0660*/  LEA.HI.SX32 R3, R3, -R16, 0x1a ;  /* 0x8000001003037211 */ /* 0x000fe200078fd2ff */
[----:B------:R-:W-:Y:S02]  /*0670*/  IMAD R15, R4, R2, R5 ;  /* 0x00000002040f7224 */ /* 0x000fe400078e0205 */
[----:B------:R-:W-:Y:S01]  /*0680*/  IMAD.MOV.U32 R5, RZ, RZ, R10 ;  /* 0x000000ffff057224 */ /* 0x000fe200078e000a */
[----:B------:R-:W-:Y:S01]  /*0690*/  VIMNMX R14, R3, 0x8, PT ;  /* 0x00000008030e7848 */ /* 0x000fe20003fe0100 */
[C---:B------:R-:W-:Y:S01]  /*06a0*/  IMAD R189, R240.reuse, 0x6d, RZ ;  /* 0x0000006df0bd7824 */ /* 0x040fe200078e02ff */
[----:B------:R-:W-:Y:S01]  /*06b0*/  IABS R3, R29 ;  /* 0x0000001d00037213 */ /* 0x000fe20000000000 */
[----:B------:R-:W-:Y:S01]  /*06c0*/  I2F.RP R2, R5 ;  /* 0x0000000500027306 */ /* 0x000fe20000209400 */
[----:B------:R-:W-:Y:S01]  /*06d0*/  IABS R9, R14 ;  /* 0x0000000e00097213 */ /* 0x000fe20000000000 */
[----:B------:R-:W-:-:S02]  /*06e0*/  IMAD R185, R240, 0x6e, RZ ;  /* 0x0000006ef0b97824 */ /* 0x000fc400078e02ff */
[C---:B------:R-:W-:Y:S02]  /*06f0*/  IMAD R180, R240.reuse, 0x1c8, RZ ;  /* 0x000001c8f0b47824 */ /* 0x040fe400078e02ff */
[C---:B------:R-:W-:Y:S02]  /*0700*/  IMAD R181, R240.reuse, 0x6f, RZ ;  /* 0x0000006ff0b57824 */ /* 0x040fe400078e02ff */
[----:B------:R-:W1:Y:S01]  /*0710*/  I2F.RP R0, R9 ;  /* 0x0000000900007306 */ /* 0x000e620000209400 */
[C---:B------:R-:W-:Y:S02]  /*0720*/  IMAD R154, R240.reuse, 0x1c4, RZ ;  /* 0x000001c4f09a7824 */ /* 0x040fe400078e02ff */
[C---:B------:R-:W-:Y:S02]  /*0730*/  IMAD R155, R240.reuse, 0x71, RZ ;  /* 0x00000071f09b7824 */ /* 0x040fe400078e02ff */
[----:B------:R-:W-:-:S03]  /*0740*/  IMAD R190, R240, 0x1d8, RZ ;  /* 0x000001d8f0be7824 */ /* 0x000fc600078e02ff */
[----:B------:R-:W2:Y:S08]  /*0750*/  I2F.RP R4, R3 ;  /* 0x0000000300047306 */ /* 0x000eb00000209400 */
[----:B-1----:R-:W1:Y:S08]  /*0760*/  MUFU.RCP R0, R0 ;  /* 0x0000000000007308 */ /* 0x002e700000001000 */
[----:B--2---:R-:W-:Y:S08]  /*0770*/  MUFU.RCP R4, R4 ;  /* 0x0000000400047308 */ /* 0x004ff00000001000 */
[----:B------:R-:W-:Y:S01]  /*0780*/  MUFU.RCP R2, R2 ;  /* 0x0000000200027308 */ /* 0x000fe20000001000 */
[----:B-1----:R-:W-:Y:S01]  /*0790*/  VIADD R6, R0, 0xffffffe ;  /* 0x0ffffffe00067836 */ /* 0x002fe20000000000 */
[----:B------:R-:W-:-:S06]  /*07a0*/  IABS R0, R15 ;  /* 0x0000000f00007213 */ /* 0x000fcc0000000000 */
[----:B------:R1:W2:Y:S02]  /*07b0*/  F2I.FTZ.U32.TRUNC.NTZ R7, R6 ;  /* 0x0000000600077305 */ /* 0x0002a4000021f000 */
[----:B-1----:R-:W-:Y:S01]  /*07c0*/  MOV R6, RZ ;  /* 0x000000ff00067202 */ /* 0x002fe20000000f00 */
[----:B--2---:R-:W-:-:S04]  /*07d0*/  IMAD.MOV R8, RZ, RZ, -R7 ;  /* 0x000000ffff087224 */ /* 0x004fc800078e0a07 */
[----:B------:R-:W-:Y:S01]  /*07e0*/  IMAD R11, R8, R9, RZ ;  /* 0x00000009080b7224 */ /* 0x000fe200078e02ff */
[----:B------:R-:W-:-:S03]  /*07f0*/  IABS R8, R14 ;  /* 0x0000000e00087213 */ /* 0x000fc60000000000 */
[----:B------:R-:W-:-:S04]  /*0800*/  IMAD.HI.U32 R6, R7, R11, R6 ;  /* 0x0000000b07067227 */ /* 0x000fc800078e0006 */
[----:B------:R-:W-:Y:S02]  /*0810*/  IMAD.MOV.U32 R7, RZ, RZ, R0 ;  /* 0x000000ffff077224 */ /* 0x000fe400078e0000 */
[----:B------:R-:W-:Y:S01]  /*0820*/  IMAD.MOV R0, RZ, RZ, -R8 ;  /* 0x000000ffff007224 */ /* 0x000fe200078e0a08 */
[----:B------:R-:W-:Y:S01]  /*0830*/  IADD3 R8, R2, 0xffffffe, RZ ;  /* 0x0ffffffe02087810 */ /* 0x000fe20007ffe0ff */
[----:B------:R-:W-:-:S04]  /*0840*/  IMAD.HI.U32 R6, R6, R7, RZ ;  /* 0x0000000706067227 */ /* 0x000fc800078e00ff */
[----:B------:R-:W-:Y:S02]  /*0850*/  IMAD R0, R6, R0, R7 ;  /* 0x0000000006007224 */ /* 0x000fe400078e0207 */
[----:B------:R-:W-:-:S03]  /*0860*/  VIADD R7, R4, 0xffffffe ;  /* 0x0ffffffe04077836 */ /* 0x000fc60000000000 */
[----:B------:R-:W-:-:S03]  /*0870*/  ISETP.GT.U32.AND P1, PT, R9, R0, PT ;  /* 0x000000000900720c */ /* 0x000fc60003f24070 */
[----:B------:R-:W1:Y:S10]  /*0880*/  F2I.FTZ.U32.TRUNC.NTZ R7, R7 ;  /* 0x0000000700077305 */ /* 0x000e74000021f000 */
[----:B------:R-:W-:-:S02]  /*0890*/  @!P1 IMAD.IADD R0, R0, 0x1, -R9 ;  /* 0x0000000100009824 */ /* 0x000fc400078e0a09 */
[----:B------:R-:W-:Y:S01]  /*08a0*/  @!P1 VIADD R6, R6, 0x1 ;  /* 0x0000000106069836 */ /* 0x000fe20000000000 */
[----:B------:R-:W-:Y:S02]  /*08b0*/  ISETP.NE.AND P1, PT, R14, RZ, PT ;  /* 0x000000ff0e00720c */ /* 0x000fe40003f25270 */
[----:B------:R-:W-:Y:S02]  /*08c0*/  ISETP.GE.U32.AND P0, PT, R0, R9, PT ;  /* 0x000000090000720c */ /* 0x000fe40003f06070 */
[----:B------:R-:W-:Y:S01]  /*08d0*/  LOP3.LUT R0, R15, R14, RZ, 0x3c, !PT ;  /* 0x0000000e0f007212 */ /* 0x000fe200078e3cff */
[----:B------:R2:W3:Y:S03]  /*08e0*/  F2I.FTZ.U32.TRUNC.NTZ R9, R8 ;  /* 0x0000000800097305 */ /* 0x0004e6000021f000 */
[----:B------:R-:W-:Y:S01]  /*08f0*/  ISETP.GE.AND P2, PT, R0, RZ, PT ;  /* 0x000000ff0000720c */ /* 0x000fe20003f46270 */
[----:B--2---:R-:W-:-:S06]  /*0900*/  IMAD.MOV.U32 R8, RZ, RZ, RZ ;  /* 0x000000ffff087224 */ /* 0x004fcc00078e00ff */
[----:B------:R-:W-:-:S04]  /*0910*/  @P0 VIADD R6, R6, 0x1 ;  /* 0x0000000106060836 */ /* 0x000fc80000000000 */
[----:B------:R-:W-:Y:S02]  /*0920*/  IMAD.MOV.U32 R4, RZ, RZ, R6 ;  /* 0x000000ffff047224 */ /* 0x000fe400078e0006 */
[----:B-1----:R-:W-:Y:S02]  /*0930*/  IMAD.MOV R6, RZ, RZ, -R7 ;  /* 0x000000ffff067224 */ /* 0x002fe400078e0a07 */
[----:B---3--:R-:W-:Y:S01]  /*0940*/  IMAD.MOV R2, RZ, RZ, -R9 ;  /* 0x000000ffff027224 */ /* 0x008fe200078e0a09 */
[----:B------:R-:W-:Y:S01]  /*0950*/  @!P2 IADD3 R4, -R4, RZ, RZ ;  /* 0x000000ff0404a210 */ /* 0x000fe20007ffe1ff */
[----:B------:R-:W-:Y:S01]  /*0960*/  IMAD R13, R6, R3, RZ ;  /* 0x00000003060d7224 */ /* 0x000fe200078e02ff */
[----:B------:R-:W-:Y:S01]  /*0970*/  @!P1 LOP3.LUT R4, RZ, R14, RZ, 0x33, !PT ;  /* 0x0000000eff049212 */ /* 0x000fe200078e33ff */
[----:B------:R-:W-:Y:S02]  /*0980*/  IMAD R11, R2, R5, RZ ;  /* 0x00000005020b7224 */ /* 0x000fe400078e02ff */
[----:B------:R-:W-:-:S02]  /*0990*/  IMAD.MOV.U32 R6, RZ, RZ, RZ ;  /* 0x000000ffff067224 */ /* 0x000fc400078e00ff */
[----:B------:R-:W-:Y:S02]  /*09a0*/  IMAD.SHL.U32 R0, R4, 0x40, RZ ;  /* 0x0000004004007824 */ /* 0x000fe400078e00ff */
[----:B------:R-:W-:-:S03]  /*09b0*/  IMAD.HI.U32 R2, R9, R11, R8 ;  /* 0x0000000b09027227 */ /* 0x000fc600078e0008 */
[C---:B------:R-:W-:Y:S01]  /*09c0*/  IADD3 R25, R0.reuse, 0x1, RZ ;  /* 0x0000000100197810 */ /* 0x040fe20007ffe0ff */
[C---:B------:R-:W-:Y:S01]  /*09d0*/  VIADD R139, R0.reuse, 0x2 ;  /* 0x00000002008b7836 */ /* 0x040fe20000000000 */
[C---:B------:R-:W-:Y:S01]  /*09e0*/  IADD3 R136, R0.reuse, 0x5, RZ ;  /* 0x0000000500887810 */ /* 0x040fe20007ffe0ff */
[C---:B------:R-:W-:Y:S01]  /*09f0*/  VIADD R138, R0.reuse, 0x3 ;  /* 0x00000003008a7836 */ /* 0x040fe20000000000 */
[----:B------:R-:W-:Y:S01]  /*0a00*/  IABS R12, R25 ;  /* 0x00000019000c7213 */ /* 0x000fe20000000000 */
[----:B------:R-:W-:Y:S01]  /*0a10*/  IMAD.HI.U32 R7, R7, R13, R6 ;  /* 0x0000000d07077227 */ /* 0x000fe200078e0006 */
[----:B------:R-:W-:Y:S01]  /*0a20*/  IABS R6, R139 ;  /* 0x0000008b00067213 */ /* 0x000fe20000000000 */
[----:B------:R-:W-:Y:S01]  /*0a30*/  STL [R1+0x984], R25 ;  /* 0x0009841901007387 */ /* 0x000fe20000100800 */
[----:B------:R-:W-:Y:S01]  /*0a40*/  IABS R8, R138 ;  /* 0x0000008a00087213 */ /* 0x000fe20000000000 */
[----:B------:R-:W-:Y:S01]  /*0a50*/  IMAD.MOV R9, RZ, RZ, -R4 ;  /* 0x000000ffff097224 */ /* 0x000fe200078e0a04 */
[----:B------:R-:W-:Y:S01]  /*0a60*/  IABS R18, R136 ;  /* 0x0000008800127213 */ /* 0x000fe20000000000 */
[C---:B------:R-:W-:Y:S01]  /*0a70*/  VIADD R137, R0.reuse, 0x4 ;  /* 0x0000000400897836 */ /* 0x040fe20000000000 */
[----:B------:R-:W-:Y:S01]  /*0a80*/  IADD3 R133, R0, 0x7, RZ ;  /* 0x0000000700857810 */ /* 0x000fe20007ffe0ff */
[----:B------:R-:W-:Y:S01]  /*0a90*/  IMAD R9, R14, R9, R15 ;  /* 0x000000090e097224 */ /* 0x000fe200078e020f */
[----:B------:R-:W-:Y:S01]  /*0aa0*/  MOV R14, R6 ;  /* 0x00000006000e7202 */ /* 0x000fe20000000f00 */
[C---:B------:R-:W-:Y:S01]  /*0ab0*/  IMAD.HI.U32 R6, R7.reuse, R12, RZ ;  /* 0x0000000c07067227 */ /* 0x040fe200078e00ff */
[----:B------:R-:W-:Y:S01]  /*0ac0*/  IABS R11, R137 ;  /* 0x00000089000b7213 */ /* 0x000fe20000000000 */
[----:B------:R-:W-:Y:S01]  /*0ad0*/  STL [R1+0x980], R139 ;  /* 0x0009808b01007387 */ /* 0x000fe20000100800 */
[----:B------:R-:W-:Y:S01]  /*0ae0*/  IABS R20, R133 ;  /* 0x0000008500147213 */ /* 0x000fe20000000000 */
[----:B------:R-:W-:Y:S01]  /*0af0*/  IMAD.IADD R9, R16, 0x1, R9 ;  /* 0x0000000110097824 */ /* 0x000fe200078e0209 */
[C---:B------:R-:W-:Y:S01]  /*0b00*/  IADD3 R123, R0.reuse, 0xc, RZ ;  /* 0x0000000c007b7810 */ /* 0x040fe20007ffe0ff */
[----:B------:R-:W-:Y:S01]  /*0b10*/  IMAD.MOV.U32 R16, RZ, RZ, R8 ;  /* 0x000000ffff107224 */ /* 0x000fe200078e0008 */
[C---:B------:R-:W-:Y:S01]  /*0b20*/  IADD3 R113, R0.reuse, 0x11, RZ ;  /* 0x0000001100717810 */ /* 0x040fe20007ffe0ff */
[----:B------:R-:W-:Y:S01]  /*0b30*/  IMAD.HI.U32 R8, R7, R14, RZ ;  /* 0x0000000e07087227 */ /* 0x000fe200078e00ff */
[----:B------:R-:W-:Y:S01]  /*0b40*/  IABS R32, R123 ;  /* 0x0000007b00207213 */ /* 0x000fe20000000000 */
[----:B------:R1:W-:Y:S01]  /*0b50*/  STL [R1+0x97c], R138 ;  /* 0x00097c8a01007387 */ /* 0x0003e20000100800 */
[----:B------:R-:W-:Y:S01]  /*0b60*/  IABS R42, R113 ;  /* 0x00000071002a7213 */ /* 0x000fe20000000000 */
[----:B------:R-:W-:Y:S01]  /*0b70*/  IMAD.MOV R8, RZ, RZ, -R8 ;  /* 0x000000ffff087224 */ /* 0x000fe200078e0a08 */
[C---:B------:R-:W-:Y:S01]  /*0b80*/  IADD3 R103, R0.reuse, 0x16, RZ ;  /* 0x0000001600677810 */ /* 0x040fe20007ffe0ff */
[----:B------:R-:W-:Y:S01]  /*0b90*/  IMAD.MOV R6, RZ, RZ, -R6 ;  /* 0x000000ffff067224 */ /* 0x000fe200078e0a06 */
[C---:B------:R-:W-:Y:S01]  /*0ba0*/  IADD3 R93, R0.reuse, 0x1b, RZ ;  /* 0x0000001b005d7810 */ /* 0x040fe20007ffe0ff */
[C---:B------:R-:W-:Y:S01]  /*0bb0*/  IMAD R8, R3.reuse, R8, R14 ;  /* 0x0000000803087224 */ /* 0x040fe200078e020e */
[----:B------:R-:W-:Y:S01]  /*0bc0*/  IABS R52, R103 ;  /* 0x0000006700347213 */ /* 0x000fe20000000000 */
[----:B------:R-:W-:Y:S01]  /*0bd0*/  IMAD.MOV.U32 R14, RZ, RZ, R11 ;  /* 0x000000ffff0e7224 */ /* 0x000fe200078e000b */
[----:B------:R-:W-:Y:S01]  /*0be0*/  IABS R62, R93 ;  /* 0x0000005d003e7213 */ /* 0x000fe20000000000 */
[----:B------:R-:W-:Y:S01]  /*0bf0*/  IMAD R6, R3, R6, R12 ;  /* 0x0000000603067224 */ /* 0x000fe200078e020c */
[C---:B------:R-:W-:Y:S01]  /*0c00*/  IADD3 R83, R0.reuse, 0x20, RZ ;  /* 0x0000002000537810 */ /* 0x040fe20007ffe0ff */
[C---:B------:R-:W-:Y:S01]  /*0c10*/  IMAD.HI.U32 R11, R7.reuse, R14, RZ ;  /* 0x0000000e070b7227 */ /* 0x040fe200078e00ff */
[C---:B------:R-:W-:Y:S01]  /*0c20*/  IADD3 R73, R0.reuse, 0x25, RZ ;  /* 0x0000002500497810 */ /* 0x040fe20007ffe0ff */
[----:B------:R-:W-:Y:S01]  /*0c30*/  STL [R1+0x978], R137 ;  /* 0x0009788901007387 */ /* 0x000fe20000100800 */
[----:B------:R-:W-:Y:S01]  /*0c40*/  IABS R72, R83 ;  /* 0x0000005300487213 */ /* 0x000fe20000000000 */
[----:B------:R-:W-:Y:S01]  /*0c50*/  IMAD.HI.U32 R12, R7, R18, RZ ;  /* 0x00000012070c7227 */ /* 0x000fe200078e00ff */
[----:B------:R-:W-:Y:S01]  /*0c60*/  IABS R82, R73 ;  /* 0x0000004900527213 */ /* 0x000fe20000000000 */
[----:B------:R-:W-:Y:S01]  /*0c70*/  STL [R1+0x9d0], R136 ;  /* 0x0009d08801007387 */ /* 0x000fe20000100800 */
[C---:B------:R-:W-:Y:S01]  /*0c80*/  IADD3 R63, R0.reuse, 0x2a, RZ ;  /* 0x0000002a003f7810 */ /* 0x040fe20007ffe0ff */
[----:B------:R-:W-:Y:S01]  /*0c90*/  IMAD.MOV R13, RZ, RZ, -R11 ;  /* 0x000000ffff0d7224 */ /* 0x000fe200078e0a0b */
[C---:B------:R-:W-:Y:S01]  /*0ca0*/  IADD3 R53, R0.reuse, 0x2f, RZ ;  /* 0x0000002f00357810 */ /* 0x040fe20007ffe0ff */
[----:B------:R-:W-:Y:S01]  /*0cb0*/  IMAD.MOV R15, RZ, RZ, -R12 ;  /* 0x000000ffff0f7224 */ /* 0x000fe200078e0a0c */
[----:B------:R-:W-:Y:S01]  /*0cc0*/  IABS R92, R63 ;  /* 0x0000003f005c7213 */ /* 0x000fe20000000000 */
[----:B------:R-:W-:Y:S01]  /*0cd0*/  IMAD R12, R3, R13, R14 ;  /* 0x0000000d030c7224 */ /* 0x000fe200078e020e */
[----:B------:R-:W-:Y:S01]  /*0ce0*/  IABS R102, R53 ;  /* 0x0000003500667213 */ /* 0x000fe20000000000 */
[C---:B------:R-:W-:Y:S01]  /*0cf0*/  VIADD R127, R0.reuse, 0xa ;  /* 0x0000000a007f7836 */ /* 0x040fe20000000000 */
[----:B------:R-:W-:Y:S01]  /*0d00*/  IADD3 R43, R0, 0x34, RZ ;  /* 0x00000034002b7810 */ /* 0x000fe20007ffe0ff */
[----:B------:R-:W-:Y:S01]  /*0d10*/  IMAD.HI.U32 R13, R7, R20, RZ ;  /* 0x00000014070d7227 */ /* 0x000fe200078e00ff */
[----:B------:R-:W-:-:S02]  /*0d20*/  IABS R10, R0 ;  /* 0x00000000000a7213 */ /* 0x000fc40000000000 */
[----:B------:R-:W-:Y:S01]  /*0d30*/  IABS R26, R127 ;  /* 0x0000007f001a7213 */ /* 0x000fe20000000000 */
[----:B------:R-:W-:Y:S01]  /*0d40*/  IMAD.MOV R13, RZ, RZ, -R13 ;  /* 0x000000ffff0d7224 */ /* 0x000fe200078e0a0d */
[----:B------:R-:W-:Y:S01]  /*0d50*/  IABS R112, R43 ;  /* 0x0000002b00707213 */ /* 0x000fe20000000000 */
[C---:B------:R-:W-:Y:S01]  /*0d60*/  IMAD R14, R3.reuse, R15, R18 ;  /* 0x0000000f030e7224 */ /* 0x040fe200078e0212 */
[C---:B------:R-:W-:Y:S01]  /*0d70*/  IADD3 R33, R0.reuse, 0x39, RZ ;  /* 0x0000003900217810 */ /* 0x040fe20007ffe0ff */
[----:B------:R-:W-:Y:S01]  /*0d80*/  IMAD R18, R3, R13, R20 ;  /* 0x0000000d03127224 */ /* 0x000fe200078e0214 */
[C---:B------:R-:W-:Y:S01]  /*0d90*/  IADD3 R129, R0.reuse, 0x9, RZ ;  /* 0x0000000900817810 */ /* 0x040fe20007ffe0ff */
[----:B------:R-:W-:Y:S01]  /*0da0*/  IMAD.HI.U32 R13, R7, R26, RZ ;  /* 0x0000001a070d7227 */ /* 0x000fe200078e00ff */
[----:B------:R-:W-:Y:S02]  /*0db0*/  IABS R122, R33 ;  /* 0x00000021007a7213 */ /* 0x000fe40000000000 */
[C---:B------:R-:W-:Y:S01]  /*0dc0*/  ISETP.GT.U32.AND P4, PT, R3.reuse, R6, PT ;  /* 0x000000060300720c */ /* 0x040fe20003f84070 */
[----:B------:R-:W-:Y:S01]  /*0dd0*/  IMAD.MOV R13, RZ, RZ, -R13 ;  /* 0x000000ffff0d7224 */ /* 0x000fe200078e0a0d */
[----:B------:R-:W-:Y:S01]  /*0de0*/  IABS R24, R129 ;  /* 0x0000008100187213 */ /* 0x000fe20000000000 */
[----:B------:R-:W-:Y:S01]  /*0df0*/  VIADD R117, R0, 0xf ;  /* 0x0000000f00757836 */ /* 0x000fe20000000000 */
[C---:B------:R-:W-:Y:S01]  /*0e00*/  ISETP.GT.U32.AND P2, PT, R3.reuse, R14, PT ;  /* 0x0000000e0300720c */ /* 0x040fe20003f44070 */
[C---:B------:R-:W-:Y:S01]  /*0e10*/  IMAD R26, R3.reuse, R13, R26 ;  /* 0x0000000d031a7224 */ /* 0x040fe200078e021a */
[----:B------:R-:W-:Y:S01]  /*0e20*/  ISETP.GT.U32.AND P5, PT, R3, R8, PT ;  /* 0x000000080300720c */ /* 0x000fe20003fa4070 */
[----:B------:R-:W-:Y:S01]  /*0e30*/  IMAD.HI.U32 R13, R7, R32, RZ ;  /* 0x00000020070d7227 */ /* 0x000fe200078e00ff */
[----:B------:R-:W-:-:S02]  /*0e40*/  IABS R38, R117 ;  /* 0x0000007500267213 */ /* 0x000fc40000000000 */
[C---:B------:R-:W-:Y:S01]  /*0e50*/  IADD3 R119, R0.reuse, 0xe, RZ ;  /* 0x0000000e00777810 */ /* 0x040fe20007ffe0ff */
[----:B------:R-:W-:Y:S01]  /*0e60*/  IMAD.MOV R13, RZ, RZ, -R13 ;  /* 0x000000ffff0d7224 */ /* 0x000fe200078e0a0d */
[C---:B------:R-:W-:Y:S01]  /*0e70*/  ISETP.GT.U32.AND P1, PT, R3.reuse, R12, PT ;  /* 0x0000000c0300720c */ /* 0x040fe20003f24070 */
[----:B------:R-:W-:Y:S01]  /*0e80*/  VIADD R107, R0, 0x14 ;  /* 0x00000014006b7836 */ /* 0x000fe20000000000 */
[----:B------:R-:W-:Y:S01]  /*0e90*/  @!P4 IADD3 R6, R6, -R3, RZ ;  /* 0x800000030606c210 */ /* 0x000fe20007ffe0ff */
[----:B------:R-:W-:Y:S01]  /*0ea0*/  IMAD R32, R3, R13, R32 ;  /* 0x0000000d03207224 */ /* 0x000fe200078e0220 */
[----:B------:R-:W-:Y:S01]  /*0eb0*/  IABS R36, R119 ;  /* 0x0000007700247213 */ /* 0x000fe20000000000 */
[----:B------:R-:W-:Y:S01]  /*0ec0*/  IMAD.HI.U32 R13, R7, R38, RZ ;  /* 0x00000026070d7227 */ /* 0x000fe200078e00ff */
[----:B------:R-:W-:Y:S02]  /*0ed0*/  IABS R48, R107 ;  /* 0x0000006b00307213 */ /* 0x000fe40000000000 */
[C---:B------:R-:W-:Y:S01]  /*0ee0*/  IADD3 R109, R0.reuse, 0x13, RZ ;  /* 0x00000013006d7810 */ /* 0x040fe20007ffe0ff */
[----:B------:R-:W-:Y:S01]  /*0ef0*/  IMAD.MOV R13, RZ, RZ, -R13 ;  /* 0x000000ffff0d7224 */ /* 0x000fe200078e0a0d */
[C---:B------:R-:W-:Y:S01]  /*0f00*/  IADD3 R99, R0.reuse, 0x18, RZ ;  /* 0x0000001800637810 */ /* 0x040fe20007ffe0ff */
[----:B------:R-:W-:Y:S01]  /*0f10*/  VIADD R97, R0, 0x19 ;  /* 0x0000001900617836 */ /* 0x000fe20000000000 */
[----:B------:R-:W-:Y:S01]  /*0f20*/  IABS R46, R109 ;  /* 0x0000006d002e7213 */ /* 0x000fe20000000000 */
[----:B------:R-:W-:Y:S01]  /*0f30*/  IMAD R38, R3, R13, R38 ;  /* 0x0000000d03267224 */ /* 0x000fe200078e0226 */
[----:B------:R-:W-:Y:S01]  /*0f40*/  IABS R56, R99 ;  /* 0x0000006300387213 */ /* 0x000fe20000000000 */
[----:B------:R-:W-:Y:S01]  /*0f50*/  IMAD.HI.U32 R13, R7, R42, RZ ;  /* 0x0000002a070d7227 */ /* 0x000fe200078e00ff */
[----:B------:R-:W-:-:S02]  /*0f60*/  IABS R58, R97 ;  /* 0x00000061003a7213 */ /* 0x000fc40000000000 */
[C---:B------:R-:W-:Y:S01]  /*0f70*/  IADD3 R89, R0.reuse, 0x1d, RZ ;  /* 0x0000001d00597810 */ /* 0x040fe20007ffe0ff */
[----:B------:R-:W-:Y:S01]  /*0f80*/  IMAD.MOV R13, RZ, RZ, -R13 ;  /* 0x000000ffff0d7224 */ /* 0x000fe200078e0a0d */
[C---:B------:R-:W-:Y:S01]  /*0f90*/  IADD3 R79, R0.reuse, 0x22, RZ ;  /* 0x00000022004f7810 */ /* 0x040fe20007ffe0ff */
[C---:B------:R-:W-:Y:S01]  /*0fa0*/  VIADD R87, R0.reuse, 0x1e ;  /* 0x0000001e00577836 */ /* 0x040fe20000000000 */
[----:B------:R-:W-:Y:S01]  /*0fb0*/  IABS R66, R89 ;  /* 0x0000005900427213 */ /* 0x000fe20000000000 */
        /* <DEDUP_REMOVED lines=30> */
[----:B------:R-:W-:-:S03]  /*11a0*/  IABS R98, R57 ;  /* 0x0000003900627213 */ /* 0x000fc60000000000 */
[----:B------:R-:W-:Y:S02]  /*11b0*/  IMAD.MOV R13, RZ, RZ, -R13 ;  /* 0x000000ffff0d7224 */ /* 0x000fe400078e0a0d */
[----:B------:R-:W-:Y:S02]  /*11c0*/  VIADD R47, R0, 0x32 ;  /* 0x00000032002f7836 */ /* 0x000fe40000000000 */
[----:B------:R-:W-:Y:S02]  /*11d0*/  IMAD R62, R3, R13, R62 ;  /* 0x0000000d033e7224 */ /* 0x000fe400078e023e */
        /* <DEDUP_REMOVED lines=8> */
[----:B------:R-:W-:-:S04]  /*1260*/  IMAD.HI.U32 R4, R7, R10, RZ ;  /* 0x0000000a07047227 */ /* 0x000fc800078e00ff */
[----:B------:R-:W-:Y:S02]  /*1270*/  IMAD R72, R3, R13, R72 ;  /* 0x0000000d03487224 */ /* 0x000fe400078e0248 */
[----:B------:R-:W-:-:S04]  /*1280*/  IMAD.HI.U32 R13, R7, R78, RZ ;  /* 0x0000004e070d7227 */ /* 0x000fc800078e00ff */
[----:B------:R-:W-:Y:S02]  /*1290*/  IMAD.MOV R13, RZ, RZ, -R13 ;  /* 0x000000ffff0d7224 */ /* 0x000fe400078e0a0d */
[----:B------:R-:W-:Y:S02]  /*12a0*/  IMAD.MOV R4, RZ, RZ, -R4 ;  /* 0x000000ffff047224 */ /* 0x000fe400078e0a04 */
[----:B------:R-:W-:Y:S02]  /*12b0*/  IMAD R78, R3, R13, R78 ;  /* 0x0000000d034e7224 */ /* 0x000fe400078e024e */
[----:B------:R-:W-:-:S04]  /*12c0*/  IMAD.HI.U32 R13, R7, R82, RZ ;  /* 0x00000052070d7227 */ /* 0x000fc800078e00ff */
[----:B------:R-:W-:Y:S02]  /*12d0*/  IMAD.MOV R13, RZ, RZ, -R13 ;  /* 0x000000ffff0d7224 */ /* 0x000fe400078e0a0d */
[C---:B------:R-:W-:Y:S02]  /*12e0*/  IMAD R4, R3.reuse, R4, R10 ;  /* 0x0000000403047224 */ /* 0x040fe400078e020a */
[----:B------:R-:W-:Y:S02]  /*12f0*/  IMAD R82, R3, R13, R82 ;  /* 0x0000000d03527224 */ /* 0x000fe400078e0252 */
[----:B------:R-:W-:Y:S01]  /*1300*/  IMAD.HI.U32 R13, R7, R88, RZ ;  /* 0x00000058070d7227 */ /* 0x000fe200078e00ff */
[----:B------:R-:W-:-:S03]  /*1310*/  ISETP.GT.U32.AND P0, PT, R3, R4, PT ;  /* 0x000000040300720c */ /* 0x000fc60003f04070 */
[----:B------:R-:W-:Y:S02]  /*1320*/  IMAD.MOV R13, RZ, RZ, -R13 ;  /* 0x000000ffff0d7224 */ /* 0x000fe400078e0a0d */
[----:B------:R-:W-:Y:S02]  /*1330*/  VIADD R19, R0, 0x3f ;  /* 0x0000003f00137836 */ /* 0x000fe40000000000 */
[----:B------:R-:W-:Y:S02]  /*1340*/  IMAD R88, R3, R13, R88 ;  /* 0x0000000d03587224 */ /* 0x000fe400078e0258 */
[----:B------:R-:W-:Y:S01]  /*1350*/  IMAD.HI.U32 R13, R7, R92, RZ ;  /* 0x0000005c070d7227 */ /* 0x000fe200078e00ff */
[----:B------:R-:W-:-:S03]  /*1360*/  IABS R134, R19 ;  /* 0x0000001300867213 */ /* 0x000fc60000000000 */
[----:B------:R-:W-:Y:S01]  /*1370*/  IMAD.MOV R13, RZ, RZ, -R13 ;  /* 0x000000ffff0d7224 */ /* 0x000fe200078e0a0d */
[----:B------:R-:W-:Y:S01]  /*1380*/  @!P0 IADD3 R4, R4, -R3, RZ ;  /* 0x8000000304048210 */ /* 0x000fe20007ffe0ff */
[----:B------:R-:W-:-:S03]  /*1390*/  IMAD.HI.U32 R10, R7, R16, RZ ;  /* 0x00000010070a7227 */ /* 0x000fc600078e00ff */
[C---:B------:R-:W-:Y:S01]  /*13a0*/  ISETP.GT.U32.AND P3, PT, R3.reuse, R4, PT ;  /* 0x000000040300720c */ /* 0x040fe20003f64070 */
[----:B------:R-:W-:Y:S02]  /*13b0*/  IMAD R92, R3, R13, R92 ;  /* 0x0000000d035c7224 */ /* 0x000fe400078e025c */
[----:B------:R-:W-:-:S04]  /*13c0*/  IMAD.HI.U32 R13, R7, R98, RZ ;  /* 0x00000062070d7227 */ /* 0x000fc800078e00ff */
[----:B------:R-:W-:Y:S02]  /*13d0*/  IMAD.MOV R13, RZ, RZ, -R13 ;  /* 0x000000ffff0d7224 */ /* 0x000fe400078e0a0d */
[----:B------:R-:W-:Y:S02]  /*13e0*/  IMAD.MOV R10, RZ, RZ, -R10 ;  /* 0x000000ffff0a7224 */ /* 0x000fe400078e0a0a */
[----:B------:R-:W-:Y:S02]  /*13f0*/  IMAD R98, R3, R13, R98 ;  /* 0x0000000d03627224 */ /* 0x000fe400078e0262 */
[----:B------:R-:W-:-:S04]  /*1400*/  IMAD.HI.U32 R13, R7, R102, RZ ;  /* 0x00000066070d7227 */ /* 0x000fc800078e00ff */
[----:B------:R-:W-:Y:S02]  /*1410*/  IMAD.MOV R13, RZ, RZ, -R13 ;  /* 0x000000ffff0d7224 */ /* 0x000fe400078e0a0d */
[----:B------:R-:W-:Y:S02]  /*1420*/  VIADD R135, R0, 0x6 ;  /* 0x0000000600877836 */ /* 0x000fe40000000000 */
[----:B------:R-:W-:Y:S02]  /*1430*/  IMAD R102, R3, R13, R102 ;  /* 0x0000000d03667224 */ /* 0x000fe400078e0266 */
[----:B------:R-:W-:Y:S01]  /*1440*/  IMAD.HI.U32 R13, R7, R108, RZ ;  /* 0x0000006c070d7227 */ /* 0x000fe200078e00ff */
[----:B------:R2:W-:Y:S03]  /*1450*/  STL [R1+0x9cc], R135 ;  /* 0x0009cc8701007387 */ /* 0x0005e60000100800 */
[----:B------:R-:W-:Y:S01]  /*1460*/  IMAD.MOV R13, RZ, RZ, -R13 ;  /* 0x000000ffff0d7224 */ /* 0x000fe200078e0a0d */
[----:B------:R-:W-:Y:S01]  /*1470*/  STL [R1+0x9c8], R133 ;  /* 0x0009c88501007387 */ /* 0x000fe20000100800 */
[C---:B------:R-:W-:Y:S01]  /*1480*/  IMAD R10, R3.reuse, R10, R16 ;  /* 0x0000000a030a7224 */ /* 0x040fe200078e0210 */
[----:B------:R-:W-:Y:S01]  /*1490*/  IABS R16, R135 ;  /* 0x0000008700107213 */ /* 0x000fe20000000000 */
[----:B------:R-:W-:-:S02]  /*14a0*/  IMAD R108, R3, R13, R108 ;  /* 0x0000000d036c7224 */ /* 0x000fc400078e026c */
[----:B------:R-:W-:Y:S01]  /*14b0*/  IMAD.HI.U32 R13, R7, R112, RZ ;  /* 0x00000070070d7227 */ /* 0x000fe200078e00ff */
[----:B------:R-:W-:-:S03]  /*14c0*/  ISETP.GT.U32.AND P0, PT, R3, R10, PT ;  /* 0x0000000a0300720c */ /* 0x000fc60003f04070 */
[----:B------:R-:W-:Y:S02]  /*14d0*/  IMAD.MOV R13, RZ, RZ, -R13 ;  /* 0x000000ffff0d7224 */ /* 0x000fe400078e0a0d */
[----:B------:R-:W-:Y:S02]  /*14e0*/  VIADD R131, R0, 0x8 ;  /* 0x0000000800837836 */ /* 0x000fe40000000000 */
[----:B------:R-:W-:Y:S02]  /*14f0*/  IMAD R112, R3, R13, R112 ;  /* 0x0000000d03707224 */ /* 0x000fe400078e0270 */
[----:B------:R-:W-:Y:S01]  /*1500*/  IMAD.HI.U32 R13, R7, R118, RZ ;  /* 0x00000076070d7227 */ /* 0x000fe200078e00ff */
[----:B------:R-:W-:Y:S01]  /*1510*/  IABS R22, R131 ;  /* 0x0000008300167213 */ /* 0x000fe20000000000 */
[----:B------:R-:W-:Y:S02]  /*1520*/  STL [R1+0x9c4], R131 ;  /* 0x0009c48301007387 */ /* 0x000fe40000100800 */
[----:B------:R-:W-:-:S02]  /*1530*/  IMAD.MOV R13, RZ, RZ, -R13 ;  /* 0x000000ffff0d7224 */ /* 0x000fc400078e0a0d */
[----:B------:R-:W-:Y:S01]  /*1540*/  IMAD.HI.U32 R11, R7, R16, RZ ;  /* 0x00000010070b7227 */ /* 0x000fe200078e00ff */
[----:B------:R-:W-:Y:S03]  /*1550*/  STL [R1+0x9c0], R129 ;  /* 0x0009c08101007387 */ /* 0x000fe60000100800 */
[----:B------:R-:W-:Y:S01]  /*1560*/  IMAD R118, R3, R13, R118 ;  /* 0x0000000d03767224 */ /* 0x000fe200078e0276 */
[----:B------:R-:W-:Y:S01]  /*1570*/  STL [R1+0x9bc], R127 ;  /* 0x0009bc7f01007387 */ /* 0x000fe20000100800 */
[----:B------:R-:W-:-:S04]  /*1580*/  IMAD.HI.U32 R13, R7, R122, RZ ;  /* 0x0000007a070d7227 */ /* 0x000fc800078e00ff */
[----:B------:R-:W-:Y:S02]  /*1590*/  IMAD.MOV R13, RZ, RZ, -R13 ;  /* 0x000000ffff0d7224 */ /* 0x000fe400078e0a0d */
[----:B------:R-:W-:Y:S02]  /*15a0*/  IMAD.MOV R15, RZ, RZ, -R11 ;  /* 0x000000ffff0f7224 */ /* 0x000fe400078e0a0b */
[----:B------:R-:W-:Y:S02]  /*15b0*/  IMAD R122, R3, R13, R122 ;  /* 0x0000000d037a7224 */ /* 0x000fe400078e027a */
[----:B------:R-:W-:-:S04]  /*15c0*/  IMAD.HI.U32 R13, R7, R134, RZ ;  /* 0x00000086070d7227 */ /* 0x000fc800078e00ff */
[----:B------:R-:W-:Y:S02]  /*15d0*/  IMAD.MOV R13, RZ, RZ, -R13 ;  /* 0x000000ffff0d7224 */ /* 0x000fe400078e0a0d */
[----:B------:R-:W-:-:S04]  /*15e0*/  IMAD.HI.U32 R11, R7, R22, RZ ;  /* 0x00000016070b7227 */ /* 0x000fc800078e00ff */
[C---:B------:R-:W-:Y:S02]  /*15f0*/  IMAD R134, R3.reuse, R13, R134 ;  /* 0x0000000d03867224 */ /* 0x040fe400078e0286 */
[----:B------:R-:W-:Y:S02]  /*1600*/  IMAD.MOV R11, RZ, RZ, -R11 ;  /* 0x000000ffff0b7224 */ /* 0x000fe400078e0a0b */
[C---:B------:R-:W-:Y:S01]  /*1610*/  VIADD R125, R0.reuse, 0xb ;  /* 0x0000000b007d7836 */ /* 0x040fe20000000000 */
[C---:B------:R-:W-:Y:S01]  /*1620*/  ISETP.GT.U32.AND P6, PT, R3.reuse, R134, PT ;  /* 0x000000860300720c */ /* 0x040fe20003fc4070 */
[----:B------:R-:W-:Y:S02]  /*1630*/  IMAD R20, R3, R11, R22 ;  /* 0x0000000b03147224 */ /* 0x000fe400078e0216 */
[----:B------:R-:W-:Y:S01]  /*1640*/  IMAD.HI.U32 R11, R7, R24, RZ ;  /* 0x00000018070b7227 */ /* 0x000fe200078e00ff */
[----:B------:R-:W-:Y:S01]  /*1650*/  IABS R30, R125 ;  /* 0x0000007d001e7213 */ /* 0x000fe20000000000 */
[----:B------:R3:W-:Y:S01]  /*1660*/  STL [R1+0x9b8], R125 ;  /* 0x0009b87d01007387 */ /* 0x0007e20000100800 */
[----:B------:R-:W-:Y:S01]  /*1670*/  ISETP.GT.U32.AND P4, PT, R3, R20, PT ;  /* 0x000000140300720c */ /* 0x000fe20003f84070 */
[----:B------:R-:W-:-:S02]  /*1680*/  VIADD R121, R0, 0xd ;  /* 0x0000000d00797836 */ /* 0x000fc40000000000 */
[----:B------:R-:W-:Y:S01]  /*1690*/  IMAD R16, R3, R15, R16 ;  /* 0x0000000f03107224 */ /* 0x000fe200078e0210 */
[----:B------:R-:W-:Y:S01]  /*16a0*/  STL [R1+0x9b4], R123 ;  /* 0x0009b47b01007387 */ /* 0x000fe20000100800 */
[----:B------:R-:W-:Y:S01]  /*16b0*/  IMAD.MOV R22, RZ, RZ, -R11 ;  /* 0x000000ffff167224 */ /* 0x000fe200078e0a0b */
[----:B------:R-:W-:Y:S01]  /*16c0*/  IABS R34, R121 ;  /* 0x0000007900227213 */ /* 0x000fe20000000000 */
[----:B------:R-:W-:Y:S01]  /*16d0*/  IMAD.HI.U32 R11, R7, R30, RZ ;  /* 0x0000001e070b7227 */ /* 0x000fe200078e00ff */
[----:B------:R4:W-:Y:S03]  /*16e0*/  STL [R1+0x9b0], R121 ;  /* 0x0009b07901007387 */ /* 0x0009e60000100800 */
[--C-:B------:R-:W-:Y:S01]  /*16f0*/  @!P3 IMAD.IADD R4, R4, 0x1, -R3.reuse ;  /* 0x000000010404b824 */ /* 0x100fe200078e0a03 */
[C---:B------:R-:W-:Y:S01]  /*1700*/  ISETP.GT.U32.AND P3, PT, R3.reuse, R18, PT ;  /* 0x000000120300720c */ /* 0x040fe20003f64070 */
[----:B------:R-:W-:Y:S01]  /*1710*/  @!P6 IMAD.IADD R134, R134, 0x1, -R3 ;  /* 0x000000018686e824 */ /* 0x000fe200078e0a03 */
[C---:B------:R-:W-:Y:S01]  /*1720*/  ISETP.GT.U32.AND P6, PT, R3.reuse, R16, PT ;  /* 0x000000100300720c */ /* 0x040fe20003fc4070 */
[----:B------:R-:W-:Y:S01]  /*1730*/  IMAD.MOV R15, RZ, RZ, -R11 ;  /* 0x000000ffff0f7224 */ /* 0x000fe200078e0a0b */
[----:B------:R4:W-:Y:S01]  /*1740*/  STL [R1+0x9ac], R119 ;  /* 0x0009ac7701007387 */ /* 0x0009e20000100800 */
[----:B------:R-:W-:Y:S01]  /*1750*/  @!P2 IMAD.IADD R14, R14, 0x1, -R3 ;  /* 0x000000010e0ea824 */ /* 0x000fe200078e0a03 */
[----:B------:R-:W-:Y:S01]  /*1760*/  ISETP.GT.U32.AND P2, PT, R3, R32, PT ;  /* 0x000000200300720c */ /* 0x000fe20003f44070 */
[----:B------:R-:W-:Y:S01]  /*1770*/  IMAD.HI.U32 R11, R7, R34, RZ ;  /* 0x00000022070b7227 */ /* 0x000fe200078e00ff */
[----:B------:R-:W-:Y:S03]  /*1780*/  STL [R1+0x9a8], R117 ;  /* 0x0009a87501007387 */ /* 0x000fe60000100800 */
[----:B------:R-:W-:-:S02]  /*1790*/  IMAD R22, R3, R22, R24 ;  /* 0x0000001603167224 */ /* 0x000fc400078e0218 */
[----:B------:R-:W-:Y:S02]  /*17a0*/  IMAD.MOV R11, RZ, RZ, -R11 ;  /* 0x000000ffff0b7224 */ /* 0x000fe400078e0a0b */
[----:B------:R-:W-:Y:S01]  /*17b0*/  VIADD R115, R0, 0x10 ;  /* 0x0000001000737836 */ /* 0x000fe20000000000 */
[----:B------:R-:W-:Y:S01]  /*17c0*/  @!P6 IADD3 R16, R16, -R3, RZ ;  /* 0x800000031010e210 */ /* 0x000fe20007ffe0ff */
[----:B------:R-:W-:Y:S01]  /*17d0*/  @!P5 IMAD.IADD R8, R8, 0x1, -R3 ;  /* 0x000000010808d824 */ /* 0x000fe200078e0a03 */
[C---:B------:R-:W-:Y:S01]  /*17e0*/  ISETP.GT.U32.AND P5, PT, R3.reuse, R22, PT ;  /* 0x000000160300720c */ /* 0x040fe20003fa4070 */
[----:B------:R-:W-:Y:S01]  /*17f0*/  IMAD R34, R3, R11, R34 ;  /* 0x0000000b03227224 */ /* 0x000fe200078e0222 */
[----:B------:R-:W-:Y:S01]  /*1800*/  IABS R40, R115 ;  /* 0x0000007300287213 */ /* 0x000fe20000000000 */
[----:B------:R-:W-:Y:S01]  /*1810*/  IMAD.HI.U32 R11, R7, R36, RZ ;  /* 0x00000024070b7227 */ /* 0x000fe200078e00ff */
[----:B------:R-:W-:Y:S01]  /*1820*/  ISETP.GT.U32.AND P6, PT, R3, R134, PT ;  /* 0x000000860300720c */ /* 0x000fe20003fc4070 */
[----:B------:R4:W-:Y:S02]  /*1830*/  STL [R1+0x9a4], R115 ;  /* 0x0009a47301007387 */ /* 0x0009e40000100800 */
[----:B------:R-:W-:-:S02]  /*1840*/  VIADD R111, R0, 0x12 ;  /* 0x00000012006f7836 */ /* 0x000fc40000000000 */
[--C-:B------:R-:W-:Y:S01]  /*1850*/  @!P3 IMAD.IADD R18, R18, 0x1, -R3.reuse ;  /* 0x000000011212b824 */ /* 0x100fe200078e0a03 */
[C---:B------:R-:W-:Y:S01]  /*1860*/  ISETP.GT.U32.AND P3, PT, R3.reuse, R6, PT ;  /* 0x000000060300720c */ /* 0x040fe20003f64070 */
[C---:B------:R-:W-:Y:S01]  /*1870*/  IMAD R30, R3.reuse, R15, R30 ;  /* 0x0000000f031e7224 */ /* 0x040fe200078e021e */
[----:B------:R-:W-:Y:S01]  /*1880*/  IABS R44, R111 ;  /* 0x0000006f002c7213 */ /* 0x000fe20000000000 */
[--C-:B------:R-:W-:Y:S01]  /*1890*/  @!P4 IMAD.IADD R20, R20, 0x1, -R3.reuse ;  /* 0x000000011414c824 */ /* 0x100fe200078e0a03 */
[C---:B------:R-:W-:Y:S01]  /*18a0*/  ISETP.GT.U32.AND P4, PT, R3.reuse, R8, PT ;  /* 0x000000080300720c */ /* 0x040fe20003f84070 */
[----:B------:R-:W-:Y:S01]  /*18b0*/  @!P0 IMAD.IADD R10, R10, 0x1, -R3 ;  /* 0x000000010a0a8824 */ /* 0x000fe200078e0a03 */
[C---:B------:R-:W-:Y:S01]  /*18c0*/  ISETP.GT.U32.AND P0, PT, R3.reuse, R26, PT ;  /* 0x0000001a0300720c */ /* 0x040fe20003f04070 */
[----:B------:R-:W-:Y:S01]  /*18d0*/  IMAD.MOV R15, RZ, RZ, -R11 ;  /* 0x000000ffff0f7224 */ /* 0x000fe200078e0a0b */
[----:B------:R4:W-:Y:S01]  /*18e0*/  STL [R1+0x9a0], R113 ;  /* 0x0009a07101007387 */ /* 0x0009e20000100800 */
[--C-:B------:R-:W-:Y:S01]  /*18f0*/  @!P2 IMAD.IADD R32, R32, 0x1, -R3.reuse ;  /* 0x000000012020a824 */ /* 0x100fe200078e0a03 */
[----:B------:R-:W-:Y:S01]  /*1900*/  ISETP.GT.U32.AND P2, PT, R3, R16, PT ;  /* 0x000000100300720c */ /* 0x000fe20003f44070 */
[----:B------:R-:W-:Y:S01]  /*1910*/  IMAD.HI.U32 R11, R7, R40, RZ ;  /* 0x00000028070b7227 */ /* 0x000fe200078e00ff */
[----:B------:R4:W-:Y:S03]  /*1920*/  STL [R1+0x99c], R111 ;  /* 0x00099c6f01007387 */ /* 0x0009e60000100800 */
[----:B------:R-:W-:Y:S01]  /*1930*/  @!P1 IMAD.IADD R12, R12, 0x1, -R3 ;  /* 0x000000010c0c9824 */ /* 0x000fe200078e0a03 */
[C---:B------:R-:W-:Y:S01]  /*1940*/  ISETP.GT.U32.AND P1, PT, R3.reuse, R30, PT ;  /* 0x0000001e0300720c */ /* 0x040fe20003f24070 */
[----:B------:R-:W-:Y:S01]  /*1950*/  IMAD R36, R3, R15, R36 ;  /* 0x0000000f03247224 */ /* 0x000fe200078e0224 */
[----:B------:R4:W-:Y:S01]  /*1960*/  STL [R1+0x998], R109 ;  /* 0x0009986d01007387 */ /* 0x0009e20000100800 */
[----:B------:R-:W-:-:S02]  /*1970*/  IMAD.MOV R15, RZ, RZ, -R11 ;  /* 0x000000ffff0f7224 */ /* 0x000fc400078e0a0b */
[----:B------:R-:W-:Y:S01]  /*1980*/  IMAD.HI.U32 R11, R7, R44, RZ ;  /* 0x0000002c070b7227 */ /* 0x000fe200078e00ff */
[----:B------:R4:W-:Y:S03]  /*1990*/  STL [R1+0x994], R107 ;  /* 0x0009946b01007387 */ /* 0x0009e60000100800 */
[----:B------:R-:W-:Y:S01]  /*19a0*/  @!P5 IMAD.IADD R22, R22, 0x1, -R3 ;  /* 0x000000011616d824 */ /* 0x000fe200078e0a03 */
[C---:B------:R-:W-:Y:S01]  /*19b0*/  ISETP.GT.U32.AND P5, PT, R3.reuse, R10, PT ;  /* 0x0000000a0300720c */ /* 0x040fe20003fa4070 */
[----:B------:R-:W-:Y:S02]  /*19c0*/  IMAD.MOV R11, RZ, RZ, -R11 ;  /* 0x000000ffff0b7224 */ /* 0x000fe400078e0a0b */
[----:B------:R-:W-:Y:S01]  /*19d0*/  VIADD R105, R0, 0x15 ;  /* 0x0000001500697836 */ /* 0x000fe20000000000 */
[----:B------:R-:W-:Y:S01]  /*19e0*/  @!P1 IADD3 R30, R30, -R3, RZ ;  /* 0x800000031e1e9210 */ /* 0x000fe20007ffe0ff */
[--C-:B------:R-:W-:Y:S01]  /*19f0*/  @!P3 IMAD.IADD R6, R6, 0x1, -R3.reuse ;  /* 0x000000010606b824 */ /* 0x100fe200078e0a03 */
[C---:B------:R-:W-:Y:S01]  /*1a00*/  ISETP.GT.U32.AND P3, PT, R3.reuse, R18, PT ;  /* 0x000000120300720c */ /* 0x040fe20003f64070 */
[--C-:B------:R-:W-:Y:S01]  /*1a10*/  @!P4 IMAD.IADD R8, R8, 0x1, -R3.reuse ;  /* 0x000000010808c824 */ /* 0x100fe200078e0a03 */
[C---:B------:R-:W-:Y:S01]  /*1a20*/  ISETP.GT.U32.AND P4, PT, R3.reuse, R20, PT ;  /* 0x000000140300720c */ /* 0x040fe20003f84070 */
[--C-:B------:R-:W-:Y:S01]  /*1a30*/  @!P0 IMAD.IADD R26, R26, 0x1, -R3.reuse ;  /* 0x000000011a1a8824 */ /* 0x100fe200078e0a03 */
[C---:B------:R-:W-:Y:S01]  /*1a40*/  ISETP.GT.U32.AND P0, PT, R3.reuse, R12, PT ;  /* 0x0000000c0300720c */ /* 0x040fe20003f04070 */
[C---:B------:R-:W-:Y:S01]  /*1a50*/  IMAD R44, R3.reuse, R11, R44 ;  /* 0x0000000b032c7224 */ /* 0x040fe200078e022c */
[----:B------:R-:W-:Y:S01]  /*1a60*/  IABS R50, R105 ;  /* 0x0000006900327213 */ /* 0x000fe20000000000 */
[----:B------:R-:W-:Y:S01]  /*1a70*/  @!P2 IMAD.IADD R16, R16, 0x1, -R3 ;  /* 0x000000011010a824 */ /* 0x000fe200078e0a03 */
[----:B------:R-:W-:Y:S01]  /*1a80*/  ISETP.GT.U32.AND P2, PT, R3, R34, PT ;  /* 0x000000220300720c */ /* 0x000fe20003f44070 */
[----:B------:R-:W-:Y:S01]  /*1a90*/  IMAD.HI.U32 R11, R7, R46, RZ ;  /* 0x0000002e070b7227 */ /* 0x000fe200078e00ff */
[C---:B------:R-:W-:Y:S01]  /*1aa0*/  ISETP.GT.U32.AND P1, PT, R3.reuse, R14, PT ;  /* 0x0000000e0300720c */ /* 0x040fe20003f24070 */
[----:B------:R-:W-:Y:S01]  /*1ab0*/  STL [R1+0x990], R105 ;  /* 0x0009906901007387 */ /* 0x000fe20000100800 */
[----:B------:R-:W-:Y:S01]  /*1ac0*/  @!P5 IADD3 R10, R10, -R3, RZ ;  /* 0x800000030a0ad210 */ /* 0x000fe20007ffe0ff */
[----:B------:R-:W-:Y:S01]  /*1ad0*/  VIADD R101, R0, 0x17 ;  /* 0x0000001700657836 */ /* 0x000fe20000000000 */
[C---:B------:R-:W-:Y:S01]  /*1ae0*/  ISETP.GT.U32.AND P5, PT, R3.reuse, R22, PT ;  /* 0x000000160300720c */ /* 0x040fe20003fa4070 */
[----:B------:R-:W-:Y:S01]  /*1af0*/  IMAD R40, R3, R15, R40 ;  /* 0x0000000f03287224 */ /* 0x000fe200078e0228 */
[----:B------:R-:W-:Y:S01]  /*1b00*/  @!P4 IADD3 R20, R20, -R3, RZ ;  /* 0x800000031414c210 */ /* 0x000fe20007ffe0ff */
[----:B------:R-:W-:Y:S01]  /*1b10*/  IMAD.MOV R15, RZ, RZ, -R11 ;  /* 0x000000ffff0f7224 */ /* 0x000fe200078e0a0b */
[----:B------:R-:W-:Y:S01]  /*1b20*/  IABS R54, R101 ;  /* 0x0000006500367213 */ /* 0x000fe20000000000 */
[----:B------:R-:W-:Y:S01]  /*1b30*/  IMAD.HI.U32 R11, R7, R50, RZ ;  /* 0x00000032070b7227 */ /* 0x000fe200078e00ff */
[C---:B------:R-:W-:Y:S01]  /*1b40*/  ISETP.GT.U32.AND P4, PT, R3.reuse, R38, PT ;  /* 0x000000260300720c */ /* 0x040fe20003f84070 */
[----:B------:R-:W-:Y:S01]  /*1b50*/  STL [R1+0x98c], R103 ;  /* 0x00098c6701007387 */ /* 0x000fe20000100800 */
[----:B------:R-:W-:Y:S01]  /*1b60*/  @!P2 IADD3 R34, R34, -R3, RZ ;  /* 0x800000032222a210 */ /* 0x000fe20007ffe0ff */
[C---:B------:R-:W-:Y:S01]  /*1b70*/  IMAD R46, R3.reuse, R15, R46 ;  /* 0x0000000f032e7224 */ /* 0x040fe200078e022e */
[C---:B------:R-:W-:Y:S01]  /*1b80*/  ISETP.GT.U32.AND P2, PT, R3.reuse, R48, PT ;  /* 0x000000300300720c */ /* 0x040fe20003f44070 */
[----:B------:R-:W-:Y:S01]  /*1b90*/  IMAD.MOV R15, RZ, RZ, -R11 ;  /* 0x000000ffff0f7224 */ /* 0x000fe200078e0a0b */
[----:B------:R-:W-:Y:S01]  /*1ba0*/  STL [R1+0x988], R101 ;  /* 0x0009886501007387 */ /* 0x000fe20000100800 */
[--C-:B------:R-:W-:Y:S01]  /*1bb0*/  @!P3 IMAD.IADD R18, R18, 0x1, -R3.reuse ;  /* 0x000000011212b824 */ /* 0x100fe200078e0a03 */
[----:B------:R-:W-:Y:S01]  /*1bc0*/  ISETP.GT.U32.AND P3, PT, R3, R36, PT ;  /* 0x000000240300720c */ /* 0x000fe20003f64070 */
[----:B------:R-:W-:Y:S01]  /*1bd0*/  IMAD.HI.U32 R11, R7, R54, RZ ;  /* 0x00000036070b7227 */ /* 0x000fe200078e00ff */
[----:B------:R-:W-:Y:S03]  /*1be0*/  STL [R1+0x974], R99 ;  /* 0x0009746301007387 */ /* 0x000fe60000100800 */
[----:B------:R-:W-:Y:S01]  /*1bf0*/  @!P0 IMAD.IADD R12, R12, 0x1, -R3 ;  /* 0x000000010c0c8824 */ /* 0x000fe200078e0a03 */
[----:B------:R-:W-:Y:S01]  /*1c00*/  ISETP.GT.U32.AND P0, PT, R3, R26, PT ;  /* 0x0000001a0300720c */ /* 0x000fe20003f04070 */
[----:B------:R-:W-:Y:S01]  /*1c10*/  IMAD.MOV R11, RZ, RZ, -R11 ;  /* 0x000000ffff0b7224 */ /* 0x000fe200078e0a0b */
[----:B------:R-:W-:Y:S01]  /*1c20*/  STL [R1+0x970], R97 ;  /* 0x0009706101007387 */ /* 0x000fe20000100800 */
[----:B------:R-:W-:-:S02]  /*1c30*/  VIADD R95, R0, 0x1a ;  /* 0x0000001a005f7836 */ /* 0x000fc40000000000 */
[----:B------:R-:W-:Y:S01]  /*1c40*/  @!P1 IMAD.IADD R14, R14, 0x1, -R3 ;  /* 0x000000010e0e9824 */ /* 0x000fe200078e0a03 */
[C---:B------:R-:W-:Y:S01]  /*1c50*/  ISETP.GT.U32.AND P1, PT, R3.reuse, R30, PT ;  /* 0x0000001e0300720c */ /* 0x040fe20003f24070 */
[C---:B------:R-:W-:Y:S01]  /*1c60*/  IMAD R54, R3.reuse, R11, R54 ;  /* 0x0000000b03367224 */ /* 0x040fe200078e0236 */
[----:B------:R-:W-:Y:S01]  /*1c70*/  IABS R60, R95 ;  /* 0x0000005f003c7213 */ /* 0x000fe20000000000 */
[----:B------:R-:W-:Y:S01]  /*1c80*/  IMAD R50, R3, R15, R50 ;  /* 0x0000000f03327224 */ /* 0x000fe200078e0232 */
[----:B------:R-:W-:Y:S01]  /*1c90*/  STL [R1+0x96c], R95 ;  /* 0x00096c5f01007387 */ /* 0x000fe20000100800 */
[----:B------:R-:W-:-:S03]  /*1ca0*/  IMAD.HI.U32 R11, R7, R56, RZ ;  /* 0x00000038070b7227 */ /* 0x000fc600078e00ff */
[----:B------:R-:W-:Y:S01]  /*1cb0*/  STL [R1+0x968], R93 ;  /* 0x0009685d01007387 */ /* 0x000fe20000100800 */
[----:B------:R-:W-:Y:S02]  /*1cc0*/  VIADD R91, R0, 0x1c ;  /* 0x0000001c005b7836 */ /* 0x000fe40000000000 */
[----:B------:R-:W-:Y:S01]  /*1cd0*/  @!P5 IMAD.IADD R22, R22, 0x1, -R3 ;  /* 0x000000011616d824 */ /* 0x000fe200078e0a03 */
[C---:B------:R-:W-:Y:S01]  /*1ce0*/  ISETP.GT.U32.AND P5, PT, R3.reuse, R40, PT ;  /* 0x000000280300720c */ /* 0x040fe20003fa4070 */
[----:B------:R-:W-:Y:S01]  /*1cf0*/  IMAD.MOV R15, RZ, RZ, -R11 ;  /* 0x000000ffff0f7224 */ /* 0x000fe200078e0a0b */
[----:B------:R-:W-:Y:S01]  /*1d00*/  IABS R64, R91 ;  /* 0x0000005b00407213 */ /* 0x000fe20000000000 */
[--C-:B------:R-:W-:Y:S01]  /*1d10*/  @!P3 IMAD.IADD R36, R36, 0x1, -R3.reuse ;  /* 0x000000012424b824 */ /* 0x100fe200078e0a03 */
[----:B------:R-:W-:Y:S01]  /*1d20*/  ISETP.GT.U32.AND P3, PT, R3, R50, PT ;  /* 0x000000320300720c */ /* 0x000fe20003f64070 */
[----:B------:R-:W-:Y:S01]  /*1d30*/  IMAD.HI.U32 R11, R7, R60, RZ ;  /* 0x0000003c070b7227 */ /* 0x000fe200078e00ff */
[----:B------:R-:W-:Y:S03]  /*1d40*/  STL [R1+0x964], R91 ;  /* 0x0009645b01007387 */ /* 0x000fe60000100800 */
[--C-:B------:R-:W-:Y:S01]  /*1d50*/  @!P6 IMAD.IADD R134, R134, 0x1, -R3.reuse ;  /* 0x000000018686e824 */ /* 0x100fe200078e0a03 */
[C---:B------:R-:W-:Y:S01]  /*1d60*/  ISETP.GT.U32.AND P6, PT, R3.reuse, R32, PT ;  /* 0x000000200300720c */ /* 0x040fe20003fc4070 */
[--C-:B------:R-:W-:Y:S01]  /*1d70*/  @!P4 IMAD.IADD R38, R38, 0x1, -R3.reuse ;  /* 0x000000012626c824 */ /* 0x100fe200078e0a03 */
[C---:B------:R-:W-:Y:S01]  /*1d80*/  ISETP.GT.U32.AND P4, PT, R3.reuse, R52, PT ;  /* 0x000000340300720c */ /* 0x040fe20003f84070 */
[--C-:B------:R-:W-:Y:S01]  /*1d90*/  @!P0 IMAD.IADD R26, R26, 0x1, -R3.reuse ;  /* 0x000000011a1a8824 */ /* 0x100fe200078e0a03 */
[C---:B------:R-:W-:Y:S01]  /*1da0*/  ISETP.GT.U32.AND P0, PT, R3.reuse, R42, PT ;  /* 0x0000002a0300720c */ /* 0x040fe20003f04070 */
[C---:B------:R-:W-:Y:S01]  /*1db0*/  IMAD R56, R3.reuse, R15, R56 ;  /* 0x0000000f03387224 */ /* 0x040fe200078e0238 */
[----:B------:R-:W-:Y:S01]  /*1dc0*/  STL [R1+0x960], R89 ;  /* 0x0009605901007387 */ /* 0x000fe20000100800 */
[----:B------:R-:W-:Y:S01]  /*1dd0*/  @!P2 IMAD.IADD R48, R48, 0x1, -R3 ;  /* 0x000000013030a824 */ /* 0x000fe200078e0a03 */
[C---:B------:R-:W-:Y:S01]  /*1de0*/  ISETP.GT.U32.AND P2, PT, R3.reuse, R36, PT ;  /* 0x000000240300720c */ /* 0x040fe20003f44070 */
[----:B------:R-:W-:Y:S01]  /*1df0*/  IMAD.MOV R15, RZ, RZ, -R11 ;  /* 0x000000ffff0f7224 */ /* 0x000fe200078e0a0b */
[----:B------:R-:W-:Y:S01]  /*1e00*/  STL [R1+0x95c], R87 ;  /* 0x00095c5701007387 */ /* 0x000fe20000100800 */
[----:B------:R-:W-:Y:S01]  /*1e10*/  @!P1 IMAD.IADD R30, R30, 0x1, -R3 ;  /* 0x000000011e1e9824 */ /* 0x000fe200078e0a03 */
[----:B------:R-:W-:Y:S01]  /*1e20*/  ISETP.GT.U32.AND P1, PT, R3, R44, PT ;  /* 0x0000002c0300720c */ /* 0x000fe20003f24070 */
[----:B------:R-:W-:-:S04]  /*1e30*/  IMAD.HI.U32 R11, R7, R64, RZ ;  /* 0x00000040070b7227 */ /* 0x000fc800078e00ff */
[----:B------:R-:W-:Y:S02]  /*1e40*/  IMAD.MOV R11, RZ, RZ, -R11 ;  /* 0x000000ffff0b7224 */ /* 0x000fe400078e0a0b */
[----:B------:R-:W-:Y:S02]  /*1e50*/  VIADD R85, R0, 0x1f ;  /* 0x0000001f00557836 */ /* 0x000fe40000000000 */
[--C-:B------:R-:W-:Y:S01]  /*1e60*/  @!P5 IMAD.IADD R40, R40, 0x1, -R3.reuse ;  /* 0x000000012828d824 */ /* 0x100fe200078e0a03 */
[C---:B------:R-:W-:Y:S01]  /*1e70*/  ISETP.GT.U32.AND P5, PT, R3.reuse, R54, PT ;  /* 0x000000360300720c */ /* 0x040fe20003fa4070 */
[C---:B------:R-:W-:Y:S01]  /*1e80*/  IMAD R64, R3.reuse, R11, R64 ;  /* 0x0000000b03407224 */ /* 0x040fe200078e0240 */
[----:B------:R-:W-:Y:S01]  /*1e90*/  IABS R70, R85 ;  /* 0x0000005500467213 */ /* 0x000fe20000000000 */
[--C-:B------:R-:W-:Y:S01]  /*1ea0*/  @!P3 IMAD.IADD R50, R50, 0x1, -R3.reuse ;  /* 0x000000013232b824 */ /* 0x100fe200078e0a03 */
[----:B------:R-:W-:Y:S01]  /*1eb0*/  ISETP.GT.U32.AND P3, PT, R3, R38, PT ;  /* 0x000000260300720c */ /* 0x000fe20003f64070 */
[----:B------:R-:W-:Y:S01]  /*1ec0*/  IMAD.HI.U32 R11, R7, R66, RZ ;  /* 0x00000042070b7227 */ /* 0x000fe200078e00ff */
[-C--:B------:R-:W-:Y:S01]  /*1ed0*/  @!P2 IADD3 R36, R36, -R3.reuse, RZ ;  /* 0x800000032424a210 */ /* 0x080fe20007ffe0ff */
[----:B------:R-:W-:Y:S01]  /*1ee0*/  STL [R1+0x958], R85 ;  /* 0x0009585501007387 */ /* 0x000fe20000100800 */
[----:B------:R-:W-:Y:S01]  /*1ef0*/  @!P1 IADD3 R44, R44, -R3, RZ ;  /* 0x800000032c2c9210 */ /* 0x000fe20007ffe0ff */
[----:B------:R-:W-:Y:S01]  /*1f00*/  VIADD R81, R0, 0x21 ;  /* 0x0000002100517836 */ /* 0x000fe20000000000 */
[C---:B------:R-:W-:Y:S01]  /*1f10*/  ISETP.GT.U32.AND P2, PT, R3.reuse, R48, PT ;  /* 0x000000300300720c */ /* 0x040fe20003f44070 */
[--C-:B------:R-:W-:Y:S01]  /*1f20*/  @!P6 IMAD.IADD R32, R32, 0x1, -R3.reuse ;  /* 0x000000012020e824 */ /* 0x100fe200078e0a03 */
[C---:B------:R-:W-:Y:S01]  /*1f30*/  ISETP.GT.U32.AND P6, PT, R3.reuse, R46, PT ;  /* 0x0000002e0300720c */ /* 0x040fe20003fc4070 */
[--C-:B------:R-:W-:Y:S01]  /*1f40*/  @!P4 IMAD.IADD R52, R52, 0x1, -R3.reuse ;  /* 0x000000013434c824 */ /* 0x100fe200078e0a03 */
[C---:B------:R-:W-:Y:S01]  /*1f50*/  ISETP.GT.U32.AND P4, PT, R3.reuse, R40, PT ;  /* 0x000000280300720c */ /* 0x040fe20003f84070 */
[----:B------:R-:W-:Y:S01]  /*1f60*/  @!P0 IMAD.IADD R42, R42, 0x1, -R3 ;  /* 0x000000012a2a8824 */ /* 0x000fe200078e0a03 */
[C---:B------:R-:W-:Y:S01]  /*1f70*/  ISETP.GT.U32.AND P0, PT, R3.reuse, R56, PT ;  /* 0x000000380300720c */ /* 0x040fe20003f04070 */
[C---:B------:R-:W-:Y:S01]  /*1f80*/  IMAD R60, R3.reuse, R15, R60 ;  /* 0x0000000f033c7224 */ /* 0x040fe200078e023c */
[----:B------:R-:W-:Y:S01]  /*1f90*/  IABS R74, R81 ;  /* 0x00000051004a7213 */ /* 0x000fe20000000000 */
[----:B------:R-:W-:Y:S01]  /*1fa0*/  IMAD.MOV R15, RZ, RZ, -R11 ;  /* 0x000000ffff0f7224 */ /* 0x000fe200078e0a0b */
[----:B------:R-:W-:Y:S01]  /*1fb0*/  ISETP.GT.U32.AND P1, PT, R3, R58, PT ;  /* 0x0000003a0300720c */ /* 0x000fe20003f24070 */
[----:B------:R-:W-:Y:S01]  /*1fc0*/  IMAD.HI.U32 R11, R7, R70, RZ ;  /* 0x00000046070b7227 */ /* 0x000fe200078e00ff */
[----:B------:R-:W-:Y:S01]  /*1fd0*/  @!P5 IADD3 R54, R54, -R3, RZ ;  /* 0x800000033636d210 */ /* 0x000fe20007ffe0ff */
[----:B------:R-:W-:Y:S01]  /*1fe0*/  STL [R1+0x954], R83 ;  /* 0x0009545301007387 */ /* 0x000fe20000100800 */
[C---:B------:R-:W-:Y:S01]  /*1ff0*/  ISETP.GT.U32.AND P5, PT, R3.reuse, R42, PT ;  /* 0x0000002a0300720c */ /* 0x040fe20003fa4070 */
[----:B------:R-:W-:-:S02]  /*2000*/  IMAD R66, R3, R15, R66 ;  /* 0x0000000f03427224 */ /* 0x000fc400078e0242 */
[----:B------:R-:W-:Y:S01]  /*2010*/  IMAD.MOV R15, RZ, RZ, -R11 ;  /* 0x000000ffff0f7224 */ /* 0x000fe200078e0a0b */
[----:B------:R-:W-:Y:S01]  /*2020*/  STL [R1+0x950], R81 ;  /* 0x0009505101007387 */ /* 0x000fe20000100800 */
[----:B------:R-:W-:-:S03]  /*2030*/  IMAD.HI.U32 R11, R7, R74, RZ ;  /* 0x0000004a070b7227 */ /* 0x000fc600078e00ff */
[----:B------:R-:W-:Y:S01]  /*2040*/  STL [R1+0x94c], R79 ;  /* 0x00094c4f01007387 */ /* 0x000fe20000100800 */
[----:B------:R-:W-:Y:S01]  /*2050*/  @!P3 IMAD.IADD R38, R38, 0x1, -R3 ;  /* 0x000000012626b824 */ /* 0x000fe200078e0a03 */
[C---:B------:R-:W-:Y:S01]  /*2060*/  ISETP.GT.U32.AND P3, PT, R3.reuse, R50, PT ;  /* 0x000000320300720c */ /* 0x040fe20003f64070 */
[----:B------:R-:W-:Y:S01]  /*2070*/  IMAD.MOV R11, RZ, RZ, -R11 ;  /* 0x000000ffff0b7224 */ /* 0x000fe200078e0a0b */
[----:B------:R-:W-:Y:S01]  /*2080*/  STL [R1+0x948], R77 ;  /* 0x0009484d01007387 */ /* 0x000fe20000100800 */
[--C-:B------:R-:W-:Y:S01]  /*2090*/  @!P6 IMAD.IADD R46, R46, 0x1, -R3.reuse ;  /* 0x000000012e2ee824 */ /* 0x100fe200078e0a03 */
[C---:B------:R-:W-:Y:S01]  /*20a0*/  ISETP.GT.U32.AND P6, PT, R3.reuse, R34, PT ;  /* 0x000000220300720c */ /* 0x040fe20003fc4070 */
[--C-:B------:R-:W-:Y:S01]  /*20b0*/  @!P4 IMAD.IADD R40, R40, 0x1, -R3.reuse ;  /* 0x000000012828c824 */ /* 0x100fe200078e0a03 */
[C---:B------:R-:W-:Y:S01]  /*20c0*/  ISETP.GT.U32.AND P4, PT, R3.reuse, R52, PT ;  /* 0x000000340300720c */ /* 0x040fe20003f84070 */
[--C-:B------:R-:W-:Y:S01]  /*20d0*/  @!P0 IMAD.IADD R56, R56, 0x1, -R3.reuse ;  /* 0x0000000138388824 */ /* 0x100fe200078e0a03 */
[C---:B------:R-:W-:Y:S01]  /*20e0*/  ISETP.GT.U32.AND P0, PT, R3.reuse, R44, PT ;  /* 0x0000002c0300720c */ /* 0x040fe20003f04070 */
[----:B------:R-:W-:Y:S01]  /*20f0*/  @!P2 IMAD.IADD R48, R48, 0x1, -R3 ;  /* 0x000000013030a824 */ /* 0x000fe200078e0a03 */
[C---:B------:R-:W-:Y:S01]  /*2100*/  ISETP.GT.U32.AND P2, PT, R3.reuse, R62, PT ;  /* 0x0000003e0300720c */ /* 0x040fe20003f44070 */
[----:B------:R-:W-:-:S02]  /*2110*/  IMAD R74, R3, R11, R74 ;  /* 0x0000000b034a7224 */ /* 0x000fc400078e024a */
[----:B------:R-:W-:Y:S01]  /*2120*/  @!P1 IMAD.IADD R58, R58, 0x1, -R3 ;  /* 0x000000013a3a9824 */ /* 0x000fe200078e0a03 */
[----:B------:R-:W-:Y:S01]  /*2130*/  ISETP.GT.U32.AND P1, PT, R3, R46, PT ;  /* 0x0000002e0300720c */ /* 0x000fe20003f24070 */
[----:B------:R-:W-:-:S04]  /*2140*/  IMAD.HI.U32 R11, R7, R76, RZ ;  /* 0x0000004c070b7227 */ /* 0x000fc800078e00ff */
[----:B------:R-:W-:Y:S02]  /*2150*/  VIADD R75, R0, 0x24 ;  /* 0x00000024004b7836 */ /* 0x000fe40000000000 */
[C---:B------:R-:W-:Y:S02]  /*2160*/  IMAD R70, R3.reuse, R15, R70 ;  /* 0x0000000f03467224 */ /* 0x040fe400078e0246 */
[----:B------:R-:W-:Y:S01]  /*2170*/  IMAD.MOV R15, RZ, RZ, -R11 ;  /* 0x000000ffff0f7224 */ /* 0x000fe200078e0a0b */
[----:B------:R-:W-:Y:S01]  /*2180*/  IABS R80, R75 ;  /* 0x0000004b00507213 */ /* 0x000fe20000000000 */
[--C-:B------:R-:W-:Y:S01]  /*2190*/  @!P5 IMAD.IADD R42, R42, 0x1, -R3.reuse ;  /* 0x000000012a2ad824 */ /* 0x100fe200078e0a03 */
[C---:B------:R-:W-:Y:S01]  /*21a0*/  ISETP.GT.U32.AND P5, PT, R3.reuse, R54, PT ;  /* 0x000000360300720c */ /* 0x040fe20003fa4070 */
[----:B------:R-:W-:Y:S01]  /*21b0*/  VIADD R71, R0, 0x26 ;  /* 0x0000002600477836 */ /* 0x000fe20000000000 */
[----:B------:R-:W-:Y:S01]  /*21c0*/  @!P1 IADD3 R46, R46, -R3, RZ ;  /* 0x800000032e2e9210 */ /* 0x000fe20007ffe0ff */
[C---:B------:R-:W-:Y:S01]  /*21d0*/  IMAD R76, R3.reuse, R15, R76 ;  /* 0x0000000f034c7224 */ /* 0x040fe200078e024c */
[C---:B------:R-:W-:Y:S01]  /*21e0*/  ISETP.GT.U32.AND P1, PT, R3.reuse, R60, PT ;  /* 0x0000003c0300720c */ /* 0x040fe20003f24070 */
[--C-:B------:R-:W-:Y:S01]  /*21f0*/  @!P3 IMAD.IADD R50, R50, 0x1, -R3.reuse ;  /* 0x000000013232b824 */ /* 0x100fe200078e0a03 */
[C---:B------:R-:W-:Y:S01]  /*2200*/  ISETP.GT.U32.AND P3, PT, R3.reuse, R64, PT ;  /* 0x000000400300720c */ /* 0x040fe20003f64070 */
[--C-:B------:R-:W-:Y:S01]  /*2210*/  @!P4 IMAD.IADD R52, R52, 0x1, -R3.reuse ;  /* 0x000000013434c824 */ /* 0x100fe200078e0a03 */
[C---:B------:R-:W-:Y:S01]  /*2220*/  ISETP.GT.U32.AND P4, PT, R3.reuse, R66, PT ;  /* 0x000000420300720c */ /* 0x040fe20003f84070 */
[--C-:B------:R-:W-:Y:S01]  /*2230*/  @!P0 IMAD.IADD R44, R44, 0x1, -R3.reuse ;  /* 0x000000012c2c8824 */ /* 0x100fe200078e0a03 */
[----:B------:R-:W-:Y:S01]  /*2240*/  ISETP.GT.U32.AND P0, PT, R3, R56, PT ;  /* 0x000000380300720c */ /* 0x000fe20003f04070 */
[----:B------:R-:W-:Y:S01]  /*2250*/  IMAD.HI.U32 R11, R7, R80, RZ ;  /* 0x00000050070b7227 */ /* 0x000fe200078e00ff */
[----:B------:R-:W-:Y:S01]  /*2260*/  IABS R84, R71 ;  /* 0x0000004700547213 */ /* 0x000fe20000000000 */
[----:B------:R-:W-:Y:S02]  /*2270*/  STL [R1+0x944], R75 ;  /* 0x0009444b01007387 */ /* 0x000fe40000100800 */
[----:B------:R-:W-:Y:S01]  /*2280*/  @!P2 IMAD.IADD R62, R62, 0x1, -R3 ;  /* 0x000000013e3ea824 */ /* 0x000fe200078e0a03 */
[----:B------:R-:W-:Y:S01]  /*2290*/  ISETP.GT.U32.AND P2, PT, R3, R76, PT ;  /* 0x0000004c0300720c */ /* 0x000fe20003f44070 */
[----:B------:R-:W-:Y:S01]  /*22a0*/  IMAD.MOV R15, RZ, RZ, -R11 ;  /* 0x000000ffff0f7224 */ /* 0x000fe200078e0a0b */
[----:B------:R-:W-:Y:S01]  /*22b0*/  STL [R1+0x940], R73 ;  /* 0x0009404901007387 */ /* 0x000fe20000100800 */
[----:B------:R-:W-:-:S02]  /*22c0*/  IMAD.HI.U32 R11, R7, R84, RZ ;  /* 0x00000054070b7227 */ /* 0x000fc400078e00ff */
[----:B------:R-:W-:Y:S01]  /*22d0*/  @!P4 IADD3 R66, R66, -R3, RZ ;  /* 0x800000034242c210 */ /* 0x000fe20007ffe0ff */
[----:B------:R-:W-:Y:S01]  /*22e0*/  STL [R1+0x93c], R71 ;  /* 0x00093c4701007387 */ /* 0x000fe20000100800 */
[C---:B------:R-:W-:Y:S01]  /*22f0*/  IMAD R80, R3.reuse, R15, R80 ;  /* 0x0000000f03507224 */ /* 0x040fe200078e0250 */
[----:B------:R-:W-:Y:S01]  /*2300*/  @!P0 IADD3 R56, R56, -R3, RZ ;  /* 0x8000000338388210 */ /* 0x000fe20007ffe0ff */
[--C-:B------:R-:W-:Y:S01]  /*2310*/  @!P5 IMAD.IADD R54, R54, 0x1, -R3.reuse ;  /* 0x000000013636d824 */ /* 0x100fe200078e0a03 */
[C---:B------:R-:W-:Y:S01]  /*2320*/  ISETP.GT.U32.AND P5, PT, R3.reuse, R68, PT ;  /* 0x000000440300720c */ /* 0x040fe20003fa4070 */
[----:B------:R-:W-:Y:S01]  /*2330*/  @!P6 IMAD.IADD R34, R34, 0x1, -R3 ;  /* 0x000000012222e824 */ /* 0x000fe200078e0a03 */
[C---:B------:R-:W-:Y:S01]  /*2340*/  ISETP.GT.U32.AND P6, PT, R3.reuse, R58, PT ;  /* 0x0000003a0300720c */ /* 0x040fe20003fc4070 */
[----:B------:R-:W-:Y:S01]  /*2350*/  IMAD.MOV R11, RZ, RZ, -R11 ;  /* 0x000000ffff0b7224 */ /* 0x000fe200078e0a0b */
[C---:B------:R-:W-:Y:S01]  /*2360*/  ISETP.GT.U32.AND P4, PT, R3.reuse, R80, PT ;  /* 0x000000500300720c */ /* 0x040fe20003f84070 */
[----:B------:R-:W-:Y:S01]  /*2370*/  VIADD R65, R0, 0x29 ;  /* 0x0000002900417836 */ /* 0x000fe20000000000 */
[C---:B------:R-:W-:Y:S01]  /*2380*/  ISETP.GT.U32.AND P0, PT, R3.reuse, R70, PT ;  /* 0x000000460300720c */ /* 0x040fe20003f04070 */
[----:B------:R-:W-:Y:S01]  /*2390*/  @!P3 IMAD.IADD R64, R64, 0x1, -R3 ;  /* 0x000000014040b824 */ /* 0x000fe200078e0a03 */
[C---:B------:R-:W-:Y:S01]  /*23a0*/  ISETP.GT.U32.AND P3, PT, R3.reuse, R78, PT ;  /* 0x0000004e0300720c */ /* 0x040fe20003f64070 */
[----:B------:R-:W-:Y:S01]  /*23b0*/  IMAD R84, R3, R11, R84 ;  /* 0x0000000b03547224 */ /* 0x000fe200078e0254 */
[----:B------:R-:W-:Y:S01]  /*23c0*/  @!P2 IADD3 R76, R76, -R3, RZ ;  /* 0x800000034c4ca210 */ /* 0x000fe20007ffe0ff */
[----:B------:R-:W-:Y:S01]  /*23d0*/  IMAD.HI.U32 R11, R7, R86, RZ ;  /* 0x00000056070b7227 */ /* 0x000fe200078e00ff */
[----:B------:R-:W-:Y:S01]  /*23e0*/  IABS R90, R65 ;  /* 0x00000041005a7213 */ /* 0x000fe20000000000 */
[----:B------:R-:W-:Y:S01]  /*23f0*/  STL [R1+0x938], R69 ;  /* 0x0009384501007387 */ /* 0x000fe20000100800 */
[----:B------:R-:W-:Y:S01]  /*2400*/  ISETP.GT.U32.AND P2, PT, R3, R64, PT ;  /* 0x000000400300720c */ /* 0x000fe20003f44070 */
[----:B------:R-:W-:-:S02]  /*2410*/  VIADD R61, R0, 0x2b ;  /* 0x0000002b003d7836 */ /* 0x000fc40000000000 */
[----:B------:R-:W-:Y:S01]  /*2420*/  @!P1 IMAD.IADD R60, R60, 0x1, -R3 ;  /* 0x000000013c3c9824 */ /* 0x000fe200078e0a03 */
[----:B------:R-:W-:Y:S01]  /*2430*/  ISETP.GT.U32.AND P1, PT, R3, R74, PT ;  /* 0x0000004a0300720c */ /* 0x000fe20003f24070 */
[----:B------:R-:W-:Y:S01]  /*2440*/  IMAD.MOV R15, RZ, RZ, -R11 ;  /* 0x000000ffff0f7224 */ /* 0x000fe200078e0a0b */
[----:B------:R-:W-:Y:S01]  /*2450*/  IABS R94, R61 ;  /* 0x0000003d005e7213 */ /* 0x000fe20000000000 */
[----:B------:R-:W-:Y:S01]  /*2460*/  IMAD.HI.U32 R11, R7, R90, RZ ;  /* 0x0000005a070b7227 */ /* 0x000fe200078e00ff */
[----:B------:R-:W-:Y:S03]  /*2470*/  STL [R1+0x934], R67 ;  /* 0x0009344301007387 */ /* 0x000fe60000100800 */
[--C-:B------:R-:W-:Y:S01]  /*2480*/  @!P5 IMAD.IADD R68, R68, 0x1, -R3.reuse ;  /* 0x000000014444d824 */ /* 0x100fe200078e0a03 */
[C---:B------:R-:W-:Y:S01]  /*2490*/  ISETP.GT.U32.AND P5, PT, R3.reuse, R82, PT ;  /* 0x000000520300720c */ /* 0x040fe20003fa4070 */
[----:B------:R-:W-:Y:S01]  /*24a0*/  @!P6 IMAD.IADD R58, R58, 0x1, -R3 ;  /* 0x000000013a3ae824 */ /* 0x000fe200078e0a03 */
[C---:B------:R-:W-:Y:S01]  /*24b0*/  ISETP.GT.U32.AND P6, PT, R3.reuse, R72, PT ;  /* 0x000000480300720c */ /* 0x040fe20003fc4070 */
[----:B------:R-:W-:Y:S01]  /*24c0*/  IMAD R86, R3, R15, R86 ;  /* 0x0000000f03567224 */ /* 0x000fe200078e0256 */
[----:B------:R-:W-:Y:S01]  /*24d0*/  STL [R1+0x930], R65 ;  /* 0x0009304101007387 */ /* 0x000fe20000100800 */
[----:B------:R-:W-:-:S02]  /*24e0*/  IMAD.MOV R15, RZ, RZ, -R11 ;  /* 0x000000ffff0f7224 */ /* 0x000fc400078e0a0b */
        /* <DEDUP_REMOVED lines=8> */
[----:B------:R-:W-:Y:S01]  /*2570*/  @!P2 IMAD.IADD R64, R64, 0x1, -R3 ;  /* 0x000000014040a824 */ /* 0x000fe200078e0a03 */
[----:B------:R-:W-:Y:S01]  /*2580*/  ISETP.GT.U32.AND P2, PT, R3, R76, PT ;  /* 0x0000004c0300720c */ /* 0x000fe20003f44070 */
[----:B------:R-:W-:Y:S01]  /*2590*/  IMAD.MOV R11, RZ, RZ, -R11 ;  /* 0x000000ffff0b7224 */ /* 0x000fe200078e0a0b */
[----:B------:R-:W-:Y:S01]  /*25a0*/  STL [R1+0x928], R61 ;  /* 0x0009283d01007387 */ /* 0x000fe20000100800 */
[----:B------:R-:W-:-:S02]  /*25b0*/  VIADD R55, R0, 0x2e ;  /* 0x0000002e00377836 */ /* 0x000fc40000000000 */
[--C-:B------:R-:W-:Y:S01]  /*25c0*/  @!P1 IMAD.IADD R74, R74, 0x1, -R3.reuse ;  /* 0x000000014a4a9824 */ /* 0x100fe200078e0a03 */
[C---:B------:R-:W-:Y:S01]  /*25d0*/  ISETP.GT.U32.AND P1, PT, R3.reuse, R62, PT ;  /* 0x0000003e0300720c */ /* 0x040fe20003f24070 */
[----:B------:R-:W-:Y:S01]  /*25e0*/  IMAD R94, R3, R11, R94 ;  /* 0x0000000b035e7224 */ /* 0x000fe200078e025e */
[----:B------:R-:W-:Y:S01]  /*25f0*/  IABS R100, R55 ;  /* 0x0000003700647213 */ /* 0x000fe20000000000 */
[----:B------:R-:W-:Y:S01]  /*2600*/  IMAD.HI.U32 R11, R7, R96, RZ ;  /* 0x00000060070b7227 */ /* 0x000fe200078e00ff */
[----:B------:R-:W-:Y:S03]  /*2610*/  STL [R1+0x924], R59 ;  /* 0x0009243b01007387 */ /* 0x000fe60000100800 */
[----:B------:R-:W-:Y:S01]  /*2620*/  VIADD R51, R0, 0x30 ;  /* 0x0000003000337836 */ /* 0x000fe20000000000 */
[----:B------:R-:W-:Y:S01]  /*2630*/  STL [R1+0x920], R57 ;  /* 0x0009203901007387 */ /* 0x000fe20000100800 */
[--C-:B------:R-:W-:Y:S01]  /*2640*/  @!P5 IMAD.IADD R82, R82, 0x1, -R3.reuse ;  /* 0x000000015252d824 */ /* 0x100fe200078e0a03 */
[C---:B------:R-:W-:Y:S01]  /*2650*/  ISETP.GT.U32.AND P5, PT, R3.reuse, R70, PT ;  /* 0x000000460300720c */ /* 0x040fe20003fa4070 */
[----:B------:R-:W-:Y:S01]  /*2660*/  @!P6 IMAD.IADD R72, R72, 0x1, -R3 ;  /* 0x000000014848e824 */ /* 0x000fe200078e0a03 */
[----:B------:R-:W-:Y:S01]  /*2670*/  IABS R104, R51 ;  /* 0x0000003300687213 */ /* 0x000fe20000000000 */
        /* <DEDUP_REMOVED lines=12> */
[C---:B------:R-:W-:Y:S01]  /*2740*/  IMAD R96, R3.reuse, R15, R96 ;  /* 0x0000000f03607224 */ /* 0x040fe200078e0260 */
[-C--:B------:R-:W-:Y:S01]  /*2750*/  @!P5 IADD3 R70, R70, -R3.reuse, RZ ;  /* 0x800000034646d210 */ /* 0x080fe20007ffe0ff */
[----:B------:R-:W-:Y:S01]  /*2760*/  @!P2 IMAD.IADD R76, R76, 0x1, -R3 ;  /* 0x000000014c4ca824 */ /* 0x000fe200078e0a03 */
[C---:B------:R-:W-:Y:S01]  /*2770*/  ISETP.GT.U32.AND P2, PT, R3.reuse, R90, PT ;  /* 0x0000005a0300720c */ /* 0x040fe20003f44070 */
[----:B------:R-:W-:Y:S01]  /*2780*/  IMAD.MOV R15, RZ, RZ, -R11 ;  /* 0x000000ffff0f7224 */ /* 0x000fe200078e0a0b */
[C---:B------:R-:W-:Y:S01]  /*2790*/  ISETP.GT.U32.AND P5, PT, R3.reuse, R82, PT ;  /* 0x000000520300720c */ /* 0x040fe20003fa4070 */
[----:B------:R-:W-:Y:S01]  /*27a0*/  @!P1 IMAD.IADD R62, R62, 0x1, -R3 ;  /* 0x000000013e3e9824 */ /* 0x000fe200078e0a03 */
[----:B------:R-:W-:Y:S01]  /*27b0*/  ISETP.GT.U32.AND P1, PT, R3, R74, PT ;  /* 0x0000004a0300720c */ /* 0x000fe20003f24070 */
[----:B------:R-:W-:Y:S01]  /*27c0*/  IMAD.HI.U32 R11, R7, R104, RZ ;  /* 0x00000068070b7227 */ /* 0x000fe200078e00ff */
[-C--:B------:R-:W-:Y:S01]  /*27d0*/  @!P6 IADD3 R60, R60, -R3.reuse, RZ ;  /* 0x800000033c3ce210 */ /* 0x080fe20007ffe0ff */
[----:B------:R-:W-:Y:S01]  /*27e0*/  STL [R1+0x914], R51 ;  /* 0x0009143301007387 */ /* 0x000fe20000100800 */
[----:B------:R-:W-:Y:S01]  /*27f0*/  @!P4 IADD3 R80, R80, -R3, RZ ;  /* 0x800000035050c210 */ /* 0x000fe20007ffe0ff */
[----:B------:R-:W-:Y:S01]  /*2800*/  IMAD.MOV R11, RZ, RZ, -R11 ;  /* 0x000000ffff0b7224 */ /* 0x000fe200078e0a0b */
[C---:B------:R-:W-:Y:S01]  /*2810*/  ISETP.GT.U32.AND P4, PT, R3.reuse, R94, PT ;  /* 0x0000005e0300720c */ /* 0x040fe20003f84070 */
[----:B------:R-:W-:Y:S01]  /*2820*/  VIADD R45, R0, 0x33 ;  /* 0x00000033002d7836 */ /* 0x000fe20000000000 */
[C---:B------:R-:W-:Y:S01]  /*2830*/  ISETP.GT.U32.AND P6, PT, R3.reuse, R84, PT ;  /* 0x000000540300720c */ /* 0x040fe20003fc4070 */
[C---:B------:R-:W-:Y:S01]  /*2840*/  IMAD R104, R3.reuse, R11, R104 ;  /* 0x0000000b03687224 */ /* 0x040fe200078e0268 */
[----:B------:R-:W-:Y:S01]  /*2850*/  @!P2 IADD3 R90, R90, -R3, RZ ;  /* 0x800000035a5aa210 */ /* 0x000fe20007ffe0ff */
[--C-:B------:R-:W-:Y:S01]  /*2860*/  @!P3 IMAD.IADD R78, R78, 0x1, -R3.reuse ;  /* 0x000000014e4eb824 */ /* 0x100fe200078e0a03 */
[C---:B------:R-:W-:Y:S01]  /*2870*/  ISETP.GT.U32.AND P3, PT, R3.reuse, R92, PT ;  /* 0x0000005c0300720c */ /* 0x040fe20003f64070 */
[----:B------:R-:W-:Y:S01]  /*2880*/  @!P0 IMAD.IADD R72, R72, 0x1, -R3 ;  /* 0x0000000148488824 */ /* 0x000fe200078e0a03 */
[----:B------:R-:W-:Y:S01]  /*2890*/  ISETP.GT.U32.AND P0, PT, R3, R86, PT ;  /* 0x000000560300720c */ /* 0x000fe20003f04070 */
[----:B------:R-:W-:Y:S01]  /*28a0*/  IMAD.HI.U32 R11, R7, R106, RZ ;  /* 0x0000006a070b7227 */ /* 0x000fe200078e00ff */
[----:B------:R-:W-:Y:S01]  /*28b0*/  IABS R110, R45 ;  /* 0x0000002d006e7213 */ /* 0x000fe20000000000 */
[----:B------:R-:W-:Y:S01]  /*28c0*/  STL [R1+0x910], R49 ;  /* 0x0009103101007387 */ /* 0x000fe20000100800 */
[----:B------:R-:W-:Y:S01]  /*28d0*/  ISETP.GT.U32.AND P2, PT, R3, R104, PT ;  /* 0x000000680300720c */ /* 0x000fe20003f44070 */
[----:B------:R-:W-:-:S02]  /*28e0*/  VIADD R41, R0, 0x35 ;  /* 0x0000003500297836 */ /* 0x000fc40000000000 */
[----:B------:R-:W-:Y:S01]  /*28f0*/  @!P1 IMAD.IADD R74, R74, 0x1, -R3 ;  /* 0x000000014a4a9824 */ /* 0x000fe200078e0a03 */
[C---:B------:R-:W-:Y:S01]  /*2900*/  ISETP.GT.U32.AND P1, PT, R3.reuse, R88, PT ;  /* 0x000000580300720c */ /* 0x040fe20003f24070 */
[----:B------:R-:W-:Y:S01]  /*2910*/  IMAD R100, R3, R15, R100 ;  /* 0x0000000f03647224 */ /* 0x000fe200078e0264 */
[----:B------:R-:W-:Y:S01]  /*2920*/  IABS R114, R41 ;  /* 0x0000002900727213 */ /* 0x000fe20000000000 */
[----:B------:R-:W-:Y:S01]  /*2930*/  IMAD.MOV R15, RZ, RZ, -R11 ;  /* 0x000000ffff0f7224 */ /* 0x000fe200078e0a0b */
[----:B------:R-:W-:Y:S01]  /*2940*/  STL [R1+0x90c], R47 ;  /* 0x00090c2f01007387 */ /* 0x000fe20000100800 */
[----:B------:R-:W-:-:S03]  /*2950*/  IMAD.HI.U32 R11, R7, R110, RZ ;  /* 0x0000006e070b7227 */ /* 0x000fc600078e00ff */
[----:B------:R-:W-:Y:S01]  /*2960*/  STL [R1+0x908], R45 ;  /* 0x0009082d01007387 */ /* 0x000fe20000100800 */
[----:B------:R-:W-:Y:S01]  /*2970*/  @!P5 IMAD.IADD R82, R82, 0x1, -R3 ;  /* 0x000000015252d824 */ /* 0x000fe200078e0a03 */
[C---:B------:R-:W-:Y:S01]  /*2980*/  ISETP.GT.U32.AND P5, PT, R3.reuse, R96, PT ;  /* 0x000000600300720c */ /* 0x040fe20003fa4070 */
[----:B------:R-:W-:Y:S01]  /*2990*/  IMAD R106, R3, R15, R106 ;  /* 0x0000000f036a7224 */ /* 0x000fe200078e026a */
[----:B------:R-:W-:Y:S01]  /*29a0*/  STL [R1+0x904], R43 ;  /* 0x0009042b01007387 */ /* 0x000fe20000100800 */
[----:B------:R-:W-:Y:S02]  /*29b0*/  IMAD.MOV R15, RZ, RZ, -R11 ;  /* 0x000000ffff0f7224 */ /* 0x000fe400078e0a0b */
        /* <DEDUP_REMOVED lines=13> */
[--C-:B------:R-:W-:Y:S01]  /*2a90*/  @!P1 IMAD.IADD R88, R88, 0x1, -R3.reuse ;  /* 0x0000000158589824 */ /* 0x100fe200078e0a03 */
[C---:B------:R-:W-:Y:S01]  /*2aa0*/  ISETP.GT.U32.AND P1, PT, R3.reuse, R102, PT ;  /* 0x000000660300720c */ /* 0x040fe20003f24070 */
[C---:B------:R-:W-:Y:S01]  /*2ab0*/  IMAD R110, R3.reuse, R15, R110 ;  /* 0x0000000f036e7224 */ /* 0x040fe200078e026e */
[----:B------:R-:W-:Y:S01]  /*2ac0*/  IABS R120, R35 ;  /* 0x0000002300787213 */ /* 0x000fe20000000000 */
[C---:B------:R-:W-:Y:S01]  /*2ad0*/  IMAD R114, R3.reuse, R11, R114 ;  /* 0x0000000b03727224 */ /* 0x040fe200078e0272 */
[----:B------:R-:W-:Y:S01]  /*2ae0*/  STL [R1+0x8f8], R37 ;  /* 0x0008f82501007387 */ /* 0x000fe20000100800 */
[--C-:B------:R-:W-:Y:S01]  /*2af0*/  @!P6 IMAD.IADD R84, R84, 0x1, -R3.reuse ;  /* 0x000000015454e824 */ /* 0x100fe200078e0a03 */
[----:B------:R-:W-:Y:S01]  /*2b00*/  ISETP.GT.U32.AND P6, PT, R3, R98, PT ;  /* 0x000000620300720c */ /* 0x000fe20003fc4070 */
[----:B------:R-:W-:Y:S01]  /*2b10*/  IMAD.HI.U32 R11, R7, R116, RZ ;  /* 0x00000074070b7227 */ /* 0x000fe200078e00ff */
[-C--:B------:R-:W-:Y:S01]  /*2b20*/  @!P0 IADD3 R100, R100, -R3.reuse, RZ ;  /* 0x8000000364648210 */ /* 0x080fe20007ffe0ff */
[----:B------:R-:W-:Y:S01]  /*2b30*/  STL [R1+0x8f4], R35 ;  /* 0x0008f42301007387 */ /* 0x000fe20000100800 */
[C---:B------:R-:W-:Y:S01]  /*2b40*/  ISETP.GT.U32.AND P0, PT, R3.reuse, R88, PT ;  /* 0x000000580300720c */ /* 0x040fe20003f04070 */
[----:B------:R-:W-:Y:S01]  /*2b50*/  VIADD R31, R0, 0x3a ;  /* 0x0000003a001f7836 */ /* 0x000fe20000000000 */
[----:B------:R-:W-:Y:S01]  /*2b60*/  @!P2 IADD3 R92, R92, -R3, RZ ;  /* 0x800000035c5ca210 */ /* 0x000fe20007ffe0ff */
[----:B------:R-:W-:Y:S01]  /*2b70*/  @!P5 IMAD.IADD R96, R96, 0x1, -R3 ;  /* 0x000000016060d824 */ /* 0x000fe200078e0a03 */
[----:B------:R-:W-:Y:S01]  /*2b80*/  ISETP.GT.U32.AND P5, PT, R3, R110, PT ;  /* 0x0000006e0300720c */ /* 0x000fe20003fa4070 */
[----:B------:R-:W-:Y:S01]  /*2b90*/  IMAD.MOV R15, RZ, RZ, -R11 ;  /* 0x000000ffff0f7224 */ /* 0x000fe200078e0a0b */
[----:B------:R-:W-:Y:S01]  /*2ba0*/  IABS R124, R31 ;  /* 0x0000001f007c7213 */ /* 0x000fe20000000000 */
[----:B------:R-:W-:Y:S01]  /*2bb0*/  IMAD.HI.U32 R11, R7, R120, RZ ;  /* 0x00000078070b7227 */ /* 0x000fe200078e00ff */
[C---:B------:R-:W-:Y:S01]  /*2bc0*/  ISETP.GT.U32.AND P2, PT, R3.reuse, R104, PT ;  /* 0x000000680300720c */ /* 0x040fe20003f44070 */
[----:B------:R-:W-:Y:S02]  /*2bd0*/  STL [R1+0x8f0], R33 ;  /* 0x0008f02101007387 */ /* 0x000fe40000100800 */
[----:B------:R-:W-:Y:S01]  /*2be0*/  @!P4 IMAD.IADD R108, R108, 0x1, -R3 ;  /* 0x000000016c6cc824 */ /* 0x000fe200078e0a03 */
[C---:B------:R-:W-:Y:S01]  /*2bf0*/  ISETP.GT.U32.AND P4, PT, R3.reuse, R96, PT ;  /* 0x000000600300720c */ /* 0x040fe20003f84070 */
[----:B------:R-:W-:Y:S01]  /*2c00*/  IMAD R116, R3, R15, R116 ;  /* 0x0000000f03747224 */ /* 0x000fe200078e0274 */
[----:B------:R-:W-:Y:S01]  /*2c10*/  STL [R1+0x8ec], R31 ;  /* 0x0008ec1f01007387 */ /* 0x000fe20000100800 */
[----:B------:R-:W-:-:S02]  /*2c20*/  IMAD.MOV R15, RZ, RZ, -R11 ;  /* 0x000000ffff0f7224 */ /* 0x000fc400078e0a0b */
[----:B------:R-:W-:Y:S01]  /*2c30*/  IMAD.HI.U32 R11, R7, R124, RZ ;  /* 0x0000007c070b7227 */ /* 0x000fe200078e00ff */
[----:B------:R-:W-:Y:S03]  /*2c40*/  STL [R1+0x8e8], R27 ;  /* 0x0008e81b01007387 */ /* 0x000fe60000100800 */
[--C-:B------:R-:W-:Y:S01]  /*2c50*/  @!P1 IMAD.IADD R102, R102, 0x1, -R3.reuse ;  /* 0x0000000166669824 */ /* 0x100fe200078e0a03 */
[C---:B------:R-:W-:Y:S01]  /*2c60*/  ISETP.GT.U32.AND P1, PT, R3.reuse, R90, PT ;  /* 0x0000005a0300720c */ /* 0x040fe20003f24070 */
[----:B------:R-:W-:Y:S01]  /*2c70*/  @!P6 IMAD.IADD R98, R98, 0x1, -R3 ;  /* 0x000000016262e824 */ /* 0x000fe200078e0a03 */
[----:B------:R-:W-:Y:S01]  /*2c80*/  ISETP.GT.U32.AND P6, PT, R3, R86, PT ;  /* 0x000000560300720c */ /* 0x000fe20003fc4070 */
[----:B------:R-:W-:Y:S01]  /*2c90*/  IMAD.MOV R11, RZ, RZ, -R11 ;  /* 0x000000ffff0b7224 */ /* 0x000fe200078e0a0b */
[----:B------:R-:W-:Y:S01]  /*2ca0*/  STL [R1+0x8d8], R19 ;  /* 0x0008d81301007387 */ /* 0x000fe20000100800 */
[----:B------:R-:W-:-:S02]  /*2cb0*/  VIADD R23, R0, 0x3c ;  /* 0x0000003c00177836 */ /* 0x000fc40000000000 */
[----:B------:R-:W-:Y:S02]  /*2cc0*/  VIADD R17, R0, 0x3e ;  /* 0x0000003e00117836 */ /* 0x000fe40000000000 */
[--C-:B------:R-:W-:Y:S01]  /*2cd0*/  @!P3 IMAD.IADD R106, R106, 0x1, -R3.reuse ;  /* 0x000000016a6ab824 */ /* 0x100fe200078e0a03 */
[C---:B------:R-:W-:Y:S01]  /*2ce0*/  ISETP.GT.U32.AND P3, PT, R3.reuse, R94, PT ;  /* 0x0000005e0300720c */ /* 0x040fe20003f64070 */
[--C-:B------:R-:W-:Y:S01]  /*2cf0*/  @!P5 IMAD.IADD R110, R110, 0x1, -R3.reuse ;  /* 0x000000016e6ed824 */ /* 0x100fe200078e0a03 */
[C---:B------:R-:W-:Y:S01]  /*2d00*/  ISETP.GT.U32.AND P5, PT, R3.reuse, R98, PT ;  /* 0x000000620300720c */ /* 0x040fe20003fa4070 */
[----:B------:R-:W-:Y:S01]  /*2d10*/  IMAD R124, R3, R11, R124 ;  /* 0x0000000b037c7224 */ /* 0x000fe200078e027c */
[----:B------:R-:W-:Y:S01]  /*2d20*/  IABS R128, R23 ;  /* 0x0000001700807213 */ /* 0x000fe20000000000 */
[----:B------:R-:W-:Y:S01]  /*2d30*/  IMAD.HI.U32 R11, R7, R126, RZ ;  /* 0x0000007e070b7227 */ /* 0x000fe200078e00ff */
[----:B------:R-:W-:Y:S01]  /*2d40*/  IABS R132, R17 ;  /* 0x0000001100847213 */ /* 0x000fe20000000000 */
[----:B------:R-:W-:Y:S02]  /*2d50*/  STL [R1+0x8e4], R23 ;  /* 0x0008e41701007387 */ /* 0x000fe40000100800 */
[--C-:B------:R-:W-:Y:S01]  /*2d60*/  @!P4 IMAD.IADD R96, R96, 0x1, -R3.reuse ;  /* 0x000000016060c824 */ /* 0x100fe200078e0a03 */
[C---:B------:R-:W-:Y:S01]  /*2d70*/  ISETP.GT.U32.AND P4, PT, R3.reuse, R108, PT ;  /* 0x0000006c0300720c */ /* 0x040fe20003f84070 */
[----:B------:R-:W-:Y:S01]  /*2d80*/  @!P0 IMAD.IADD R88, R88, 0x1, -R3 ;  /* 0x0000000158588824 */ /* 0x000fe200078e0a03 */
[C---:B------:R-:W-:Y:S01]  /*2d90*/  ISETP.GT.U32.AND P0, PT, R3.reuse, R100, PT ;  /* 0x000000640300720c */ /* 0x040fe20003f04070 */
[----:B------:R-:W-:Y:S01]  /*2da0*/  IMAD R120, R3, R15, R120 ;  /* 0x0000000f03787224 */ /* 0x000fe200078e0278 */
[----:B------:R-:W-:Y:S01]  /*2db0*/  STL [R1+0x8e0], R21 ;  /* 0x0008e01501007387 */ /* 0x000fe20000100800 */
[----:B------:R-:W-:-:S02]  /*2dc0*/  IMAD.MOV R15, RZ, RZ, -R11 ;  /* 0x000000ffff0f7224 */ /* 0x000fc400078e0a0b */
[----:B------:R-:W-:Y:S01]  /*2dd0*/  @!P2 IMAD.IADD R104, R104, 0x1, -R3 ;  /* 0x000000016868a824 */ /* 0x000fe200078e0a03 */
[----:B------:R-:W-:Y:S01]  /*2de0*/  ISETP.GT.U32.AND P2, PT, R3, R118, PT ;  /* 0x000000760300720c */ /* 0x000fe20003f44070 */
[C---:B------:R-:W-:Y:S01]  /*2df0*/  IMAD.HI.U32 R11, R7.reuse, R128, RZ ;  /* 0x00000080070b7227 */ /* 0x040fe200078e00ff */
[----:B------:R-:W-:Y:S03]  /*2e00*/  STL [R1+0x8dc], R17 ;  /* 0x0008dc1101007387 */ /* 0x000fe60000100800 */
[----:B------:R-:W-:-:S04]  /*2e10*/  IMAD.HI.U32 R13, R7, R130, RZ ;  /* 0x00000082070d7227 */ /* 0x000fc800078e00ff */
[----:B------:R-:W-:Y:S01]  /*2e20*/  @!P1 IMAD.IADD R90, R90, 0x1, -R3 ;  /* 0x000000015a5a9824 */ /* 0x000fe200078e0a03 */
[----:B------:R-:W-:Y:S01]  /*2e30*/  ISETP.GT.U32.AND P1, PT, R3, R102, PT ;  /* 0x000000660300720c */ /* 0x000fe20003f24070 */
[----:B------:R-:W-:-:S04]  /*2e40*/  IMAD.HI.U32 R7, R7, R132, RZ ;  /* 0x0000008407077227 */ /* 0x000fc800078e00ff */
[----:B------:R-:W-:Y:S02]  /*2e50*/  IMAD.MOV R11, RZ, RZ, -R11 ;  /* 0x000000ffff0b7224 */ /* 0x000fe400078e0a0b */
[----:B------:R-:W-:Y:S02]  /*2e60*/  IMAD.MOV R7, RZ, RZ, -R7 ;  /* 0x000000ffff077224 */ /* 0x000fe400078e0a07 */
[--C-:B------:R-:W-:Y:S01]  /*2e70*/  @!P3 IMAD.IADD R94, R94, 0x1, -R3.reuse ;  /* 0x000000015e5eb824 */ /* 0x100fe200078e0a03 */
[C---:B------:R-:W-:Y:S01]  /*2e80*/  ISETP.GT.U32.AND P3, PT, R3.reuse, R106, PT ;  /* 0x0000006a0300720c */ /* 0x040fe20003f64070 */
[--C-:B------:R-:W-:Y:S01]  /*2e90*/  @!P5 IMAD.IADD R98, R98, 0x1, -R3.reuse ;  /* 0x000000016262d824 */ /* 0x100fe200078e0a03 */
[C---:B------:R-:W-:Y:S01]  /*2ea0*/  ISETP.GT.U32.AND P5, PT, R3.reuse, R112, PT ;  /* 0x000000700300720c */ /* 0x040fe20003fa4070 */
[C---:B------:R-:W-:Y:S01]  /*2eb0*/  IMAD R128, R3.reuse, R11, R128 ;  /* 0x0000000b03807224 */ /* 0x040fe200078e0280 */
[----:B------:R-:W-:Y:S01]  /*2ec0*/  LOP3.LUT R11, R140, 0x3f, RZ, 0xc0, !PT ;  /* 0x0000003f8c0b7812 */ /* 0x000fe200078ec0ff */
[C---:B------:R-:W-:Y:S01]  /*2ed0*/  IMAD R132, R3.reuse, R7, R132 ;  /* 0x0000000703847224 */ /* 0x040fe200078e0284 */
[----:B------:R-:W-:Y:S01]  /*2ee0*/  @!P1 IADD3 R102, R102, -R3, RZ ;  /* 0x8000000366669210 */ /* 0x000fe20007ffe0ff */
[--C-:B------:R-:W-:Y:S01]  /*2ef0*/  @!P4 IMAD.IADD R108, R108, 0x1, -R3.reuse ;  /* 0x000000016c6cc824 */ /* 0x100fe200078e0a03 */
[C---:B------:R-:W-:Y:S01]  /*2f00*/  ISETP.GT.U32.AND P4, PT, R3.reuse, R122, PT ;  /* 0x0000007a0300720c */ /* 0x040fe20003f84070 */
[--C-:B------:R-:W-:Y:S01]  /*2f10*/  @!P0 IMAD.IADD R100, R100, 0x1, -R3.reuse ;  /* 0x0000000164648824 */ /* 0x100fe200078e0a03 */
[C---:B------:R-:W-:Y:S01]  /*2f20*/  ISETP.GT.U32.AND P0, PT, R3.reuse, R114, PT ;  /* 0x000000720300720c */ /* 0x040fe20003f04070 */
[----:B------:R-:W-:Y:S01]  /*2f30*/  @!P2 IMAD.IADD R118, R118, 0x1, -R3 ;  /* 0x000000017676a824 */ /* 0x000fe200078e0a03 */
[----:B------:R-:W-:Y:S01]  /*2f40*/  ISETP.GT.U32.AND P2, PT, R3, R132, PT ;  /* 0x000000840300720c */ /* 0x000fe20003f44070 */
[----:B------:R-:W-:Y:S01]  /*2f50*/  IMAD R9, R9, 0x40, R11 ;  /* 0x0000004009097824 */ /* 0x000fe200078e020b */
[C---:B------:R-:W-:Y:S01]  /*2f60*/  ISETP.GT.U32.AND P1, PT, R3.reuse, R116, PT ;  /* 0x000000740300720c */ /* 0x040fe20003f24070 */
[C---:B------:R-:W-:Y:S01]  /*2f70*/  IMAD R126, R3.reuse, R15, R126 ;  /* 0x0000000f037e7224 */ /* 0x040fe200078e027e */
[----:B------:R-:W-:Y:S01]  /*2f80*/  @!P5 IADD3 R112, R112, -R3, RZ ;  /* 0x800000037070d210 */ /* 0x000fe20007ffe0ff */
[----:B------:R-:W-:Y:S01]  /*2f90*/  @!P6 IMAD.IADD R86, R86, 0x1, -R3 ;  /* 0x000000015656e824 */ /* 0x000fe200078e0a03 */
[C---:B------:R-:W-:Y:S01]  /*2fa0*/  ISETP.GT.U32.AND P6, PT, R3.reuse, R110, PT ;  /* 0x0000006e0300720c */ /* 0x040fe20003fc4070 */
[----:B------:R-:W-:Y:S01]  /*2fb0*/  IMAD.MOV R13, RZ, RZ, -R13 ;  /* 0x000000ffff0d7224 */ /* 0x000fe200078e0a0d */
[----:B------:R-:W-:Y:S01]  /*2fc0*/  IABS R7, R9 ;  /* 0x0000000900077213 */ /* 0x000fe20000000000 */
[--C-:B------:R-:W-:Y:S01]  /*2fd0*/  @!P3 IMAD.IADD R106, R106, 0x1, -R3.reuse ;  /* 0x000000016a6ab824 */ /* 0x100fe200078e0a03 */
[C---:B------:R-:W-:Y:S01]  /*2fe0*/  ISETP.GT.U32.AND P3, PT, R3.reuse, R120, PT ;  /* 0x000000780300720c */ /* 0x040fe20003f64070 */
[C---:B------:R-:W-:Y:S01]  /*2ff0*/  IMAD R130, R3.reuse, R13, R130 ;  /* 0x0000000d03827224 */ /* 0x040fe200078e0282 */
[C---:B------:R-:W-:Y:S01]  /*3000*/  ISETP.GT.U32.AND P5, PT, R3.reuse, R126, PT ;  /* 0x0000007e0300720c */ /* 0x040fe20003fa4070 */
[----:B------:R-:W-:Y:S01]  /*3010*/  IMAD.HI.U32 R2, R2, R7, RZ ;  /* 0x0000000702027227 */ /* 0x000fe200078e00ff */
[-C--:B------:R-:W-:Y:S01]  /*3020*/  @!P4 IADD3 R122, R122, -R3.reuse, RZ ;  /* 0x800000037a7ac210 */ /* 0x080fe20007ffe0ff */
[----:B------:R-:W-:Y:S01]  /*3030*/  STL [R1+0x8d4], R9 ;  /* 0x0008d40901007387 */ /* 0x000fe20000100800 */
[----:B------:R-:W-:Y:S01]  /*3040*/  @!P2 IADD3 R132, R132, -R3, RZ ;  /* 0x800000038484a210 */ /* 0x000fe20007ffe0ff */
[--C-:B------:R-:W-:Y:S01]  /*3050*/  @!P0 IMAD.IADD R114, R114, 0x1, -R3.reuse ;  /* 0x0000000172728824 */ /* 0x100fe200078e0a03 */
[C---:B------:R-:W-:Y:S01]  /*3060*/  ISETP.GT.U32.AND P0, PT, R3.reuse, R128, PT ;  /* 0x000000800300720c */ /* 0x040fe20003f04070 */
[--C-:B------:R-:W-:Y:S01]  /*3070*/  @!P1 IMAD.IADD R116, R116, 0x1, -R3.reuse ;  /* 0x0000000174749824 */ /* 0x100fe200078e0a03 */
[C---:B------:R-:W-:Y:S01]  /*3080*/  ISETP.GT.U32.AND P2, PT, R3.reuse, R122, PT ;  /* 0x0000007a0300720c */ /* 0x040fe20003f44070 */
[--C-:B------:R-:W-:Y:S01]  /*3090*/  @!P6 IMAD.IADD R110, R110, 0x1, -R3.reuse ;  /* 0x000000016e6ee824 */ /* 0x100fe200078e0a03 */
[C---:B------:R-:W-:Y:S01]  /*30a0*/  ISETP.GT.U32.AND P1, PT, R3.reuse, R130, PT ;  /* 0x000000820300720c */ /* 0x040fe20003f24070 */
[--C-:B------:R-:W-:Y:S01]  /*30b0*/  @!P3 IMAD.IADD R120, R120, 0x1, -R3.reuse ;  /* 0x000000017878b824 */ /* 0x100fe200078e0a03 */
[----:B------:R-:W-:Y:S01]  /*30c0*/  IADD3 R2, -R2, RZ, RZ ;  /* 0x000000ff02027210 */ /* 0x000fe20007ffe1ff */
[----:B------:R-:W-:Y:S01]  /*30d0*/  @!P5 IMAD.IADD R126, R126, 0x1, -R3 ;  /* 0x000000017e7ed824 */ /* 0x000fe200078e0a03 */
[C---:B------:R-:W-:Y:S01]  /*30e0*/  ISETP.GT.U32.AND P6, PT, R3.reuse, R124, PT ;  /* 0x0000007c0300720c */ /* 0x040fe20003fc4070 */
[----:B------:R4:W-:Y:S01]  /*30f0*/  STL [R1+0xda8], R0 ;  /* 0x000da80001007387 */ /* 0x0009e20000100800 */
[----:B------:R-:W-:Y:S01]  /*3100*/  ISETP.GT.U32.AND P3, PT, R3, R112, PT ;  /* 0x000000700300720c */ /* 0x000fe20003f64070 */
[----:B------:R-:W-:Y:S01]  /*3110*/  IMAD R2, R5, R2, R7 ;  /* 0x0000000205027224 */ /* 0x000fe200078e0207 */
[C---:B------:R-:W-:Y:S01]  /*3120*/  ISETP.GT.U32.AND P4, PT, R3.reuse, R114, PT ;  /* 0x000000720300720c */ /* 0x040fe20003f84070 */
[--C-:B------:R-:W-:Y:S01]  /*3130*/  @!P0 IMAD.IADD R128, R128, 0x1, -R3.reuse ;  /* 0x0000000180808824 */ /* 0x100fe200078e0a03 */
[----:B------:R-:W-:Y:S01]  /*3140*/  ISETP.GT.U32.AND P5, PT, R3, R118, PT ;  /* 0x000000760300720c */ /* 0x000fe20003fa4070 */
[--C-:B------:R-:W-:Y:S01]  /*3150*/  @!P2 IMAD.IADD R122, R122, 0x1, -R3.reuse ;  /* 0x000000017a7aa824 */ /* 0x100fe200078e0a03 */
[----:B------:R-:W-:Y:S01]  /*3160*/  ISETP.GT.U32.AND P0, PT, R5, R2, PT ;  /* 0x000000020500720c */ /* 0x000fe20003f04070 */
[--C-:B------:R-:W-:Y:S01]  /*3170*/  @!P1 IMAD.IADD R130, R130, 0x1, -R3.reuse ;  /* 0x0000000182829824 */ /* 0x100fe200078e0a03 */
[----:B------:R-:W-:Y:S01]  /*3180*/  ISETP.GE.AND P2, PT, R0, RZ, PT ;  /* 0x000000ff0000720c */ /* 0x000fe20003f46270 */
[----:B------:R-:W-:Y:S01]  /*3190*/  IMAD R11, R240, 0xc, RZ ;  /* 0x0000000cf00b7824 */ /* 0x000fe200078e02ff */
[C---:B------:R-:W-:Y:S01]  /*31a0*/  ISETP.GT.U32.AND P1, PT, R3.reuse, R120, PT ;  /* 0x000000780300720c */ /* 0x040fe20003f24070 */
[--C-:B------:R-:W-:Y:S01]  /*31b0*/  @!P6 IMAD.IADD R124, R124, 0x1, -R3.reuse ;  /* 0x000000017c7ce824 */ /* 0x100fe200078e0a03 */
[----:B------:R-:W-:Y:S01]  /*31c0*/  ISETP.GT.U32.AND P6, PT, R3, R116, PT ;  /* 0x000000740300720c */ /* 0x000fe20003fc4070 */
[----:B------:R-:W-:-:S02]  /*31d0*/  @!P3 IMAD.IADD R112, R112, 0x1, -R3 ;  /* 0x000000017070b824 */ /* 0x000fc400078e0a03 */
[--C-:B------:R-:W-:Y:S01]  /*31e0*/  @!P4 IMAD.IADD R114, R114, 0x1, -R3.reuse ;  /* 0x000000017272c824 */ /* 0x100fe200078e0a03 */
[C---:B------:R-:W-:Y:S01]  /*31f0*/  ISETP.GT.U32.AND P3, PT, R3.reuse, R124, PT ;  /* 0x0000007c0300720c */ /* 0x040fe20003f64070 */
[--C-:B------:R-:W-:Y:S01]  /*3200*/  @!P5 IMAD.IADD R118, R118, 0x1, -R3.reuse ;  /* 0x000000017676d824 */ /* 0x100fe200078e0a03 */
[C---:B------:R-:W-:Y:S01]  /*3210*/  ISETP.GT.U32.AND P4, PT, R3.reuse, R126, PT ;  /* 0x0000007e0300720c */ /* 0x040fe20003f84070 */
[----:B------:R-:W-:Y:S01]  /*3220*/  IMAD R13, R240, 0x14, RZ ;  /* 0x00000014f00d7824 */ /* 0x000fe200078e02ff */
[----:B------:R-:W-:Y:S01]  /*3230*/  ISETP.GT.U32.AND P5, PT, R3, R128, PT ;  /* 0x000000800300720c */ /* 0x000fe20003fa4070 */
[----:B------:R-:W-:Y:S01]  /*3240*/  @!P2 IMAD.MOV R4, RZ, RZ, -R4 ;  /* 0x000000ffff04a224 */ /* 0x000fe200078e0a04 */
[----:B------:R-:W-:Y:S01]  /*3250*/  @!P0 IADD3 R2, R2, -R5, RZ ;  /* 0x8000000502028210 */ /* 0x000fe20007ffe0ff */
[--C-:B------:R-:W-:Y:S01]  /*3260*/  @!P1 IMAD.IADD R120, R120, 0x1, -R3.reuse ;  /* 0x0000000178789824 */ /* 0x100fe200078e0a03 */
[----:B------:R-:W-:Y:S01]  /*3270*/  ISETP.GE.AND P2, PT, R135, RZ, PT ;  /* 0x000000ff8700720c */ /* 0x000fe20003f46270 */
[--C-:B------:R-:W-:Y:S01]  /*3280*/  @!P6 IMAD.IADD R116, R116, 0x1, -R3.reuse ;  /* 0x000000017474e824 */ /* 0x100fe200078e0a03 */
[----:B------:R-:W-:Y:S01]  /*3290*/  ISETP.GT.U32.AND P1, PT, R5, R2, PT ;  /* 0x000000020500720c */ /* 0x000fe20003f24070 */
[----:B------:R-:W-:Y:S01]  /*32a0*/  IMAD R15, R240, 0x18, RZ ;  /* 0x00000018f00f7824 */ /* 0x000fe200078e02ff */
[----:B------:R-:W-:Y:S01]  /*32b0*/  ISETP.GT.U32.AND P6, PT, R3, R132, PT ;  /* 0x000000840300720c */ /* 0x000fe20003fc4070 */
[--C-:B------:R-:W-:Y:S01]  /*32c0*/  @!P3 IMAD.IADD R124, R124, 0x1, -R3.reuse ;  /* 0x000000017c7cb824 */ /* 0x100fe200078e0a03 */
[----:B------:R-:W-:Y:S01]  /*32d0*/  ISETP.GE.AND P3, PT, R139, RZ, PT ;  /* 0x000000ff8b00720c */ /* 0x000fe20003f66270 */
[----:B------:R-:W-:Y:S01]  /*32e0*/  @!P4 IMAD.IADD R126, R126, 0x1, -R3 ;  /* 0x000000017e7ec824 */ /* 0x000fe200078e0a03 */
[----:B------:R-:W-:Y:S01]  /*32f0*/  ISETP.GE.AND P4, PT, R138, RZ, PT ;  /* 0x000000ff8a00720c */ /* 0x000fe20003f86270 */
[----:B-1----:R-:W-:Y:S01]  /*3300*/  IMAD R138, R240, 0x68, RZ ;  /* 0x00000068f08a7824 */ /* 0x002fe200078e02ff */
[----:B------:R-:W-:Y:S01]  /*3310*/  @!P5 IADD3 R128, R128, -R3, RZ ;  /* 0x800000038080d210 */ /* 0x000fe20007ffe0ff */
[C---:B------:R-:W-:Y:S01]  /*3320*/  IMAD R140, R240.reuse, 0x154, RZ ;  /* 0x00000154f08c7824 */ /* 0x040fe200078e02ff */
[----:B------:R-:W-:Y:S01]  /*3330*/  ISETP.GE.AND P5, PT, R25, RZ, PT ;  /* 0x000000ff1900720c */ /* 0x000fe20003fa6270 */
[----:B--2---:R-:W-:Y:S01]  /*3340*/  IMAD R135, R240, 0x5b, RZ ;  /* 0x0000005bf0877824 */ /* 0x004fe200078e02ff */
[----:B------:R-:W-:Y:S01]  /*3350*/  @!P2 IADD3 R16, -R16, RZ, RZ ;  /* 0x000000ff1010a210 */ /* 0x000fe20007ffe1ff */
[----:B------:R-:W-:Y:S01]  /*3360*/  @!P1 IMAD.IADD R2, R2, 0x1, -R5 ;  /* 0x0000000102029824 */ /* 0x000fe200078e0a05 */
[----:B------:R-:W-:Y:S01]  /*3370*/  ISETP.GE.AND P2, PT, R125, RZ, PT ;  /* 0x000000ff7d00720c */ /* 0x000fe20003f46270 */
[----:B------:R-:W-:Y:S01]  /*3380*/  @!P6 IMAD.IADD R132, R132, 0x1, -R3 ;  /* 0x000000018484e824 */ /* 0x000fe200078e0a03 */
[----:B------:R-:W-:Y:S01]  /*3390*/  ISETP.GE.AND P1, PT, R137, RZ, PT ;  /* 0x000000ff8900720c */ /* 0x000fe20003f26270 */
[----:B------:R-:W-:Y:S01]  /*33a0*/  @!P3 IMAD.MOV R8, RZ, RZ, -R8 ;  /* 0x000000ffff08b224 */ /* 0x000fe200078e0a08 */
[----:B------:R-:W-:Y:S01]  /*33b0*/  ISETP.GE.AND P3, PT, R133, RZ, PT ;  /* 0x000000ff8500720c */ /* 0x000fe20003f66270 */
[----:B------:R-:W-:Y:S01]  /*33c0*/  @!P4 IMAD.MOV R10, RZ, RZ, -R10 ;  /* 0x000000ffff0ac224 */ /* 0x000fe200078e0a0a */
[----:B------:R-:W-:Y:S01]  /*33d0*/  ISETP.GE.AND P4, PT, R131, RZ, PT ;  /* 0x000000ff8300720c */ /* 0x000fe20003f86270 */
[----:B------:R-:W1:Y:S01]  /*33e0*/  LDC.64 R24, c[0x0][0x230] ;  /* 0x00008c00ff187b82 */ /* 0x000e620000000a00 */
[----:B------:R-:W-:Y:S01]  /*33f0*/  ISETP.GT.U32.AND P0, PT, R3, R130, PT ;  /* 0x000000820300720c */ /* 0x000fe20003f04070 */
[----:B---3--:R-:W-:Y:S01]  /*3400*/  IMAD R125, R240, 0x174, RZ ;  /* 0x00000174f07d7824 */ /* 0x008fe200078e02ff */
[----:B------:R-:W-:-:S02]  /*3410*/  @!P5 IADD3 R6, -R6, RZ, RZ ;  /* 0x000000ff0606d210 */ /* 0x000fc40007ffe1ff */
[----:B------:R-:W-:Y:S02]  /*3420*/  ISETP.GE.AND P5, PT, R129, RZ, PT ;  /* 0x000000ff8100720c */ /* 0x000fe40003fa6270 */
[----:B------:R-:W-:Y:S01]  /*3430*/  @!P2 IADD3 R30, -R30, RZ, RZ ;  /* 0x000000ff1e1ea210 */ /* 0x000fe20007ffe1ff */
[----:B------:R-:W-:Y:S01]  /*3440*/  @!P1 IMAD.MOV R12, RZ, RZ, -R12 ;  /* 0x000000ffff0c9224 */ /* 0x000fe200078e0a0c */
[----:B------:R-:W-:Y:S01]  /*3450*/  ISETP.GE.AND P2, PT, R115, RZ, PT ;  /* 0x000000ff7300720c */ /* 0x000fe20003f46270 */
[----:B------:R-:W-:Y:S01]  /*3460*/  @!P3 IMAD.MOV R18, RZ, RZ, -R18 ;  /* 0x000000ffff12b224 */ /* 0x000fe200078e0a12 */
[----:B------:R-:W-:Y:S01]  /*3470*/  ISETP.GE.AND P1, PT, R127, RZ, PT ;  /* 0x000000ff7f00720c */ /* 0x000fe20003f26270 */
[----:B------:R-:W-:Y:S01]  /*3480*/  @!P4 IMAD.MOV R20, RZ, RZ, -R20 ;  /* 0x000000ffff14c224 */ /* 0x000fe200078e0a14 */
[----:B------:R-:W-:Y:S01]  /*3490*/  ISETP.GE.AND P3, PT, R123, RZ, PT ;  /* 0x000000ff7b00720c */ /* 0x000fe20003f66270 */
[----:B------:R-:W-:Y:S01]  /*34a0*/  @!P0 IMAD.IADD R130, R130, 0x1, -R3 ;  /* 0x0000000182828824 */ /* 0x000fe200078e0a03 */
[----:B------:R-:W-:Y:S01]  /*34b0*/  ISETP.GE.AND P4, PT, R121, RZ, PT ;  /* 0x000000ff7900720c */ /* 0x000fe20003f86270 */
[----:B----4-:R-:W-:Y:S01]  /*34c0*/  IMAD.SHL.U32 R121, R240, 0x2, RZ ;  /* 0x00000002f0797824 */ /* 0x010fe200078e00ff */
[----:B------:R-:W-:Y:S01]  /*34d0*/  ISETP.GE.AND P6, PT, R136, RZ, PT ;  /* 0x000000ff8800720c */ /* 0x000fe20003fc6270 */
[----:B------:R-:W-:Y:S01]  /*34e0*/  @!P5 IMAD.MOV R22, RZ, RZ, -R22 ;  /* 0x000000ffff16d224 */ /* 0x000fe200078e0a16 */
[----:B------:R-:W-:Y:S01]  /*34f0*/  ISETP.GE.AND P5, PT, R119, RZ, PT ;  /* 0x000000ff7700720c */ /* 0x000fe20003fa6270 */
[C---:B------:R-:W-:Y:S01]  /*3500*/  IMAD R119, R240.reuse, 0x3, RZ ;  /* 0x00000003f0777824 */ /* 0x040fe200078e02ff */
[----:B------:R-:W-:Y:S01]  /*3510*/  ISETP.NE.AND P0, PT, R29, RZ, PT ;  /* 0x000000ff1d00720c */ /* 0x000fe20003f05270 */
[----:B------:R-:W-:Y:S01]  /*3520*/  IMAD R115, R240, 0x1d, RZ ;  /* 0x0000001df0737824 */ /* 0x000fe200078e02ff */
[----:B------:R-:W-:Y:S01]  /*3530*/  @!P2 IADD3 R40, -R40, RZ, RZ ;  /* 0x000000ff2828a210 */ /* 0x000fe20007ffe1ff */
[----:B------:R-:W-:Y:S01]  /*3540*/  @!P1 IMAD.MOV R26, RZ, RZ, -R26 ;  /* 0x000000ffff1a9224 */ /* 0x000fe200078e0a1a */
[----:B------:R-:W-:Y:S01]  /*3550*/  ISETP.GE.AND P2, PT, R105, RZ, PT ;  /* 0x000000ff6900720c */ /* 0x000fe20003f46270 */
        /* <DEDUP_REMOVED lines=8> */
[C---:B------:R-:W-:Y:S01]  /*35e0*/  IMAD R117, R240.reuse, 0x5, RZ ;  /* 0x00000005f0757824 */ /* 0x040fe200078e02ff */
[----:B------:R-:W-:Y:S01]  /*35f0*/  LOP3.LUT R3, RZ, R29, RZ, 0x33, !PT ;  /* 0x0000001dff037212 */ /* 0x000fe200078e33ff */
[----:B------:R-:W-:Y:S01]  /*3600*/  IMAD R127, R240, 0x7c, RZ ;  /* 0x0000007cf07f7824 */ /* 0x000fe200078e02ff */
[----:B-1----:R-:W-:Y:S01]  /*3610*/  IADD3 R7, R24, -0x5, RZ ;  /* 0xfffffffb18077810 */ /* 0x002fe20007ffe0ff */
        /* <DEDUP_REMOVED lines=11> */
[----:B------:R-:W-:Y:S01]  /*36d0*/  ISETP.GE.AND P5, PT, R99, RZ, PT ;  /* 0x000000ff6300720c */ /* 0x000fe20003fa6270 */
[C---:B------:R-:W-:Y:S01]  /*36e0*/  IMAD R109, R240.reuse, 0xa4, RZ ;  /* 0x000000a4f06d7824 */ /* 0x040fe200078e02ff */
[C---:B------:R-:W-:Y:S01]  /*36f0*/  SEL R4, R3.reuse, R4, !P0 ;  /* 0x0000000403047207 */ /* 0x040fe20004000000 */
[C---:B------:R-:W-:Y:S01]  /*3700*/  IMAD R107, R240.reuse, 0xb0, RZ ;  /* 0x000000b0f06b7824 */ /* 0x040fe200078e02ff */
[----:B------:R-:W-:Y:S01]  /*3710*/  SEL R0, R3, R6, !P0 ;  /* 0x0000000603007207 */ /* 0x000fe20004000000 */
[----:B------:R-:W-:Y:S01]  /*3720*/  IMAD R105, R240, 0xc0, RZ ;  /* 0x000000c0f0697824 */ /* 0x000fe200078e02ff */
[----:B------:R-:W-:Y:S01]  /*3730*/  @!P2 IADD3 R60, -R60, RZ, RZ ;  /* 0x000000ff3c3ca210 */ /* 0x000fe20007ffe1ff */
[----:B------:R-:W-:Y:S01]  /*3740*/  @!P1 IMAD.MOV R48, RZ, RZ, -R48 ;  /* 0x000000ffff309224 */ /* 0x000fe200078e0a30 */
[----:B------:R-:W-:Y:S01]  /*3750*/  ISETP.GE.AND P2, PT, R85, RZ, PT ;  /* 0x000000ff5500720c */ /* 0x000fe20003f46270 */
[----:B------:R1:W-:Y:S01]  /*3760*/  STL [R1+0x144], R4 ;  /* 0x0001440401007387 */ /* 0x0003e20000100800 */
[----:B------:R-:W-:Y:S01]  /*3770*/  ISETP.GE.AND P1, PT, R97, RZ, PT ;  /* 0x000000ff6100720c */ /* 0x000fe20003f26270 */
[----:B------:R-:W-:Y:S01]  /*3780*/  @!P3 IMAD.MOV R52, RZ, RZ, -R52 ;  /* 0x000000ffff34b224 */ /* 0x000fe200078e0a34 */
[----:B------:R-:W-:Y:S01]  /*3790*/  SEL R6, R3, R8, !P0 ;  /* 0x0000000803067207 */ /* 0x000fe20004000000 */
[----:B------:R2:W-:Y:S01]  /*37a0*/  STL [R1+0x140], R0 ;  /* 0x0001400001007387 */ /* 0x0005e20000100800 */
[----:B------:R-:W-:Y:S01]  /*37b0*/  @!P4 IMAD.MOV R54, RZ, RZ, -R54 ;  /* 0x000000ffff36c224 */ /* 0x000fe200078e0a36 */
[----:B------:R-:W-:Y:S01]  /*37c0*/  ISETP.GE.AND P3, PT, R93, RZ, PT ;  /* 0x000000ff5d00720c */ /* 0x000fe20003f66270 */
[----:B------:R-:W-:Y:S01]  /*37d0*/  @!P5 IMAD.MOV R56, RZ, RZ, -R56 ;  /* 0x000000ffff38d224 */ /* 0x000fe200078e0a38 */
[----:B------:R3:W-:Y:S01]  /*37e0*/  STL [R1+0x13c], R6 ;  /* 0x00013c0601007387 */ /* 0x0007e20000100800 */
[----:B------:R-:W-:Y:S01]  /*37f0*/  ISETP.GE.AND P4, PT, R91, RZ, PT ;  /* 0x000000ff5b00720c */ /* 0x000fe20003f86270 */
[C---:B------:R-:W-:Y:S01]  /*3800*/  IMAD R85, R240.reuse, 0x15, RZ ;  /* 0x00000015f0557824 */ /* 0x040fe200078e02ff */
[----:B-1----:R-:W-:Y:S01]  /*3810*/  SEL R4, R3, R10, !P0 ;  /* 0x0000000a03047207 */ /* 0x002fe20004000000 */
[----:B------:R-:W-:Y:S01]  /*3820*/  IMAD R10, R240, 0xa, RZ ;  /* 0x0000000af00a7824 */ /* 0x000fe200078e02ff */
[----:B------:R-:W-:Y:S01]  /*3830*/  ISETP.GE.AND P5, PT, R89, RZ, PT ;  /* 0x000000ff5900720c */ /* 0x000fe20003fa6270 */
[----:B------:R-:W-:Y:S01]  /*3840*/  @!P1 IMAD.MOV R58, RZ, RZ, -R58 ;  /* 0x000000ffff3a9224 */ /* 0x000fe200078e0a3a */
[C---:B--2---:R-:W-:Y:S01]  /*3850*/  SEL R0, R3.reuse, R12, !P0 ;  /* 0x0000000c03007207 */ /* 0x044fe20004000000 */
[----:B------:R1:W-:Y:S01]  /*3860*/  STL [R1+0x138], R4 ;  /* 0x0001380401007387 */ /* 0x0003e20000100800 */
[----:B------:R-:W-:Y:S01]  /*3870*/  @!P2 IADD3 R70, -R70, RZ, RZ ;  /* 0x000000ff4646a210 */ /* 0x000fe20007ffe1ff */
[C---:B------:R-:W-:Y:S01]  /*3880*/  IMAD R12, R240.reuse, 0x12, RZ ;  /* 0x00000012f00c7824 */ /* 0x040fe200078e02ff */
[----:B---3--:R-:W-:Y:S01]  /*3890*/  SEL R6, R3, R14, !P0 ;  /* 0x0000000e03067207 */ /* 0x008fe20004000000 */
[----:B------:R2:W-:Y:S01]  /*38a0*/  STL [R1+0x134], R0 ;  /* 0x0001340001007387 */ /* 0x0005e20000100800 */
[----:B------:R-:W-:Y:S01]  /*38b0*/  ISETP.GE.AND P2, PT, R75, RZ, PT ;  /* 0x000000ff4b00720c */ /* 0x000fe20003f46270 */
[----:B------:R-:W-:Y:S01]  /*38c0*/  @!P3 IMAD.MOV R62, RZ, RZ, -R62 ;  /* 0x000000ffff3eb224 */ /* 0x000fe200078e0a3e */
[----:B------:R-:W-:Y:S01]  /*38d0*/  ISETP.GE.AND P1, PT, R87, RZ, PT ;  /* 0x000000ff5700720c */ /* 0x000fe20003f26270 */
[----:B------:R3:W-:Y:S01]  /*38e0*/  STL [R1+0x130], R6 ;  /* 0x0001300601007387 */ /* 0x0007e20000100800 */
[----:B------:R-:W-:Y:S01]  /*38f0*/  @!P4 IMAD.MOV R64, RZ, RZ, -R64 ;  /* 0x000000ffff40c224 */ /* 0x000fe200078e0a40 */
[----:B-1----:R-:W-:Y:S01]  /*3900*/  SEL R4, R3, R16, !P0 ;  /* 0x0000001003047207 */ /* 0x002fe20004000000 */
[----:B------:R-:W-:Y:S01]  /*3910*/  @!P5 IMAD.MOV R66, RZ, RZ, -R66 ;  /* 0x000000ffff42d224 */ /* 0x000fe200078e0a42 */
[----:B------:R-:W-:Y:S01]  /*3920*/  ISETP.GE.AND P3, PT, R83, RZ, PT ;  /* 0x000000ff5300720c */ /* 0x000fe20003f66270 */
[C---:B------:R-:W-:Y:S01]  /*3930*/  IMAD R16, R240.reuse, 0x6, RZ ;  /* 0x00000006f0107824 */ /* 0x040fe200078e02ff */
[----:B--2---:R-:W-:Y:S01]  /*3940*/  SEL R0, R3, R18, !P0 ;  /* 0x0000001203007207 */ /* 0x004fe20004000000 */
[----:B------:R1:W-:Y:S01]  /*3950*/  STL [R1+0x12c], R4 ;  /* 0x00012c0401007387 */ /* 0x0003e20000100800 */
[----:B------:R-:W-:Y:S01]  /*3960*/  ISETP.GE.AND P4, PT, R81, RZ, PT ;  /* 0x000000ff5100720c */ /* 0x000fe20003f86270 */
[----:B------:R-:W-:Y:S01]  /*3970*/  IMAD R83, R240, 0xd, RZ ;  /* 0x0000000df0537824 */ /* 0x000fe200078e02ff */
[----:B---3--:R-:W-:Y:S01]  /*3980*/  SEL R6, R3, R20, !P0 ;  /* 0x0000001403067207 */ /* 0x008fe20004000000 */
[----:B------:R2:W-:Y:S01]  /*3990*/  STL [R1+0x128], R0 ;  /* 0x0001280001007387 */ /* 0x0005e20000100800 */
[----:B------:R-:W-:Y:S01]  /*39a0*/  ISETP.GE.AND P5, PT, R79, RZ, PT ;  /* 0x000000ff4f00720c */ /* 0x000fe20003fa6270 */
[----:B------:R-:W-:Y:S01]  /*39b0*/  @!P1 IMAD.MOV R68, RZ, RZ, -R68 ;  /* 0x000000ffff449224 */ /* 0x000fe200078e0a44 */
[----:B------:R-:W-:Y:S01]  /*39c0*/  @!P2 IADD3 R80, -R80, RZ, RZ ;  /* 0x000000ff5050a210 */ /* 0x000fe20007ffe1ff */
[----:B------:R3:W-:Y:S01]  /*39d0*/  STL [R1+0x124], R6 ;  /* 0x0001240601007387 */ /* 0x0007e20000100800 */
[----:B------:R-:W-:Y:S01]  /*39e0*/  ISETP.GE.AND P2, PT, R65, RZ, PT ;  /* 0x000000ff4100720c */ /* 0x000fe20003f46270 */
[----:B------:R-:W-:Y:S01]  /*39f0*/  @!P3 IMAD.MOV R72, RZ, RZ, -R72 ;  /* 0x000000ffff48b224 */ /* 0x000fe200078e0a48 */
[----:B-1----:R-:W-:Y:S01]  /*3a00*/  SEL R4, R3, R22, !P0 ;  /* 0x0000001603047207 */ /* 0x002fe20004000000 */
[C---:B------:R-:W-:Y:S01]  /*3a10*/  IMAD R14, R240.reuse, 0x16, RZ ;  /* 0x00000016f00e7824 */ /* 0x040fe200078e02ff */
[----:B------:R-:W-:Y:S01]  /*3a20*/  ISETP.GE.AND P1, PT, R77, RZ, PT ;  /* 0x000000ff4d00720c */ /* 0x000fe20003f26270 */
[----:B------:R-:W-:Y:S01]  /*3a30*/  @!P4 IMAD.MOV R74, RZ, RZ, -R74 ;  /* 0x000000ffff4ac224 */ /* 0x000fe200078e0a4a */
[----:B--2---:R-:W-:Y:S01]  /*3a40*/  SEL R0, R3, R26, !P0 ;  /* 0x0000001a03007207 */ /* 0x004fe20004000000 */
[----:B------:R1:W-:Y:S01]  /*3a50*/  STL [R1+0x120], R4 ;  /* 0x0001200401007387 */ /* 0x0003e20000100800 */
[----:B------:R-:W-:Y:S01]  /*3a60*/  ISETP.GE.AND P3, PT, R73, RZ, PT ;  /* 0x000000ff4900720c */ /* 0x000fe20003f66270 */
[----:B------:R-:W-:Y:S01]  /*3a70*/  @!P5 IMAD.MOV R76, RZ, RZ, -R76 ;  /* 0x000000ffff4cd224 */ /* 0x000fe200078e0a4c */
[----:B---3--:R-:W-:Y:S01]  /*3a80*/  SEL R6, R3, R30, !P0 ;  /* 0x0000001e03067207 */ /* 0x008fe20004000000 */
[----:B------:R2:W-:Y:S01]  /*3a90*/  STL [R1+0x11c], R0 ;  /* 0x00011c0001007387 */ /* 0x0005e20000100800 */
[----:B------:R-:W-:Y:S01]  /*3aa0*/  ISETP.GE.AND P4, PT, R71, RZ, PT ;  /* 0x000000ff4700720c */ /* 0x000fe20003f86270 */
[----:B------:R-:W-:Y:S01]  /*3ab0*/  IMAD R73, R240, 0x11, RZ ;  /* 0x00000011f0497824 */ /* 0x000fe200078e02ff */
[----:B------:R-:W-:Y:S01]  /*3ac0*/  ISETP.GE.AND P5, PT, R69, RZ, PT ;  /* 0x000000ff4500720c */ /* 0x000fe20003fa6270 */
[----:B------:R3:W-:Y:S01]  /*3ad0*/  STL [R1+0x118], R6 ;  /* 0x0001180601007387 */ /* 0x0007e20000100800 */
[----:B------:R-:W-:Y:S01]  /*3ae0*/  @!P2 IADD3 R90, -R90, RZ, RZ ;  /* 0x000000ff5a5aa210 */ /* 0x000fe20007ffe1ff */
        /* <DEDUP_REMOVED lines=11> */
[----:B------:R-:W-:Y:S01]  /*3ba0*/  @!P5 IMAD.MOV R86, RZ, RZ, -R86 ;  /* 0x000000ffff56d224 */ /* 0x000fe200078e0a56 */
[----:B------:R-:W-:Y:S01]  /*3bb0*/  ISETP.GE.AND P3, PT, R63, RZ, PT ;  /* 0x000000ff3f00720c */ /* 0x000fe20003f66270 */
[C---:B------:R-:W-:Y:S01]  /*3bc0*/  IMAD R67, R240.reuse, 0x9, RZ ;  /* 0x00000009f0437824 */ /* 0x040fe200078e02ff */
        /* <DEDUP_REMOVED lines=73> */
[----:B------:R-:W-:Y:S01]  /*4060*/  IMAD R23, R240, 0x30, RZ ;  /* 0x00000030f0177824 */ /* 0x000fe200078e02ff */
[----:B---3--:R-:W-:Y:S01]  /*4070*/  SEL R6, R3, R66, !P0 ;  /* 0x0000004203067207 */ /* 0x008fe20004000000 */
[----:B------:R2:W-:Y:S01]  /*4080*/  STL [R1+0xd4], R0 ;  /* 0x0000d40001007387 */ /* 0x0005e20000100800 */
[----:B------:R-:W-:Y:S01]  /*4090*/  ISETP.NE.AND P1, PT, R28, RZ, PT ;  /* 0x000000ff1c00720c */ /* 0x000fe20003f25270 */
        /* <DEDUP_REMOVED lines=11> */
[----:B------:R-:W-:Y:S01]  /*4150*/  IMAD.SHL.U32 R17, R240, 0x8, RZ ;  /* 0x00000008f0117824 */ /* 0x000fe200078e00ff */
[C---:B---3--:R-:W-:Y:S01]  /*4160*/  SEL R6, R3.reuse, R72, !P0 ;  /* 0x0000004803067207 */ /* 0x048fe20004000000 */
[----:B------:R2:W-:Y:S01]  /*4170*/  STL [R1+0xc8], R0 ;  /* 0x0000c80001007387 */ /* 0x0005e20000100800 */
[----:B------:R-:W-:Y:S01]  /*4180*/  @!P2 IADD3 R2, -R2, RZ, RZ ;  /* 0x000000ff0202a210 */ /* 0x000fe20007ffe1ff */
[----:B------:R-:W-:Y:S01]  /*4190*/  @!P3 IMAD.MOV R130, RZ, RZ, -R130 ;  /* 0x000000ffff82b224 */ /* 0x000fe200078e0a82 */
[----:B------:R-:W-:Y:S01]  /*41a0*/  @!P1 LOP3.LUT R2, RZ, R28, RZ, 0x33, !PT ;  /* 0x0000001cff029212 */ /* 0x000fe200078e33ff */
[----:B------:R3:W-:Y:S01]  /*41b0*/  STL [R1+0xc4], R6 ;  /* 0x0000c40601007387 */ /* 0x0007e20000100800 */
[----:B------:R-:W-:Y:S01]  /*41c0*/  IMAD R21, R240, 0x28, RZ ;  /* 0x00000028f0157824 */ /* 0x000fe200078e02ff */
[----:B-1----:R-:W-:Y:S01]  /*41d0*/  SEL R4, R3, R74, !P0 ;  /* 0x0000004a03047207 */ /* 0x002fe20004000000 */
[----:B------:R-:W-:-:S02]  /*41e0*/  @!P4 IMAD.MOV R134, RZ, RZ, -R134 ;  /* 0x000000ffff86c224 */ /* 0x000fc400078e0a86 */
[----:B------:R-:W-:Y:S01]  /*41f0*/  IMAD R25, R2, R25, RZ ;  /* 0x0000001902197224 */ /* 0x000fe200078e02ff */
[C---:B--2---:R-:W-:Y:S01]  /*4200*/  SEL R0, R3.reuse, R76, !P0 ;  /* 0x0000004c03007207 */ /* 0x044fe20004000000 */
[----:B------:R1:W-:Y:S01]  /*4210*/  STL [R1+0xc0], R4 ;  /* 0x0000c00401007387 */ /* 0x0003e20000100800 */
[----:B------:R-:W-:Y:S01]  /*4220*/  @!P5 IMAD.MOV R132, RZ, RZ, -R132 ;  /* 0x000000ffff84d224 */ /* 0x000fe200078e0a84 */
[C---:B---3--:R-:W-:Y:S02]  /*4230*/  SEL R6, R3.reuse, R78, !P0 ;  /* 0x0000004e03067207 */ /* 0x048fe40004000000 */
[----:B------:R2:W-:Y:S01]  /*4240*/  STL [R1+0xbc], R0 ;  /* 0x0000bc0001007387 */ /* 0x0005e20000100800 */
[C---:B------:R-:W-:Y:S01]  /*4250*/  IMAD R27, R240.reuse, 0x34, RZ ;  /* 0x00000034f01b7824 */ /* 0x040fe200078e02ff */
[C---:B------:R-:W-:Y:S01]  /*4260*/  SEL R252, R3.reuse, R132, !P0 ;  /* 0x0000008403fc7207 */ /* 0x040fe20004000000 */
[C---:B------:R-:W-:Y:S01]  /*4270*/  IMAD R72, R240.reuse, 0xf, RZ ;  /* 0x0000000ff0487824 */ /* 0x040fe200078e02ff */
[----:B------:R3:W-:Y:S01]  /*4280*/  STL [R1+0xb8], R6 ;  /* 0x0000b80601007387 */ /* 0x0007e20000100800 */
[C---:B------:R-:W-:Y:S01]  /*4290*/  IMAD R37, R240.reuse, 0x44, RZ ;  /* 0x00000044f0257824 */ /* 0x040fe200078e02ff */
[----:B-1----:R-:W-:Y:S01]  /*42a0*/  SEL R4, R3, R80, !P0 ;  /* 0x0000005003047207 */ /* 0x002fe20004000000 */
[----:B------:R-:W-:-:S02]  /*42b0*/  IMAD.SHL.U32 R49, R240, 0x10, RZ ;  /* 0x00000010f0317824 */ /* 0x000fc400078e00ff */
[C---:B------:R-:W-:Y:S01]  /*42c0*/  IMAD R58, R240.reuse, 0x48, RZ ;  /* 0x00000048f03a7824 */ /* 0x040fe200078e02ff */
[C---:B--2---:R-:W-:Y:S01]  /*42d0*/  SEL R0, R3.reuse, R82, !P0 ;  /* 0x0000005203007207 */ /* 0x044fe20004000000 */
[----:B------:R1:W-:Y:S01]  /*42e0*/  STL [R1+0xb4], R4 ;  /* 0x0000b40401007387 */ /* 0x0003e20000100800 */
[C---:B------:R-:W-:Y:S01]  /*42f0*/  IMAD R82, R240.reuse, 0xb, RZ ;  /* 0x0000000bf0527824 */ /* 0x040fe200078e02ff */
[C---:B---3--:R-:W-:Y:S02]  /*4300*/  SEL R6, R3.reuse, R84, !P0 ;  /* 0x0000005403067207 */ /* 0x048fe40004000000 */
[----:B------:R2:W-:Y:S01]  /*4310*/  STL [R1+0xb0], R0 ;  /* 0x0000b00001007387 */ /* 0x0005e20000100800 */
[C---:B------:R-:W-:Y:S02]  /*4320*/  IMAD R39, R240.reuse, 0x4c, RZ ;  /* 0x0000004cf0277824 */ /* 0x040fe400078e02ff */
[----:B------:R-:W-:Y:S01]  /*4330*/  IMAD R41, R240, 0x50, RZ ;  /* 0x00000050f0297824 */ /* 0x000fe200078e02ff */
[----:B------:R3:W-:Y:S01]  /*4340*/  STL [R1+0xac], R6 ;  /* 0x0000ac0601007387 */ /* 0x0007e20000100800 */
[----:B------:R-:W-:Y:S01]  /*4350*/  VIADD R2, R24, 0xfffffffe ;  /* 0xfffffffe18027836 */ /* 0x000fe20000000000 */
[----:B-1----:R-:W-:Y:S01]  /*4360*/  SEL R4, R3, R86, !P0 ;  /* 0x0000005603047207 */ /* 0x002fe20004000000 */
[----:B------:R-:W-:-:S02]  /*4370*/  IMAD R84, R240, 0x13, RZ ;  /* 0x00000013f0547824 */ /* 0x000fc400078e02ff */
[----:B------:R-:W-:Y:S01]  /*4380*/  IMAD R9, R240, 0x54, RZ ;  /* 0x00000054f0097824 */ /* 0x000fe200078e02ff */
[C---:B--2---:R-:W-:Y:S01]  /*4390*/  SEL R0, R3.reuse, R88, !P0 ;  /* 0x0000005803007207 */ /* 0x044fe20004000000 */
[----:B------:R1:W-:Y:S01]  /*43a0*/  STL [R1+0xa8], R4 ;  /* 0x0000a80401007387 */ /* 0x0003e20000100800 */
[----:B------:R-:W-:Y:S01]  /*43b0*/  ISETP.GE.U32.AND P6, PT, R2, 0x7fffff7f, PT ;  /* 0x7fffff7f0200780c */ /* 0x000fe20003fc6070 */
[C---:B------:R-:W-:Y:S01]  /*43c0*/  IMAD R2, R240.reuse, 0x5c, RZ ;  /* 0x0000005cf0027824 */ /* 0x040fe200078e02ff */
[C---:B---3--:R-:W-:Y:S01]  /*43d0*/  SEL R6, R3.reuse, R90, !P0 ;  /* 0x0000005a03067207 */ /* 0x048fe20004000000 */
[----:B------:R2:W-:Y:S01]  /*43e0*/  STL [R1+0xa4], R0 ;  /* 0x0000a40001007387 */ /* 0x0005e20000100800 */
[C---:B------:R-:W-:Y:S02]  /*43f0*/  IMAD R76, R240.reuse, 0x17, RZ ;  /* 0x00000017f04c7824 */ /* 0x040fe400078e02ff */
[C---:B------:R-:W-:Y:S01]  /*4400*/  IMAD R78, R240.reuse, 0x84, RZ ;  /* 0x00000084f04e7824 */ /* 0x040fe200078e02ff */
[----:B------:R3:W-:Y:S01]  /*4410*/  STL [R1+0xa0], R6 ;  /* 0x0000a00601007387 */ /* 0x0007e20000100800 */
[C---:B------:R-:W-:Y:S01]  /*4420*/  IMAD.SHL.U32 R19, R240.reuse, 0x20, RZ ;  /* 0x00000020f0137824 */ /* 0x040fe200078e00ff */
[----:B-1----:R-:W-:Y:S01]  /*4430*/  SEL R4, R3, R92, !P0 ;  /* 0x0000005c03047207 */ /* 0x002fe20004000000 */
[----:B------:R-:W-:-:S02]  /*4440*/  IMAD R80, R240, 0x23, RZ ;  /* 0x00000023f0507824 */ /* 0x000fc400078e02ff */
[C---:B------:R-:W-:Y:S01]  /*4450*/  IMAD R81, R240.reuse, 0x25, RZ ;  /* 0x00000025f0517824 */ /* 0x040fe200078e02ff */
[C---:B--2---:R-:W-:Y:S01]  /*4460*/  SEL R0, R3.reuse, R94, !P0 ;  /* 0x0000005e03007207 */ /* 0x044fe20004000000 */
[----:B------:R1:W-:Y:S01]  /*4470*/  STL [R1+0x9c], R4 ;  /* 0x00009c0401007387 */ /* 0x0003e20000100800 */
[C---:B------:R-:W-:Y:S01]  /*4480*/  IMAD R20, R240.reuse, 0x26, RZ ;  /* 0x00000026f0147824 */ /* 0x040fe200078e02ff */
[C---:B---3--:R-:W-:Y:S02]  /*4490*/  SEL R6, R3.reuse, R96, !P0 ;  /* 0x0000006003067207 */ /* 0x048fe40004000000 */
[----:B------:R2:W-:Y:S01]  /*44a0*/  STL [R1+0x98], R0 ;  /* 0x0000980001007387 */ /* 0x0005e20000100800 */
[C---:B------:R-:W-:Y:S02]  /*44b0*/  IMAD R96, R240.reuse, 0x27, RZ ;  /* 0x00000027f0607824 */ /* 0x040fe400078e02ff */
[C---:B------:R-:W-:Y:S01]  /*44c0*/  IMAD R97, R240.reuse, 0x29, RZ ;  /* 0x00000029f0617824 */ /* 0x040fe200078e02ff */
[----:B------:R3:W-:Y:S01]  /*44d0*/  STL [R1+0x94], R6 ;  /* 0x0000940601007387 */ /* 0x0007e20000100800 */
[C---:B------:R-:W-:Y:S01]  /*44e0*/  IMAD R62, R240.reuse, 0x2a, RZ ;  /* 0x0000002af03e7824 */ /* 0x040fe200078e02ff */
        /* <DEDUP_REMOVED lines=41> */
[C---:B------:R-:W-:Y:S01]  /*4780*/  SHF.L.U32 R118, R240.reuse, 0x2, RZ ;  /* 0x00000002f0767819 */ /* 0x040fe200000006ff */
[C---:B------:R-:W-:Y:S01]  /*4790*/  IMAD R75, R240.reuse, 0xf0, RZ ;  /* 0x000000f0f04b7824 */ /* 0x040fe200078e02ff */
[C---:B---3--:R-:W-:Y:S01]  /*47a0*/  SEL R6, R3.reuse, R120, !P0 ;  /* 0x0000007803067207 */ /* 0x048fe20004000000 */
        /* <DEDUP_REMOVED lines=20> */
[----:B--2---:R-:W-:Y:S01]  /*48f0*/  SEL R0, R3, R130, !P0 ;  /* 0x0000008203007207 */ /* 0x004fe20004000000 */
[----:B------:R-:W-:Y:S01]  /*4900*/  STL [R1+0x54], R4 ;  /* 0x0000540401007387 */ /* 0x000fe20000100800 */
[C---:B------:R-:W-:Y:S01]  /*4910*/  IMAD R65, R240.reuse, 0x110, RZ ;  /* 0x00000110f0417824 */ /* 0x040fe200078e02ff */
[----:B---3--:R-:W-:Y:S02]  /*4920*/  LEA R6, P1, R25, UR6, 0x2 ;  /* 0x0000000619067c11 */ /* 0x008fe4000f8210ff */
[----:B------:R1:W-:Y:S01]  /*4930*/  STL.64 [R1+0x9d8], R28 ;  /* 0x0009d81c01007387 */ /* 0x0003e20000100a00 */
[C---:B------:R-:W-:Y:S01]  /*4940*/  IMAD R64, R240.reuse, 0x43, RZ ;  /* 0x00000043f0407824 */ /* 0x040fe200078e02ff */
[C---:B------:R-:W-:Y:S02]  /*4950*/  LEA R128, P2, R240.reuse, R6, 0x3 ;  /* 0x00000006f0807211 */ /* 0x040fe400078418ff */
[----:B------:R2:W-:Y:S01]  /*4960*/  STL [R1+0x50], R0 ;  /* 0x0000500001007387 */ /* 0x0005e20000100800 */
[----:B------:R-:W-:-:S02]  /*4970*/  IMAD R108, R240, 0x114, RZ ;  /* 0x00000114f06c7824 */ /* 0x000fc400078e02ff */
[C---:B------:R-:W-:Y:S02]  /*4980*/  IMAD R61, R240.reuse, 0x45, RZ ;  /* 0x00000045f03d7824 */ /* 0x040fe400078e02ff */
[C---:B------:R-:W-:Y:S02]  /*4990*/  IMAD R60, R240.reuse, 0x46, RZ ;  /* 0x00000046f03c7824 */ /* 0x040fe400078e02ff */
[----:B------:R-:W-:Y:S01]  /*49a0*/  IMAD R74, R240, 0x120, RZ ;  /* 0x00000120f04a7824 */ /* 0x000fe200078e02ff */
[----:B-1----:R-:W-:Y:S01]  /*49b0*/  SEL R28, R3, R134, !P0 ;  /* 0x00000086031c7207 */ /* 0x002fe20004000000 */
[----:B------:R-:W-:Y:S01]  /*49c0*/  VIADD R3, R24, 0xfffffffa ;  /* 0xfffffffa18037836 */ /* 0x000fe20000000000 */
[----:B------:R-:W-:Y:S01]  /*49d0*/  ISETP.GE.U32.AND P0, PT, R7, 0x7fffff7c, PT ;  /* 0x7fffff7c0700780c */ /* 0x000fe20003f06070 */
[C---:B------:R-:W-:Y:S01]  /*49e0*/  IMAD R134, R240.reuse, 0x74, RZ ;  /* 0x00000074f0867824 */ /* 0x040fe200078e02ff */
[----:B------:R-:W-:Y:S01]  /*49f0*/  LEA.HI.X.SX32 R7, R25, UR7, 0x2, P1 ;  /* 0x0000000719077c11 */ /* 0x000fe200088f16ff */
[C---:B------:R-:W-:Y:S01]  /*4a00*/  IMAD R29, R240.reuse, 0x78, RZ ;  /* 0x00000078f01d7824 */ /* 0x040fe200078e02ff */
[----:B------:R-:W-:Y:S01]  /*4a10*/  IADD3 R130, P1, R11, R6, RZ ;  /* 0x000000060b827210 */ /* 0x000fe20007f3e0ff */
[C---:B------:R-:W-:Y:S01]  /*4a20*/  IMAD R59, R240.reuse, 0x47, RZ ;  /* 0x00000047f03b7824 */ /* 0x040fe200078e02ff */
[-C--:B------:R-:W-:Y:S01]  /*4a30*/  LEA.HI.X.SX32 R129, R121, R7.reuse, 0x2, P2 ;  /* 0x0000000779817211 */ /* 0x080fe200010f16ff */
[C---:B------:R-:W-:Y:S01]  /*4a40*/  IMAD R100, R240.reuse, 0x124, RZ ;  /* 0x00000124f0647824 */ /* 0x040fe200078e02ff */
[----:B------:R-:W-:Y:S01]  /*4a50*/  LEA.HI.X.SX32 R131, R119, R7, 0x2, P1 ;  /* 0x0000000777837211 */ /* 0x000fe200008f16ff */
[C---:B------:R-:W-:Y:S01]  /*4a60*/  IMAD R57, R240.reuse, 0x49, RZ ;  /* 0x00000049f0397824 */ /* 0x040fe200078e02ff */
[----:B------:R-:W-:Y:S01]  /*4a70*/  ISETP.GE.U32.AND P4, PT, R3, 0x7fffff7b, PT ;  /* 0x7fffff7b0300780c */ /* 0x000fe20003f86070 */
[----:B------:R1:W-:Y:S01]  /*4a80*/  STL.64 [R1+0x18], R128 ;  /* 0x0000188001007387 */ /* 0x0003e20000100a00 */
[C---:B------:R-:W-:Y:S01]  /*4a90*/  IMAD R3, R240.reuse, 0x58, RZ ;  /* 0x00000058f0037824 */ /* 0x040fe200078e02ff */
[----:B------:R-:W-:Y:S01]  /*4aa0*/  ULDC.64 UR6, c[0x0][0x218] ;  /* 0x0000860000067ab9 */ /* 0x000fe20000000a00 */
[C---:B------:R-:W-:Y:S01]  /*4ab0*/  IMAD R38, R240.reuse, 0x4a, RZ ;  /* 0x0000004af0267824 */ /* 0x040fe200078e02ff */
[----:B------:R3:W-:Y:S01]  /*4ac0*/  STL.64 [R1+0x10], R130 ;  /* 0x0000108201007387 */ /* 0x0007e20000100a00 */
[C---:B------:R-:W-:Y:S01]  /*4ad0*/  IMAD R55, R240.reuse, 0x130, RZ ;  /* 0x00000130f0377824 */ /* 0x040fe200078e02ff */
[----:B--2---:R-:W2:Y:S01]  /*4ae0*/  LDC R0, c[0x0][0x230] ;  /* 0x00008c00ff007b82 */ /* 0x004ea20000000800 */
[----:B------:R-:W-:-:S02]  /*4af0*/  IMAD R54, R240, 0x4b, RZ ;  /* 0x0000004bf0367824 */ /* 0x000fc400078e02ff */
[C---:B------:R-:W-:Y:S02]  /*4b00*/  IMAD R110, R240.reuse, 0x134, RZ ;  /* 0x00000134f06e7824 */ /* 0x040fe400078e02ff */
[----:B------:R-:W-:Y:S01]  /*4b10*/  IMAD R53, R240, 0x4d, RZ ;  /* 0x0000004df0357824 */ /* 0x000fe200078e02ff */
[-C--:B-1----:R-:W-:Y:S01]  /*4b20*/  IADD3 R128, P2, R118, R6.reuse, RZ ;  /* 0x0000000676807210 */ /* 0x082fe20007f5e0ff */
[C---:B------:R-:W-:Y:S02]  /*4b30*/  IMAD R40, R240.reuse, 0x4e, RZ ;  /* 0x0000004ef0287824 */ /* 0x040fe400078e02ff */
[C---:B------:R-:W-:Y:S01]  /*4b40*/  IMAD R52, R240.reuse, 0x140, RZ ;  /* 0x00000140f0347824 */ /* 0x040fe200078e02ff */
[C---:B------:R-:W-:Y:S01]  /*4b50*/  LEA.HI.X.SX32 R129, R240.reuse, R7, 0x2, P2 ;  /* 0x00000007f0817211 */ /* 0x040fe200010f16ff */
[C---:B------:R-:W-:Y:S01]  /*4b60*/  IMAD R51, R240.reuse, 0x4f, RZ ;  /* 0x0000004ff0337824 */ /* 0x040fe200078e02ff */
[C---:B---3--:R-:W-:Y:S01]  /*4b70*/  LEA R130, P1, R240.reuse, R6, 0x4 ;  /* 0x00000006f0827211 */ /* 0x048fe200078220ff */
[----:B------:R-:W-:-:S02]  /*4b80*/  IMAD R102, R240, 0x144, RZ ;  /* 0x00000144f0667824 */ /* 0x000fc400078e02ff */
[----:B------:R1:W-:Y:S01]  /*4b90*/  STL.64 [R1+0x20], R128 ;  /* 0x0000208001007387 */ /* 0x0003e20000100a00 */
[-C--:B------:R-:W-:Y:S01]  /*4ba0*/  LEA.HI.X.SX32 R131, R118, R7.reuse, 0x2, P1 ;  /* 0x0000000776837211 */ /* 0x080fe200008f16ff */
[C---:B------:R-:W-:Y:S01]  /*4bb0*/  IMAD R50, R240.reuse, 0x51, RZ ;  /* 0x00000051f0327824 */ /* 0x040fe200078e02ff */
[-C--:B------:R-:W-:Y:S01]  /*4bc0*/  IADD3 R136, P1, R15, R6.reuse, RZ ;  /* 0x000000060f887210 */ /* 0x080fe20007f3e0ff */
[----:B------:R-:W-:Y:S02]  /*4bd0*/  IMAD R47, R240, 0x52, RZ ;  /* 0x00000052f02f7824 */ /* 0x000fe400078e02ff */
[----:B------:R-:W-:Y:S01]  /*4be0*/  STL.64 [R1+0x8], R130 ;  /* 0x0000088201007387 */ /* 0x000fe20000100a00 */
[-C--:B------:R-:W-:Y:S01]  /*4bf0*/  LEA.HI.X.SX32 R137, R16, R7.reuse, 0x2, P1 ;  /* 0x0000000710897211 */ /* 0x080fe200008f16ff */
[C---:B------:R-:W-:Y:S01]  /*4c00*/  IMAD R56, R240.reuse, 0x150, RZ ;  /* 0x00000150f0387824 */ /* 0x040fe200078e02ff */
[CC--:B------:R-:W-:Y:S01]  /*4c10*/  LEA R16, P1, R240.reuse, R6.reuse, 0x5 ;  /* 0x00000006f0107211 */ /* 0x0c0fe200078228ff */
[----:B------:R-:W-:Y:S01]  /*4c20*/  IMAD R25, R240, 0x53, RZ ;  /* 0x00000053f0197824 */ /* 0x000fe200078e02ff */
[-C--:B-1----:R-:W-:Y:S01]  /*4c30*/  IADD3 R128, P2, R13, R6.reuse, RZ ;  /* 0x000000060d807210 */ /* 0x082fe20007f5e0ff */
[----:B------:R1:W-:Y:S01]  /*4c40*/  STL.64 [R1+0xdb0], R136 ;  /* 0x000db08801007387 */ /* 0x0003e20000100a00 */
[-C--:B------:R-:W-:Y:S01]  /*4c50*/  LEA.HI.X.SX32 R17, R17, R7.reuse, 0x2, P1 ;  /* 0x0000000711117211 */ /* 0x080fe200008f16ff */
[C---:B------:R-:W-:Y:S01]  /*4c60*/  VIADD R5, R24.reuse, 0xffffffff ;  /* 0xffffffff18057836 */ /* 0x040fe20000000000 */
[-C--:B------:R-:W-:Y:S01]  /*4c70*/  LEA.HI.X.SX32 R129, R117, R7.reuse, 0x2, P2 ;  /* 0x0000000775817211 */ /* 0x080fe200010f16ff */
[----:B------:R-:W-:Y:S01]  /*4c80*/  VIADD R4, R24, 0xfffffff7 ;  /* 0xfffffff718047836 */ /* 0x000fe20000000000 */
[-C--:B------:R-:W-:Y:S01]  /*4c90*/  IADD3 R186, P2, R31, R6.reuse, RZ ;  /* 0x000000061fba7210 */ /* 0x080fe20007f5e0ff */
[----:B------:R-:W-:Y:S01]  /*4ca0*/  IMAD R8, R240, 0x55, RZ ;  /* 0x00000055f0087824 */ /* 0x000fe200078e02ff */
[----:B------:R-:W-:Y:S01]  /*4cb0*/  ISETP.GE.U32.AND P3, PT, R5, 0x7fffff80, PT ;  /* 0x7fffff800500780c */ /* 0x000fe20003f66070 */
[----:B------:R3:W-:Y:S01]  /*4cc0*/  STL.64 [R1], R128 ;  /* 0x0000008001007387 */ /* 0x0007e20000100a00 */
[-C--:B------:R-:W-:Y:S01]  /*4cd0*/  LEA.HI.X.SX32 R187, R66, R7.reuse, 0x2, P2 ;  /* 0x0000000742bb7211 */ /* 0x080fe200010f16ff */
[C---:B------:R-:W-:Y:S01]  /*4ce0*/  IMAD R5, R240.reuse, 0x56, RZ ;  /* 0x00000056f0057824 */ /* 0x040fe200078e02ff */
[-C--:B------:R-:W-:Y:S01]  /*4cf0*/  IADD3 R66, P2, R33, R6.reuse, RZ ;  /* 0x0000000621427210 */ /* 0x080fe20007f5e0ff */
[----:B-1----:R-:W-:Y:S01]  /*4d00*/  IMAD R136, R240, 0x6c, RZ ;  /* 0x0000006cf0887824 */ /* 0x002fe200078e02ff */
[----:B------:R-:W-:Y:S01]  /*4d10*/  ISETP.GE.U32.AND P5, PT, R4, 0x7fffff78, PT ;  /* 0x7fffff780400780c */ /* 0x000fe20003fa6070 */
[C---:B------:R-:W-:Y:S01]  /*4d20*/  IMAD R137, R240.reuse, 0x70, RZ ;  /* 0x00000070f0897824 */ /* 0x040fe200078e02ff */
[-C--:B------:R-:W-:Y:S01]  /*4d30*/  LEA.HI.X.SX32 R67, R67, R7.reuse, 0x2, P2 ;  /* 0x0000000743437211 */ /* 0x080fe200010f16ff */
[C---:B------:R-:W-:Y:S01]  /*4d40*/  IMAD R46, R240.reuse, 0x160, RZ ;  /* 0x00000160f02e7824 */ /* 0x040fe200078e02ff */
[-C--:B------:R-:W-:Y:S01]  /*4d50*/  IADD3 R202, P2, R63, R6.reuse, RZ ;  /* 0x000000063fca7210 */ /* 0x080fe20007f5e0ff */
[C---:B------:R-:W-:Y:S01]  /*4d60*/  IMAD R4, R240.reuse, 0x57, RZ ;  /* 0x00000057f0047824 */ /* 0x040fe200078e02ff */
[-C--:B---3--:R-:W-:Y:S01]  /*4d70*/  IADD3 R128, P1, R21, R6.reuse, RZ ;  /* 0x0000000615807210 */ /* 0x088fe20007f3e0ff */
[----:B------:R-:W-:Y:S01]  /*4d80*/  IMAD R104, R240, 0x164, RZ ;  /* 0x00000164f0687824 */ /* 0x000fe200078e02ff */
[-C--:B------:R-:W-:Y:S01]  /*4d90*/  LEA.HI.X.SX32 R203, R82, R7.reuse, 0x2, P2 ;  /* 0x0000000752cb7211 */ /* 0x080fe200010f16ff */
[----:B------:R-:W-:Y:S01]  /*4da0*/  IMAD R120, R240, 0x59, RZ ;  /* 0x00000059f0787824 */ /* 0x000fe200078e02ff */
[-C--:B------:R-:W-:Y:S01]  /*4db0*/  LEA.HI.X.SX32 R129, R10, R7.reuse, 0x2, P1 ;  /* 0x000000070a817211 */ /* 0x080fe200008f16ff */
[C---:B------:R-:W-:Y:S01]  /*4dc0*/  IMAD R123, R240.reuse, 0x5a, RZ ;  /* 0x0000005af07b7824 */ /* 0x040fe200078e02ff */
[-C--:B------:R-:W-:Y:S01]  /*4dd0*/  IADD3 R10, P1, R23, R6.reuse, RZ ;  /* 0x00000006170a7210 */ /* 0x080fe20007f3e0ff */
[C---:B------:R-:W-:Y:S01]  /*4de0*/  IMAD R122, R240.reuse, 0x170, RZ ;  /* 0x00000170f07a7824 */ /* 0x040fe200078e02ff */
[-C--:B------:R-:W-:Y:S01]  /*4df0*/  IADD3 R82, P2, R27, R6.reuse, RZ ;  /* 0x000000061b527210 */ /* 0x080fe20007f5e0ff */
[C---:B------:R-:W-:Y:S01]  /*4e00*/  IMAD R117, R240.reuse, 0x1b0, RZ ;  /* 0x000001b0f0757824 */ /* 0x040fe200078e02ff */
[-C--:B------:R-:W-:Y:S01]  /*4e10*/  LEA.HI.X.SX32 R11, R11, R7.reuse, 0x2, P1 ;  /* 0x000000070b0b7211 */ /* 0x080fe200008f16ff */
[C---:B------:R-:W-:Y:S01]  /*4e20*/  IMAD R121, R240.reuse, 0x72, RZ ;  /* 0x00000072f0797824 */ /* 0x040fe200078e02ff */
[-C--:B------:R-:W-:Y:S01]  /*4e30*/  IADD3 R168, P1, R43, R6.reuse, RZ ;  /* 0x000000062ba87210 */ /* 0x080fe20007f3e0ff */
[C---:B------:R-:W-:Y:S01]  /*4e40*/  IMAD R119, R240.reuse, 0x73, RZ ;  /* 0x00000073f0777824 */ /* 0x040fe200078e02ff */
[----:B------:R-:W-:Y:S01]  /*4e50*/  LEA.HI.X.SX32 R83, R83, R7, 0x2, P2 ;  /* 0x0000000753537211 */ /* 0x000fe200010f16ff */
[----:B------:R-:W-:Y:S01]  /*4e60*/  IMAD R118, R240, 0x1d4, RZ ;  /* 0x000001d4f0767824 */ /* 0x000fe200078e02ff */
[----:B------:R-:W-:-:S02]  /*4e70*/  IADD3 R192, P2, R35, R6, RZ ;  /* 0x0000000623c07210 */ /* 0x000fc40007f5e0ff */
[-C--:B------:R-:W-:Y:S02]  /*4e80*/  LEA.HI.X.SX32 R169, R48, R7.reuse, 0x2, P1 ;  /* 0x0000000730a97211 */ /* 0x080fe400008f16ff */
[-C--:B------:R-:W-:Y:S02]  /*4e90*/  LEA R48, P1, R240, R6.reuse, 0x6 ;  /* 0x00000006f0307211 */ /* 0x080fe400078230ff */
[-C--:B------:R-:W-:Y:S02]  /*4ea0*/  LEA.HI.X.SX32 R193, R72, R7.reuse, 0x2, P2 ;  /* 0x0000000748c17211 */ /* 0x080fe400010f16ff */
[-C--:B------:R-:W-:Y:S02]  /*4eb0*/  IADD3 R72, P2, R37, R6.reuse, RZ ;  /* 0x0000000625487210 */ /* 0x080fe40007f5e0ff */
[----:B------:R-:W-:Y:S02]  /*4ec0*/  LEA.HI.X.SX32 R49, R49, R7, 0x2, P1 ;  /* 0x0000000731317211 */ /* 0x000fe400008f16ff */
[----:B------:R-:W-:-:S02]  /*4ed0*/  IADD3 R130, P1, R58, R6, RZ ;  /* 0x000000063a827210 */ /* 0x000fc40007f3e0ff */
[-C--:B------:R-:W-:Y:S02]  /*4ee0*/  LEA.HI.X.SX32 R73, R73, R7.reuse, 0x2, P2 ;  /* 0x0000000749497211 */ /* 0x080fe400010f16ff */
[-C--:B------:R-:W-:Y:S02]  /*4ef0*/  IADD3 R204, P2, R39, R6.reuse, RZ ;  /* 0x0000000627cc7210 */ /* 0x080fe40007f5e0ff */
        /* <DEDUP_REMOVED lines=19> */
[-C--:B------:R-:W-:Y:S01]  /*5030*/  IADD3 R114, P2, R134, R6.reuse, RZ ;  /* 0x0000000686727210 */ /* 0x080fe20007f5e0ff */
[----:B------:R-:W-:Y:S01]  /*5040*/  IMAD R134, R240, 0x1ac, RZ ;  /* 0x000001acf0867824 */ /* 0x000fe200078e02ff */
[----:B------:R-:W-:Y:S02]  /*5050*/  LEA.HI.X.SX32 R31, R31, R7, 0x2, P1 ;  /* 0x000000071f1f7211 */ /* 0x000fe400008f16ff */
[----:B------:R-:W-:-:S02]  /*5060*/  IADD3 R138, P1, R29, R6, RZ ;  /* 0x000000061d8a7210 */ /* 0x000fc40007f3e0ff */
[-C--:B------:R-:W-:Y:S02]  /*5070*/  LEA.HI.X.SX32 R115, R115, R7.reuse, 0x2, P2 ;  /* 0x0000000773737211 */ /* 0x080fe400010f16ff */
[-C--:B------:R-:W-:Y:S02]  /*5080*/  IADD3 R198, P2, R127, R6.reuse, RZ ;  /* 0x000000067fc67210 */ /* 0x080fe40007f5e0ff */
[-C--:B------:R-:W-:Y:S02]  /*5090*/  LEA.HI.X.SX32 R139, R18, R7.reuse, 0x2, P1 ;  /* 0x00000007128b7211 */ /* 0x080fe400008f16ff */
[-C--:B------:R-:W-:Y:S02]  /*50a0*/  LEA R18, P1, R240, R6.reuse, 0x7 ;  /* 0x00000006f0127211 */ /* 0x080fe400078238ff */
[----:B------:R-:W-:Y:S01]  /*50b0*/  LEA.HI.X.SX32 R199, R116, R7, 0x2, P2 ;  /* 0x0000000774c77211 */ /* 0x000fe200010f16ff */
[----:B------:R-:W-:Y:S01]  /*50c0*/  IMAD R116, R240, 0x1b4, RZ ;  /* 0x000001b4f0747824 */ /* 0x000fe200078e02ff */
[----:B------:R-:W-:-:S02]  /*50d0*/  IADD3 R78, P2, R78, R6, RZ ;  /* 0x000000064e4e7210 */ /* 0x000fc40007f5e0ff */
[-C--:B------:R-:W-:Y:S02]  /*50e0*/  LEA.HI.X.SX32 R19, R19, R7.reuse, 0x2, P1 ;  /* 0x0000000713137211 */ /* 0x080fe400008f16ff */
[-C--:B------:R-:W-:Y:S02]  /*50f0*/  IADD3 R150, P1, R150, R6.reuse, RZ ;  /* 0x0000000696967210 */ /* 0x080fe40007f3e0ff */
[-C--:B------:R-:W-:Y:S02]  /*5100*/  LEA.HI.X.SX32 R79, R79, R7.reuse, 0x2, P2 ;  /* 0x000000074f4f7211 */ /* 0x080fe400010f16ff */
[-C--:B------:R-:W-:Y:S02]  /*5110*/  IADD3 R200, P2, R200, R6.reuse, RZ ;  /* 0x00000006c8c87210 */ /* 0x080fe40007f5e0ff */
[-C--:B------:R-:W-:Y:S02]  /*5120*/  LEA.HI.X.SX32 R151, R32, R7.reuse, 0x2, P1 ;  /* 0x0000000720977211 */ /* 0x080fe400008f16ff */
[----:B------:R-:W-:Y:S01]  /*5130*/  IADD3 R32, P1, R113, R6, RZ ;  /* 0x0000000671207210 */ /* 0x000fe20007f3e0ff */
[----:B------:R-:W-:Y:S01]  /*5140*/  IMAD R113, R240, 0x61, RZ ;  /* 0x00000061f0717824 */ /* 0x000fe200078e02ff */
[----:B------:R-:W-:-:S02]  /*5150*/  LEA.HI.X.SX32 R201, R80, R7, 0x2, P2 ;  /* 0x0000000750c97211 */ /* 0x000fc400010f16ff */
[-C--:B------:R-:W-:Y:S01]  /*5160*/  IADD3 R80, P2, R112, R6.reuse, RZ ;  /* 0x0000000670507210 */ /* 0x080fe20007f5e0ff */
[----:B------:R-:W-:Y:S01]  /*5170*/  IMAD R112, R240, 0x62, RZ ;  /* 0x00000062f0707824 */ /* 0x000fe200078e02ff */
[-C--:B------:R-:W-:Y:S02]  /*5180*/  LEA.HI.X.SX32 R33, R33, R7.reuse, 0x2, P1 ;  /* 0x0000000721217211 */ /* 0x080fe400008f16ff */
[-C--:B------:R-:W-:Y:S02]  /*5190*/  IADD3 R142, P1, R142, R6.reuse, RZ ;  /* 0x000000068e8e7210 */ /* 0x080fe40007f3e0ff */
[-C--:B------:R-:W-:Y:S02]  /*51a0*/  LEA.HI.X.SX32 R81, R81, R7.reuse, 0x2, P2 ;  /* 0x0000000751517211 */ /* 0x080fe400010f16ff */
[----:B------:R-:W-:Y:S02]  /*51b0*/  IADD3 R216, P2, R216, R6, RZ ;  /* 0x00000006d8d87210 */ /* 0x000fe40007f5e0ff */
[----:B------:R-:W-:-:S02]  /*51c0*/  LEA.HI.X.SX32 R143, R20, R7, 0x2, P1 ;  /* 0x00000007148f7211 */ /* 0x000fc400008f16ff */
[-C--:B------:R-:W-:Y:S02]  /*51d0*/  IADD3 R20, P1, R111, R6.reuse, RZ ;  /* 0x000000066f147210 */ /* 0x080fe40007f3e0ff */
        /* <DEDUP_REMOVED lines=39> */
[-C--:B------:R-:W-:Y:S02]  /*5450*/  IADD3 R34, P1, R75, R6.reuse, RZ ;  /* 0x000000064b227210 */ /* 0x080fe40007f3e0ff */
[----:B------:R-:W-:Y:S01]  /*5460*/  LEA.HI.X.SX32 R213, R71, R7, 0x2, P2 ;  /* 0x0000000747d57211 */ /* 0x000fe200010f16ff */
[----:B------:R-:W-:Y:S01]  /*5470*/  IMAD R71, R240, 0x75, RZ ;  /* 0x00000075f0477824 */ /* 0x000fe200078e02ff */
[----:B------:R-:W-:-:S02]  /*5480*/  IADD3 R92, P2, R92, R6, RZ ;  /* 0x000000065c5c7210 */ /* 0x000fc40007f5e0ff */
[-C--:B------:R-:W-:Y:S02]  /*5490*/  LEA.HI.X.SX32 R35, R35, R7.reuse, 0x2, P1 ;  /* 0x0000000723237211 */ /* 0x080fe400008f16ff */
[-C--:B------:R-:W-:Y:S02]  /*54a0*/  IADD3 R164, P1, R164, R6.reuse, RZ ;  /* 0x00000006a4a47210 */ /* 0x080fe40007f3e0ff */
[-C--:B------:R-:W-:Y:S01]  /*54b0*/  LEA.HI.X.SX32 R93, R70, R7.reuse, 0x2, P2 ;  /* 0x00000007465d7211 */ /* 0x080fe200010f16ff */
[----:B------:R-:W-:Y:S01]  /*54c0*/  IMAD R70, R240, 0x1e0, RZ ;  /* 0x000001e0f0467824 */ /* 0x000fe200078e02ff */
[-C--:B------:R-:W-:Y:S02]  /*54d0*/  IADD3 R214, P2, R214, R6.reuse, RZ ;  /* 0x00000006d6d67210 */ /* 0x080fe40007f5e0ff */
[----:B------:R-:W-:Y:S02]  /*54e0*/  LEA.HI.X.SX32 R165, R44, R7, 0x2, P1 ;  /* 0x000000072ca57211 */ /* 0x000fe400008f16ff */
[----:B------:R-:W-:-:S02]  /*54f0*/  LEA R44, P1, R240, R6, 0x8 ;  /* 0x00000006f02c7211 */ /* 0x000fc400078240ff */
[-C--:B------:R-:W-:Y:S01]  /*5500*/  LEA.HI.X.SX32 R215, R69, R7.reuse, 0x2, P2 ;  /* 0x0000000745d77211 */ /* 0x080fe200010f16ff */
[----:B------:R-:W-:Y:S01]  /*5510*/  IMAD R69, R240, 0x1bc, RZ ;  /* 0x000001bcf0457824 */ /* 0x000fe200078e02ff */
[-C--:B------:R-:W-:Y:S02]  /*5520*/  IADD3 R94, P2, R94, R6.reuse, RZ ;  /* 0x000000065e5e7210 */ /* 0x080fe40007f5e0ff */
[-C--:B------:R-:W-:Y:S02]  /*5530*/  LEA.HI.X.SX32 R45, R45, R7.reuse, 0x2, P1 ;  /* 0x000000072d2d7211 */ /* 0x080fe400008f16ff */
[-C--:B------:R-:W-:Y:S02]  /*5540*/  IADD3 R156, P1, R156, R6.reuse, RZ ;  /* 0x000000069c9c7210 */ /* 0x080fe40007f3e0ff */
[----:B------:R-:W-:Y:S01]  /*5550*/  LEA.HI.X.SX32 R95, R68, R7, 0x2, P2 ;  /* 0x00000007445f7211 */ /* 0x000fe200010f16ff */
[----:B------:R-:W-:Y:S01]  /*5560*/  IMAD R68, R240, 0x1c0, RZ ;  /* 0x000001c0f0447824 */ /* 0x000fe200078e02ff */
[----:B------:R-:W-:-:S02]  /*5570*/  IADD3 R230, P2, R230, R6, RZ ;  /* 0x00000006e6e67210 */ /* 0x000fc40007f5e0ff */
[-C--:B------:R-:W-:Y:S02]  /*5580*/  LEA.HI.X.SX32 R157, R36, R7.reuse, 0x2, P1 ;  /* 0x00000007249d7211 */ /* 0x080fe400008f16ff */
[-C--:B------:R-:W-:Y:S01]  /*5590*/  IADD3 R36, P1, R65, R6.reuse, RZ ;  /* 0x0000000641247210 */ /* 0x080fe20007f3e0ff */
[----:B------:R-:W-:Y:S01]  /*55a0*/  IMAD R65, R240, 0x79, RZ ;  /* 0x00000079f0417824 */ /* 0x000fe200078e02ff */
[-C--:B------:R-:W-:Y:S01]  /*55b0*/  LEA.HI.X.SX32 R231, R64, R7.reuse, 0x2, P2 ;  /* 0x0000000740e77211 */ /* 0x080fe200010f16ff */
[----:B------:R-:W-:Y:S01]  /*55c0*/  IMAD R64, R240, 0x65, RZ ;  /* 0x00000065f0407824 */ /* 0x000fe200078e02ff */
[-C--:B------:R-:W-:Y:S02]  /*55d0*/  IADD3 R108, P2, R108, R6.reuse, RZ ;  /* 0x000000066c6c7210 */ /* 0x080fe40007f5e0ff */
[----:B------:R-:W-:Y:S02]  /*55e0*/  LEA.HI.X.SX32 R37, R37, R7, 0x2, P1 ;  /* 0x0000000725257211 */ /* 0x000fe400008f16ff */
[----:B------:R-:W-:-:S02]  /*55f0*/  IADD3 R194, P1, R194, R6, RZ ;  /* 0x00000006c2c27210 */ /* 0x000fc40007f3e0ff */
[-C--:B------:R-:W-:Y:S01]  /*5600*/  LEA.HI.X.SX32 R109, R61, R7.reuse, 0x2, P2 ;  /* 0x000000073d6d7211 */ /* 0x080fe200010f16ff */
[----:B------:R-:W-:Y:S01]  /*5610*/  IMAD R61, R240, 0x1cc, RZ ;  /* 0x000001ccf03d7824 */ /* 0x000fe200078e02ff */
[-C--:B------:R-:W-:Y:S02]  /*5620*/  IADD3 R220, P2, R220, R6.reuse, RZ ;  /* 0x00000006dcdc7210 */ /* 0x080fe40007f5e0ff */
[-C--:B------:R-:W-:Y:S01]  /*5630*/  LEA.HI.X.SX32 R195, R60, R7.reuse, 0x2, P1 ;  /* 0x000000073cc37211 */ /* 0x080fe200008f16ff */
[----:B------:R-:W-:Y:S01]  /*5640*/  IMAD R60, R240, 0x1d0, RZ ;  /* 0x000001d0f03c7824 */ /* 0x000fe200078e02ff */
        /* <DEDUP_REMOVED lines=36> */
[-C--:B------:R-:W-:Y:S01]  /*5890*/  LEA.HI.X.SX32 R47, R3, R7.reuse, 0x2, P1 ;  /* 0x00000007032f7211 */ /* 0x080fe200008f16ff */
[----:B------:R-:W-:Y:S01]  /*58a0*/  IMAD R3, R240, 0x77, RZ ;  /* 0x00000077f0037824 */ /* 0x000fe200078e02ff */
        /* <DEDUP_REMOVED lines=21> */
[C---:B------:R-:W-:Y:S01]  /*5a00*/  IMAD R249, R240.reuse, 0x7d, RZ ;  /* 0x0000007df0f97824 */ /* 0x040fe200078e02ff */
[-C--:B------:R-:W-:Y:S01]  /*5a10*/  LEA.HI.X.SX32 R123, R113, R7.reuse, 0x2, P2 ;  /* 0x00000007717b7211 */ /* 0x080fe200010f16ff */
[----:B------:R-:W-:Y:S01]  /*5a20*/  IMAD R113, R240, 0x63, RZ ;  /* 0x00000063f0717824 */ /* 0x000fe200078e02ff */
        /* <DEDUP_REMOVED lines=23> */
[-C--:B------:R-:W-:Y:S02]  /*5ba0*/  LEA.HI.X.SX32 R175, R222, R7.reuse, 0x2, P1 ;  /* 0x00000007deaf7211 */ /* 0x080fe400008f16ff */
[-C--:B------:R-:W-:Y:S02]  /*5bb0*/  IADD3 R54, P1, R117, R6.reuse, RZ ;  /* 0x0000000675367210 */ /* 0x080fe40007f3e0ff */
[----:B------:R-:W-:Y:S02]  /*5bc0*/  LEA.HI.X.SX32 R9, R191, R7, 0x2, P2 ;  /* 0x00000007bf097211 */ /* 0x000fe400010f16ff */
[----:B------:R-:W-:-:S02]  /*5bd0*/  IADD3 R116, P2, R116, R6, RZ ;  /* 0x0000000674747210 */ /* 0x000fc40007f5e0ff */
[-C--:B------:R-:W-:Y:S02]  /*5be0*/  LEA.HI.X.SX32 R55, R136, R7.reuse, 0x2, P1 ;  /* 0x0000000788377211 */ /* 0x080fe400008f16ff */
[-C--:B------:R-:W-:Y:S02]  /*5bf0*/  IADD3 R188, P1, R188, R6.reuse, RZ ;  /* 0x00000006bcbc7210 */ /* 0x080fe40007f3e0ff */
[-C--:B------:R-:W-:Y:S02]  /*5c00*/  LEA.HI.X.SX32 R117, R189, R7.reuse, 0x2, P2 ;  /* 0x00000007bd757211 */ /* 0x080fe400010f16ff */
[----:B------:R-:W-:Y:S02]  /*5c10*/  LEA.HI.X.SX32 R189, R185, R7, 0x2, P1 ;  /* 0x00000007b9bd7211 */ /* 0x000fe400008f16ff */
[-C--:B------:R-:W-:Y:S02]  /*5c20*/  IADD3 R68, P1, R68, R6.reuse, RZ ;  /* 0x0000000644447210 */ /* 0x080fe40007f3e0ff */
[----:B------:R-:W-:-:S02]  /*5c30*/  IADD3 R222, P2, R69, R6, RZ ;  /* 0x0000000645de7210 */ /* 0x000fc40007f5e0ff */
[-C--:B------:R-:W-:Y:S02]  /*5c40*/  LEA.HI.X.SX32 R69, R137, R7.reuse, 0x2, P1 ;  /* 0x0000000789457211 */ /* 0x080fe400008f16ff */
[-C--:B------:R-:W-:Y:S02]  /*5c50*/  IADD3 R180, P1, R180, R6.reuse, RZ ;  /* 0x00000006b4b47210 */ /* 0x080fe40007f3e0ff */
[-C--:B------:R-:W-:Y:S02]  /*5c60*/  LEA.HI.X.SX32 R223, R181, R7.reuse, 0x2, P2 ;  /* 0x00000007b5df7211 */ /* 0x080fe400010f16ff */
[-C--:B------:R-:W-:Y:S02]  /*5c70*/  IADD3 R154, P2, R154, R6.reuse, RZ ;  /* 0x000000069a9a7210 */ /* 0x080fe40007f5e0ff */
[----:B------:R-:W-:Y:S01]  /*5c80*/  LEA.HI.X.SX32 R181, R121, R7, 0x2, P1 ;  /* 0x0000000779b57211 */ /* 0x000fe200008f16ff */
[----:B------:R1:W-:Y:S01]  /*5c90*/  STL.64 [R1+0x48], R222 ;  /* 0x000048de01007387 */ /* 0x0003e20000100a00 */
[----:B------:R-:W-:-:S02]  /*5ca0*/  IADD3 R60, P1, R60, R6, RZ ;  /* 0x000000063c3c7210 */ /* 0x000fc40007f3e0ff */
[-C--:B------:R-:W-:Y:S02]  /*5cb0*/  LEA.HI.X.SX32 R155, R155, R7.reuse, 0x2, P2 ;  /* 0x000000079b9b7211 */ /* 0x080fe400010f16ff */
[-C--:B------:R-:W-:Y:S02]  /*5cc0*/  IADD3 R136, P2, R61, R6.reuse, RZ ;  /* 0x000000063d887210 */ /* 0x080fe40007f5e0ff */
[-C--:B------:R-:W-:Y:S02]  /*5cd0*/  LEA.HI.X.SX32 R61, R250, R7.reuse, 0x2, P1 ;  /* 0x00000007fa3d7211 */ /* 0x080fe400008f16ff */
[-C--:B------:R-:W-:Y:S02]  /*5ce0*/  IADD3 R190, P1, R190, R6.reuse, RZ ;  /* 0x00000006bebe7210 */ /* 0x080fe40007f3e0ff */
[----:B------:R-:W-:Y:S01]  /*5cf0*/  LEA.HI.X.SX32 R137, R119, R7, 0x2, P2 ;  /* 0x0000000777897211 */ /* 0x000fe200010f16ff */
[----:B-1----:R-:W-:Y:S01]  /*5d00*/  IMAD R223, R240, 0x1f4, RZ ;  /* 0x000001f4f0df7824 */ /* 0x002fe200078e02ff */
[----:B------:R-:W-:-:S02]  /*5d10*/  IADD3 R118, P2, R118, R6, RZ ;  /* 0x0000000676767210 */ /* 0x000fc40007f5e0ff */
[-C--:B------:R-:W-:Y:S01]  /*5d20*/  LEA.HI.X.SX32 R191, R25, R7.reuse, 0x2, P1 ;  /* 0x0000000719bf7211 */ /* 0x080fe200008f16ff */
[----:B------:R1:W-:Y:S01]  /*5d30*/  STL.64 [R1+0x40], R136 ;  /* 0x0000408801007387 */ /* 0x0003e20000100a00 */
[-C--:B------:R-:W-:Y:S02]  /*5d40*/  IADD3 R70, P1, R70, R6.reuse, RZ ;  /* 0x0000000646467210 */ /* 0x080fe40007f3e0ff */
[-C--:B------:R-:W-:Y:S02]  /*5d50*/  LEA.HI.X.SX32 R119, R71, R7.reuse, 0x2, P2 ;  /* 0x0000000747777211 */ /* 0x080fe400010f16ff */
[----:B------:R-:W-:Y:S02]  /*5d60*/  LEA.HI.X.SX32 R71, R29, R7, 0x2, P1 ;  /* 0x000000071d477211 */ /* 0x000fe400008f16ff */
[----:B------:R-:W3:Y:S01]  /*5d70*/  S2R R29, SR_TID.X ;  /* 0x00000000001d7919 */ /* 0x000ee20000002100 */
[----:B------:R-:W-:-:S04]  /*5d80*/  IADD3 R250, P2, R2, R6, RZ ;  /* 0x0000000602fa7210 */ /* 0x000fc80007f5e0ff */
[-C--:B------:R-:W-:Y:S01]  /*5d90*/  LEA.HI.X.SX32 R251, R3, R7.reuse, 0x2, P2 ;  /* 0x0000000703fb7211 */ /* 0x080fe200010f16ff */
[----:B-1----:R-:W4:Y:S01]  /*5da0*/  LDL.LU.64 R136, [R1+0xdb0] ;  /* 0x000db00001887983 */ /* 0x002f220000300a00 */
[-C--:B------:R-:W-:Y:S01]  /*5db0*/  IADD3 R120, P2, R120, R6.reuse, RZ ;  /* 0x0000000678787210 */ /* 0x080fe20007f5e0ff */
[----:B------:R-:W-:Y:S01]  /*5dc0*/  IMAD R222, R240, 0x1f8, RZ ;  /* 0x000001f8f0de7824 */ /* 0x000fe200078e02ff */
[-C--:B------:R-:W-:Y:S01]  /*5dd0*/  IADD3 R184, P1, R184, R6.reuse, RZ ;  /* 0x00000006b8b87210 */ /* 0x080fe20007f3e0ff */
[----:B------:R1:W-:Y:S01]  /*5de0*/  STL.64 [R1+0x38], R250 ;  /* 0x000038fa01007387 */ /* 0x0003e20000100a00 */
[-C--:B------:R-:W-:Y:S01]  /*5df0*/  LEA.HI.X.SX32 R121, R65, R7.reuse, 0x2, P2 ;  /* 0x0000000741797211 */ /* 0x080fe200010f16ff */
[----:B------:R-:W-:Y:S01]  /*5e00*/  IMAD R25, R240, 0x1fc, RZ ;  /* 0x000001fcf0197824 */ /* 0x000fe200078e02ff */
[-C--:B------:R-:W-:Y:S01]  /*5e10*/  IADD3 R2, P2, R64, R6.reuse, RZ ;  /* 0x0000000640027210 */ /* 0x080fe20007f5e0ff */
[----:B------:R-:W-:Y:S01]  /*5e20*/  IMAD R247, R240, 0x7f, RZ ;  /* 0x0000007ff0f77824 */ /* 0x000fe200078e02ff */
[-C--:B------:R-:W-:Y:S01]  /*5e30*/  LEA.HI.X.SX32 R185, R135, R7.reuse, 0x2, P1 ;  /* 0x0000000787b97211 */ /* 0x080fe200008f16ff */
[----:B------:R-:W-:Y:S01]  /*5e40*/  IMAD.MOV.U32 R135, RZ, RZ, R3 ;  /* 0x000000ffff877224 */ /* 0x000fe200078e0003 */
[----:B------:R-:W-:Y:S01]  /*5e50*/  IADD3 R64, P1, R134, R6, RZ ;  /* 0x0000000686407210 */ /* 0x000fe20007f3e0ff */
[----:B------:R-:W-:Y:S01]  /*5e60*/  STL [R1+0x30], R2 ;  /* 0x0000300201007387 */ /* 0x000fe20000100800 */
[----:B------:R-:W-:-:S02]  /*5e70*/  LEA.HI.X.SX32 R135, R246, R7, 0x2, P2 ;  /* 0x00000007f6877211 */ /* 0x000fc400010f16ff */
[----:B------:R-:W-:Y:S01]  /*5e80*/  MOV R134, R2 ;  /* 0x0000000200867202 */ /* 0x000fe20000000f00 */
[----:B-1----:R-:W-:Y:S01]  /*5e90*/  IMAD R250, R240, 0x7c, RZ ;  /* 0x0000007cf0fa7824 */ /* 0x002fe200078e02ff */
[-C--:B------:R-:W-:Y:S01]  /*5ea0*/  IADD3 R134, P2, R223, R6.reuse, RZ ;  /* 0x00000006df867210 */ /* 0x080fe20007f5e0ff */
[----:B------:R1:W-:Y:S01]  /*5eb0*/  STL [R1+0x34], R135 ;  /* 0x0000348701007387 */ /* 0x0003e20000100800 */
[----:B------:R-:W2:Y:S02]  /*5ec0*/  LDC R251, c[0x0][0x230] ;  /* 0x00008c00fffb7b82 */ /* 0x000ea40000000800 */
[----:B------:R-:W-:Y:S01]  /*5ed0*/  LEA.HI.X.SX32 R65, R250, R7, 0x2, P1 ;  /* 0x00000007fa417211 */ /* 0x000fe200008f16ff */
[----:B------:R1:W-:Y:S01]  /*5ee0*/  STL.64 [R1+0x9f0], R240 ;  /* 0x0009f0f001007387 */ /* 0x0003e20000100a00 */
[----:B------:R-:W-:Y:S02]  /*5ef0*/  IADD3 R222, P1, R222, R6, RZ ;  /* 0x00000006dede7210 */ /* 0x000fe40007f3e0ff */
[----:B---3--:R-:W-:-:S02]  /*5f00*/  LOP3.LUT R29, R29, 0x3f, RZ, 0xc0, !PT ;  /* 0x0000003f1d1d7812 */ /* 0x008fc400078ec0ff */
[----:B------:R-:W3:Y:S01]  /*5f10*/  LDC R250, c[0x0][0x230] ;  /* 0x00008c00fffa7b82 */ /* 0x000ee20000000800 */
[-C--:B-1----:R-:W-:Y:S02]  /*5f20*/  LEA.HI.X.SX32 R135, R249, R7.reuse, 0x2, P2 ;  /* 0x00000007f9877211 */ /* 0x082fe400010f16ff */
[----:B------:R-:W-:Y:S01]  /*5f30*/  LEA.HI.X.SX32 R223, R248, R7, 0x2, P1 ;  /* 0x00000007f8df7211 */ /* 0x000fe200008f16ff */
[----:B------:R-:W-:Y:S01]  /*5f40*/  IMAD R3, R29, R241, RZ ;  /* 0x000000f11d037224 */ /* 0x000fe200078e02ff */
[----:B------:R-:W-:-:S03]  /*5f50*/  IADD3 R240, P2, R25, R6, RZ ;  /* 0x0000000619f07210 */ /* 0x000fc60007f5e0ff */
[----:B------:R-:W-:Y:S01]  /*5f60*/  IMAD R2, R241, 0x40, R3 ;  /* 0x00000040f1027824 */ /* 0x000fe200078e0203 */
[----:B------:R-:W-:Y:S02]  /*5f70*/  LEA R246, P1, R3, UR6, 0x2 ;  /* 0x0000000603f67c11 */ /* 0x000fe4000f8210ff */
[----:B------:R-:W-:Y:S02]  /*5f80*/  LEA.HI.X.SX32 R241, R247, R7, 0x2, P2 ;  /* 0x00000007f7f17211 */ /* 0x000fe400010f16ff */
[----:B------:R-:W-:Y:S02]  /*5f90*/  LEA.HI.X.SX32 R247, R3, UR7, 0x2, P1 ;  /* 0x0000000703f77c11 */ /* 0x000fe400088f16ff */
[C---:B------:R-:W-:Y:S01]  /*5fa0*/  LEA R248, P2, R2.reuse, UR6, 0x2 ;  /* 0x0000000602f87c11 */ /* 0x040fe2000f8410ff */
[----:B------:R1:W-:Y:S01]  /*5fb0*/  STL.64 [R1+0x28], R240 ;  /* 0x000028f001007387 */ /* 0x0003e20000100a00 */
[----:B------:R-:W-:Y:S01]  /*5fc0*/  SHF.L.U32 R3, R29, 0x2, RZ ;  /* 0x000000021d037819 */ /* 0x000fe200000006ff */
[----:B------:R-:W-:Y:S01]  /*5fd0*/  ULDC UR6, c[0x0][0x230] ;  /* 0x00008c0000067ab9 */ /* 0x000fe20000000800 */
[----:B------:R-:W-:Y:S01]  /*5fe0*/  LEA.HI.X.SX32 R249, R2, UR7, 0x2, P2 ;  /* 0x0000000702f97c11 */ /* 0x000fe200090f16ff */
[----:B------:R1:W-:Y:S02]  /*5ff0*/  STL.64 [R1+0x9f8], R6 ;  /* 0x0009f80601007387 */ /* 0x0003e40000100a00 */
[----:B------:R-:W-:-:S02]  /*6000*/  VIADD R2, R3, UR4 ;  /* 0x0000000403027c36 */ /* 0x000fc40008000000 */
[----:B---3--:R-:W-:Y:S02]  /*6010*/  VIADD R25, R250, 0xfffffff3 ;  /* 0xfffffff3fa197836 */ /* 0x008fe40000000000 */
[----:B--2---:R-:W-:Y:S01]  /*6020*/  VIADD R3, R0, 0xffffffef ;  /* 0xffffffef00037836 */ /* 0x004fe20000000000 */
[----:B------:R-:W-:Y:S01]  /*6030*/  @!PT LDS RZ, [RZ] ;  /* 0x00000000fffff984 */ /* 0x000fe20000000800 */
[----:B------:R-:W-:Y:S01]  /*6040*/  @!PT LDS RZ, [RZ] ;  /* 0x00000000fffff984 */ /* 0x000fe20000000800 */
[----:B------:R-:W-:Y:S01]  /*6050*/  @!PT LDS RZ, [RZ] ;  /* 0x00000000fffff984 */ /* 0x000fe20000000800 */
[----:B------:R-:W-:Y:S01]  /*6060*/  LDGSTS.E [R2], desc[UR8][R6.64], !P3 ;  /* 0x0000000006027fae */ /* 0x000fe2000d921848 */
[----:B------:R-:W-:Y:S01]  /*6070*/  VIADD R250, R24, 0xfffffff6 ;  /* 0xfffffff618fa7836 */ /* 0x000fe20000000000 */
[----:B------:R-:W-:Y:S01]  /*6080*/  ISETP.GE.U32.AND P2, PT, R25, 0x7fffff74, PT ;  /* 0x7fffff741900780c */ /* 0x000fe20003f46070 */
[----:B-1----:R-:W1:Y:S08]  /*6090*/  LDC R241, c[0x0][0x230] ;  /* 0x00008c00fff17b82 */ /* 0x002e700000000800 */
[----:B------:R-:W2:Y:S01]  /*60a0*/  LDC R0, c[0x0][0x230] ;  /* 0x00008c00ff007b82 */ /* 0x000ea20000000800 */
[----:B------:R-:W3:Y:S01]  /*60b0*/  LDL.64 R6, [R1+0x8] ;  /* 0x0000080001067983 */ /* 0x000ee20000100a00 */
[----:B------:R-:W-:Y:S01]  /*60c0*/  ISETP.GE.U32.AND P3, PT, R3, 0x7fffff70, PT ;  /* 0x7fffff700300780c */ /* 0x000fe20003f66070 */
[----:B------:R-:W-:Y:S01]  /*60d0*/  VIADD R3, R251, 0xffffffe7 ;  /* 0xffffffe7fb037836 */ /* 0x000fe20000000000 */
[----:B------:R-:W-:-:S04]  /*60e0*/  ISETP.GE.U32.AND P1, PT, R250, 0x7fffff77, PT ;  /* 0x7fffff77fa00780c */ /* 0x000fc80003f26070 */
[----:B------:R-:W1:Y:S08]  /*60f0*/  LDC R25, c[0x0][0x230] ;  /* 0x00008c00ff197b82 */ /* 0x000e700000000800 */
[----:B------:R-:W2:Y:S08]  /*6100*/  LDC R251, c[0x0][0x230] ;  /* 0x00008c00fffb7b82 */ /* 0x000eb00000000800 */
[----:B------:R-:W2:Y:S01]  /*6110*/  LDC R250, c[0x0][0x230] ;  /* 0x00008c00fffa7b82 */ /* 0x000ea20000000800 */
[----:B------:R2:W-:Y:S01]  /*6120*/  STL.64 [R1+0x9e8], R16 ;  /* 0x0009e81001007387 */ /* 0x0005e20000100a00 */
[----:B-1----:R-:W-:-:S06]  /*6130*/  VIADD R25, R25, 0xffffffeb ;  /* 0xffffffeb19197836 */ /* 0x002fcc0000000000 */
[----:B------:R-:W1:Y:S01]  /*6140*/  LDC R240, c[0x0][0x230] ;  /* 0x00008c00fff07b82 */ /* 0x000e620000000800 */
[----:B------:R-:W-:Y:S04]  /*6150*/  STL.64 [R1+0xa00], R10 ;  /* 0x000a000a01007387 */ /* 0x000fe80000100a00 */
[----:B------:R-:W-:Y:S04]  /*6160*/  STL.64 [R1+0x9e0], R48 ;  /* 0x0009e03001007387 */ /* 0x000fe80000100a00 */
[----:B------:R1:W-:Y:S04]  /*6170*/  STL.64 [R1+0xa08], R12 ;  /* 0x000a080c01007387 */ /* 0x0003e80000100a00 */
[----:B------:R4:W-:Y:S04]  /*6180*/  STL.64 [R1+0xa10], R14 ;  /* 0x000a100e01007387 */ /* 0x0009e80000100a00 */
[----:B------:R-:W-:Y:S04]  /*6190*/  STL.64 [R1+0xa18], R30 ;  /* 0x000a181e01007387 */ /* 0x000fe80000100a00 */
[----:B------:R-:W-:Y:S04]  /*61a0*/  STL.64 [R1+0xa20], R18 ;  /* 0x000a201201007387 */ /* 0x000fe80000100a00 */
[----:B------:R-:W-:Y:S04]  /*61b0*/  STL.64 [R1+0xa28], R32 ;  /* 0x000a282001007387 */ /* 0x000fe80000100a00 */
[----:B------:R-:W-:Y:S04]  /*61c0*/  STL.64 [R1+0xa30], R20 ;  /* 0x000a301401007387 */ /* 0x000fe80000100a00 */
[----:B------:R-:W-:Y:S04]  /*61d0*/  STL.64 [R1+0xa38], R62 ;  /* 0x000a383e01007387 */ /* 0x000fe80000100a00 */
[----:B------:R-:W-:Y:S04]  /*61e0*/  STL.64 [R1+0xa40], R22 ;  /* 0x000a401601007387 */ /* 0x000fe80000100a00 */
[----:B------:R-:W-:Y:S04]  /*61f0*/  STL.64 [R1+0xa48], R26 ;  /* 0x000a481a01007387 */ /* 0x000fe80000100a00 */
        /* <DEDUP_REMOVED lines=11> */
[----:B---3--:R-:W-:Y:S04]  /*62b0*/  LDGSTS.E [R2+0x400], desc[UR8][R6.64], !P0 ;  /* 0x0040000006027fae */ /* 0x008fe8000c121848 */
[----:B------:R3:W-:Y:S01]  /*62c0*/  LDGSTS.E [R2+0x800], desc[UR8][R16.64], !P5 ;  /* 0x0080000010027fae */ /* 0x0007e2000e921848 */
[----:B------:R-:W-:-:S02]  /*62d0*/  ISETP.GE.U32.AND P5, PT, R3, 0x7fffff68, PT ;  /* 0x7fffff680300780c */ /* 0x000fc40003fa6070 */
[----:B--2---:R-:W-:Y:S01]  /*62e0*/  IADD3 R3, R251, -0x1d, RZ ;  /* 0xffffffe3fb037810 */ /* 0x004fe20007ffe0ff */
[----:B------:R-:W-:Y:S01]  /*62f0*/  LDGSTS.E [R2+0xc00], desc[UR8][R10.64], !P2 ;  /* 0x00c000000a027fae */ /* 0x000fe2000d121848 */
[----:B------:R-:W2:Y:S01]  /*6300*/  LDC R251, c[0x0][0x230] ;  /* 0x00008c00fffb7b82 */ /* 0x000ea20000000800 */
[----:B------:R-:W-:Y:S01]  /*6310*/  ISETP.GE.U32.AND P0, PT, R25, 0x7fffff6c, PT ;  /* 0x7fffff6c1900780c */ /* 0x000fe20003f06070 */
[----:B------:R-:W-:Y:S01]  /*6320*/  VIADD R25, R250, 0xffffffdf ;  /* 0xffffffdffa197836 */ /* 0x000fe20000000000 */
[----:B------:R-:W-:-:S05]  /*6330*/  ISETP.GE.U32.AND P2, PT, R3, 0x7fffff64, PT ;  /* 0x7fffff640300780c */ /* 0x000fca0003f46070 */
[----:B---3--:R-:W3:Y:S01]  /*6340*/  LDC R17, c[0x0][0x230] ;  /* 0x00008c00ff117b82 */ /* 0x008ee20000000800 */
[----:B------:R-:W-:Y:S01]  /*6350*/  VIADD R3, R241, 0xffffffdb ;  /* 0xffffffdbf1037836 */ /* 0x000fe20000000000 */
[----:B------:R-:W-:Y:S06]  /*6360*/  LDGSTS.E [R2+0x1000], desc[UR8][R48.64], !P3 ;  /* 0x0100000030027fae */ /* 0x000fec000d921848 */
[----:B------:R-:W4:Y:S01]  /*6370*/  LDC R16, c[0x0][0x230] ;  /* 0x00008c00ff107b82 */ /* 0x000f220000000800 */
[----:B------:R-:W-:Y:S01]  /*6380*/  ISETP.GE.U32.AND P3, PT, R25, 0x7fffff60, PT ;  /* 0x7fffff601900780c */ /* 0x000fe20003f66070 */
[----:B------:R4:W-:Y:S01]  /*6390*/  LDGSTS.E [R2+0x1400], desc[UR8][R12.64], !P0 ;  /* 0x014000000c027fae */ /* 0x0009e2000c121848 */
[----:B------:R-:W-:Y:S01]  /*63a0*/  ISETP.GE.U32.AND P0, PT, R3, 0x7fffff5c, PT ;  /* 0x7fffff5c0300780c */ /* 0x000fe20003f06070 */
[----:B------:R-:W-:-:S02]  /*63b0*/  VIADD R3, R0, 0xffffffd3 ;  /* 0xffffffd300037836 */ /* 0x000fc40000000000 */
[----:B------:R4:W-:Y:S01]  /*63c0*/  LDGSTS.E [R2+0x1800], desc[UR8][R14.64], !P5 ;  /* 0x018000000e027fae */ /* 0x0009e2000e921848 */
[----:B-1----:R-:W-:Y:S01]  /*63d0*/  VIADD R25, R240, 0xffffffd7 ;  /* 0xffffffd7f0197836 */ /* 0x002fe20000000000 */
[----:B------:R-:W1:Y:S02]  /*63e0*/  LDC R7, c[0x0][0x230] ;  /* 0x00008c00ff077b82 */ /* 0x000e640000000800 */
[----:B------:R-:W-:Y:S01]  /*63f0*/  LDGSTS.E [R2+0x1c00], desc[UR8][R30.64], !P2 ;  /* 0x01c000001e027fae */ /* 0x000fe2000d121848 */
[----:B------:R-:W-:Y:S02]  /*6400*/  ISETP.GE.U32.AND P2, PT, R3, 0x7fffff54, PT ;  /* 0x7fffff540300780c */ /* 0x000fe40003f46070 */
[----:B--2---:R-:W-:Y:S01]  /*6410*/  IADD3 R3, R251, -0x31, RZ ;  /* 0xffffffcffb037810 */ /* 0x004fe20007ffe0ff */
[----:B------:R-:W-:Y:S01]  /*6420*/  LDGSTS.E [R2+0x2000], desc[UR8][R18.64], !P3 ;  /* 0x0200000012027fae */ /* 0x000fe2000d921848 */
[----:B------:R-:W-:Y:S01]  /*6430*/  ISETP.GE.U32.AND P5, PT, R25, 0x7fffff58, PT ;  /* 0x7fffff581900780c */ /* 0x000fe20003fa6070 */
[----:B---3--:R-:W-:Y:S01]  /*6440*/  VIADD R25, R17, 0xffffffcb ;  /* 0xffffffcb11197836 */ /* 0x008fe20000000000 */
[----:B------:R-:W-:Y:S01]  /*6450*/  ISETP.GE.U32.AND P3, PT, R3, 0x7fffff50, PT ;  /* 0x7fffff500300780c */ /* 0x000fe20003f66070 */
[----:B------:R-:W2:Y:S01]  /*6460*/  LDC R6, c[0x0][0x230] ;  /* 0x00008c00ff067b82 */ /* 0x000ea20000000800 */
[----:B------:R-:W-:Y:S01]  /*6470*/  LDGSTS.E [R2+0x2400], desc[UR8][R32.64], !P0 ;  /* 0x0240000020027fae */ /* 0x000fe2000c121848 */
[----:B----4-:R-:W-:-:S03]  /*6480*/  VIADD R3, R16, 0xffffffc7 ;  /* 0xffffffc710037836 */ /* 0x010fc60000000000 */
[----:B------:R-:W3:Y:S03]  /*6490*/  LDL.64 R16, [R1+0x20] ;  /* 0x0000200001107983 */ /* 0x000ee60000100a00 */
[----:B------:R-:W4:Y:S01]  /*64a0*/  LDC R251, c[0x0][0x230] ;  /* 0x00008c00fffb7b82 */ /* 0x000f220000000800 */
[----:B------:R-:W-:Y:S04]  /*64b0*/  STL.64 [R1+0xaa8], R88 ;  /* 0x000aa85801007387 */ /* 0x000fe80000100a00 */
[----:B------:R-:W-:Y:S03]  /*64c0*/  STL.64 [R1+0xab0], R52 ;  /* 0x000ab03401007387 */ /* 0x000fe60000100a00 */
[----:B------:R-:W4:Y:S01]  /*64d0*/  LDC R250, c[0x0][0x230] ;  /* 0x00008c00fffa7b82 */ /* 0x000f220000000800 */
[----:B------:R-:W3:Y:S07]  /*64e0*/  LDL.64 R240, [R1] ;  /* 0x0000000001f07983 */ /* 0x000eee0000100a00 */
[----:B------:R-:W4:Y:S01]  /*64f0*/  LDC R0, c[0x0][0x230] ;  /* 0x00008c00ff007b82 */ /* 0x000f220000000800 */
[----:B------:R-:W-:Y:S01]  /*6500*/  ISETP.GE.U32.AND P0, PT, R25, 0x7fffff4c, PT ;  /* 0x7fffff4c1900780c */ /* 0x000fe20003f06070 */
[----:B------:R-:W-:Y:S01]  /*6510*/  LDGSTS.E [R2+0x2800], desc[UR8][R20.64], !P5 ;  /* 0x0280000014027fae */ /* 0x000fe2000e921848 */
[----:B------:R-:W-:-:S05]  /*6520*/  ISETP.GE.U32.AND P5, PT, R3, 0x7fffff48, PT ;  /* 0x7fffff480300780c */ /* 0x000fca0003fa6070 */
[----:B------:R-:W4:Y:S01]  /*6530*/  LDC R12, c[0x0][0x230] ;  /* 0x00008c00ff0c7b82 */ /* 0x000f220000000800 */
[----:B-1----:R-:W-:Y:S01]  /*6540*/  VIADD R25, R7, 0xffffffc3 ;  /* 0xffffffc307197836 */ /* 0x002fe20000000000 */
[----:B------:R-:W-:Y:S01]  /*6550*/  LDGSTS.E [R2+0x2c00], desc[UR8][R62.64], !P2 ;  /* 0x02c000003e027fae */ /* 0x000fe2000d121848 */
[----:B--2---:R-:W-:-:S05]  /*6560*/  VIADD R3, R6, 0xffffffbf ;  /* 0xffffffbf06037836 */ /* 0x004fca0000000000 */
[----:B------:R-:W1:Y:S01]  /*6570*/  LDC R10, c[0x0][0x230] ;  /* 0x00008c00ff0a7b82 */ /* 0x000e620000000800 */
[----:B------:R-:W-:Y:S01]  /*6580*/  ISETP.GE.U32.AND P2, PT, R25, 0x7fffff44, PT ;  /* 0x7fffff441900780c */ /* 0x000fe20003f46070 */
[----:B------:R-:W-:Y:S01]  /*6590*/  LDGSTS.E [R2+0x3000], desc[UR8][R22.64], !P3 ;  /* 0x0300000016027fae */ /* 0x000fe2000d921848 */
[----:B------:R-:W-:-:S05]  /*65a0*/  ISETP.GE.U32.AND P3, PT, R3, 0x7fffff40, PT ;  /* 0x7fffff400300780c */ /* 0x000fca0003f66070 */
[----:B------:R-:W2:Y:S01]  /*65b0*/  LDC R7, c[0x0][0x230] ;  /* 0x00008c00ff077b82 */ /* 0x000ea20000000800 */
[----:B----4-:R-:W-:Y:S01]  /*65c0*/  IADD3 R3, R251, -0x45, RZ ;  /* 0xffffffbbfb037810 */ /* 0x010fe20007ffe0ff */
[----:B------:R-:W-:Y:S01]  /*65d0*/  LDGSTS.E [R2+0x3400], desc[UR8][R26.64], !P0 ;  /* 0x034000001a027fae */ /* 0x000fe2000c121848 */
[----:B------:R-:W-:-:S05]  /*65e0*/  VIADD R25, R250, 0xffffffb7 ;  /* 0xffffffb7fa197836 */ /* 0x000fca0000000000 */
[----:B------:R-:W4:Y:S01]  /*65f0*/  LDC R11, c[0x0][0x230] ;  /* 0x00008c00ff0b7b82 */ /* 0x000f220000000800 */
[----:B------:R-:W-:Y:S01]  /*6600*/  ISETP.GE.U32.AND P0, PT, R3, 0x7fffff3c, PT ;  /* 0x7fffff3c0300780c */ /* 0x000fe20003f06070 */
[----:B------:R-:W-:Y:S01]  /*6610*/  VIADD R3, R0, 0xffffffb3 ;  /* 0xffffffb300037836 */ /* 0x000fe20000000000 */
[----:B------:R-:W-:Y:S05]  /*6620*/  LDGSTS.E [R2+0x3800], desc[UR8][R42.64], !P5 ;  /* 0x038000002a027fae */ /* 0x000fea000e921848 */
[----:B------:R-:W4:Y:S01]  /*6630*/  LDC R6, c[0x0][0x230] ;  /* 0x00008c00ff067b82 */ /* 0x000f220000000800 */
[----:B------:R-:W-:Y:S01]  /*6640*/  ISETP.GE.U32.AND P5, PT, R25, 0x7fffff38, PT ;  /* 0x7fffff381900780c */ /* 0x000fe20003fa6070 */
[----:B------:R-:W-:Y:S01]  /*6650*/  LDGSTS.E [R2+0x3c00], desc[UR8][R34.64], !P2 ;  /* 0x03c0000022027fae */ /* 0x000fe2000d121848 */
[----:B------:R-:W-:-:S05]  /*6660*/  ISETP.GE.U32.AND P2, PT, R3, 0x7fffff34, PT ;  /* 0x7fffff340300780c */ /* 0x000fca0003f46070 */
[----:B------:R-:W4:Y:S01]  /*6670*/  LDC R251, c[0x0][0x230] ;  /* 0x00008c00fffb7b82 */ /* 0x000f220000000800 */
[----:B------:R-:W-:Y:S01]  /*6680*/  VIADD R25, R12, 0xffffffaf ;  /* 0xffffffaf0c197836 */ /* 0x000fe20000000000 */
[----:B------:R-:W-:Y:S01]  /*6690*/  LDGSTS.E [R2+0x4000], desc[UR8][R44.64], !P3 ;  /* 0x040000002c027fae */ /* 0x000fe2000d921848 */
[----:B-1----:R-:W-:-:S05]  /*66a0*/  VIADD R3, R10, 0xffffffab ;  /* 0xffffffab0a037836 */ /* 0x002fca0000000000 */
[----:B------:R-:W1:Y:S01]  /*66b0*/  LDC R0, c[0x0][0x230] ;  /* 0x00008c00ff007b82 */ /* 0x000e620000000800 */
[----:B------:R-:W-:Y:S01]  /*66c0*/  ISETP.GE.U32.AND P3, PT, R25, 0x7fffff30, PT ;  /* 0x7fffff301900780c */ /* 0x000fe20003f66070 */
[----:B------:R-:W-:Y:S01]  /*66d0*/  LDGSTS.E [R2+0x4400], desc[UR8][R36.64], !P0 ;  /* 0x0440000024027fae */ /* 0x000fe2000c121848 */
[----:B------:R-:W-:-:S05]  /*66e0*/  ISETP.GE.U32.AND P0, PT, R3, 0x7fffff2c, PT ;  /* 0x7fffff2c0300780c */ /* 0x000fca0003f06070 */
[----:B------:R-:W1:Y:S01]  /*66f0*/  LDC R250, c[0x0][0x230] ;  /* 0x00008c00fffa7b82 */ /* 0x000e620000000800 */
[----:B--2---:R-:W-:Y:S01]  /*6700*/  IADD3 R3, R7, -0x59, RZ ;  /* 0xffffffa707037810 */ /* 0x004fe20007ffe0ff */
[----:B------:R-:W-:Y:S06]  /*6710*/  LDGSTS.E [R2+0x4800], desc[UR8][R74.64], !P5 ;  /* 0x048000004a027fae */ /* 0x000fec000e921848 */
[----:B------:R-:W2:Y:S01]  /*6720*/  LDC R10, c[0x0][0x230] ;  /* 0x00008c00ff0a7b82 */ /* 0x000ea20000000800 */
[----:B------:R-:W-:Y:S01]  /*6730*/  ISETP.GE.U32.AND P5, PT, R3, 0x7fffff28, PT ;  /* 0x7fffff280300780c */ /* 0x000fe20003fa6070 */
[----:B----4-:R-:W-:Y:S01]  /*6740*/  VIADD R25, R11, 0xffffffa3 ;  /* 0xffffffa30b197836 */ /* 0x010fe20000000000 */
[----:B------:R-:W-:Y:S01]  /*6750*/  LDGSTS.E [R2+0x4c00], desc[UR8][R38.64], !P2 ;  /* 0x04c0000026027fae */ /* 0x000fe2000d121848 */
[----:B------:R-:W-:-:S04]  /*6760*/  VIADD R3, R6, 0xffffff9f ;  /* 0xffffff9f06037836 */ /* 0x000fc80000000000 */
[----:B------:R-:W4:Y:S01]  /*6770*/  LDC R7, c[0x0][0x230] ;  /* 0x00008c00ff077b82 */ /* 0x000f220000000800 */
[----:B------:R-:W-:Y:S01]  /*6780*/  ISETP.GE.U32.AND P2, PT, R25, 0x7fffff24, PT ;  /* 0x7fffff241900780c */ /* 0x000fe20003f46070 */
[----:B------:R-:W-:Y:S01]  /*6790*/  LDGSTS.E [R2+0x5000], desc[UR8][R40.64], !P3 ;  /* 0x0500000028027fae */ /* 0x000fe2000d921848 */
[----:B------:R-:W-:Y:S01]  /*67a0*/  ISETP.GE.U32.AND P3, PT, R3, 0x7fffff20, PT ;  /* 0x7fffff200300780c */ /* 0x000fe20003f66070 */
[----:B------:R-:W-:-:S04]  /*67b0*/  VIADD R25, R251, 0xffffff9b ;  /* 0xffffff9bfb197836 */ /* 0x000fc80000000000 */
[----:B------:R-:W4:Y:S01]  /*67c0*/  LDC R6, c[0x0][0x230] ;  /* 0x00008c00ff067b82 */ /* 0x000f220000000800 */
[----:B-1----:R-:W-:Y:S01]  /*67d0*/  VIADD R3, R0, 0xffffff97 ;  /* 0xffffff9700037836 */ /* 0x002fe20000000000 */
[----:B------:R-:W-:Y:S01]  /*67e0*/  LDGSTS.E [R2+0x5400], desc[UR8][R56.64], !P0 ;  /* 0x0540000038027fae */ /* 0x000fe2000c121848 */
[----:B------:R-:W-:-:S03]  /*67f0*/  ISETP.GE.U32.AND P0, PT, R25, 0x7fffff1c, PT ;  /* 0x7fffff1c1900780c */ /* 0x000fc60003f06070 */
[----:B------:R-:W-:Y:S01]  /*6800*/  LDGSTS.E [R2+0x5800], desc[UR8][R46.64], !P5 ;  /* 0x058000002e027fae */ /* 0x000fe2000e921848 */
[----:B------:R-:W-:Y:S01]  /*6810*/  ISETP.GE.U32.AND P5, PT, R3, 0x7fffff18, PT ;  /* 0x7fffff180300780c */ /* 0x000fe20003fa6070 */
[----:B------:R-:W1:Y:S01]  /*6820*/  LDC R0, c[0x0][0x230] ;  /* 0x00008c00ff007b82 */ /* 0x000e620000000800 */
[----:B------:R-:W-:Y:S01]  /*6830*/  IADD3 R25, R250, -0x6d, RZ ;  /* 0xffffff93fa197810 */ /* 0x000fe20007ffe0ff */
[----:B--2---:R-:W-:Y:S01]  /*6840*/  VIADD R3, R10, 0xffffff8f ;  /* 0xffffff8f0a037836 */ /* 0x004fe20000000000 */
[----:B------:R-:W-:Y:S02]  /*6850*/  LDGSTS.E [R2+0x5c00], desc[UR8][R58.64], !P2 ;  /* 0x05c000003a027fae */ /* 0x000fe4000d121848 */
[----:B------:R-:W-:Y:S02]  /*6860*/  ISETP.GE.U32.AND P2, PT, R25, 0x7fffff14, PT ;  /* 0x7fffff141900780c */ /* 0x000fe40003f46070 */
[----:B------:R-:W-:Y:S01]  /*6870*/  LDGSTS.E [R2+0x6000], desc[UR8][R50.64], !P3 ;  /* 0x0600000032027fae */ /* 0x000fe2000d921848 */
[----:B------:R-:W-:Y:S01]  /*6880*/  ISETP.GE.U32.AND P3, PT, R3, 0x7fffff10, PT ;  /* 0x7fffff100300780c */ /* 0x000fe20003f66070 */
[----:B----4-:R-:W-:Y:S01]  /*6890*/  VIADD R25, R7, 0xffffff8b ;  /* 0xffffff8b07197836 */ /* 0x010fe20000000000 */
[----:B------:R-:W2:Y:S01]  /*68a0*/  LDC R250, c[0x0][0x230] ;  /* 0x00008c00fffa7b82 */ /* 0x000ea20000000800 */
[----:B------:R-:W-:Y:S01]  /*68b0*/  VIADD R3, R24, 0xfffffffd ;  /* 0xfffffffd18037836 */ /* 0x000fe20000000000 */
[----:B------:R-:W-:Y:S04]  /*68c0*/  LDGSTS.E [R2+0x6400], desc[UR8][R88.64], !P0 ;  /* 0x0640000058027fae */ /* 0x000fe8000c121848 */
[----:B------:R-:W-:Y:S01]  /*68d0*/  LDGSTS.E [R2+0x6800], desc[UR8][R52.64], !P5 ;  /* 0x0680000034027fae */ /* 0x000fe2000e921848 */
[----:B------:R-:W-:Y:S01]  /*68e0*/  ISETP.GE.U32.AND P5, PT, R25, 0x7fffff0c, PT ;  /* 0x7fffff0c1900780c */ /* 0x000fe20003fa6070 */
[----:B------:R-:W-:Y:S01]  /*68f0*/  VIADD R25, R6, 0xffffff87 ;  /* 0xffffff8706197836 */ /* 0x000fe20000000000 */
[----:B------:R-:W-:Y:S01]  /*6900*/  ISETP.GE.U32.AND P0, PT, R3, 0x7fffff7e, PT ;  /* 0x7fffff7e0300780c */ /* 0x000fe20003f06070 */
[----:B------:R-:W-:Y:S01]  /*6910*/  STL.64 [R1+0xab8], R54 ;  /* 0x000ab83601007387 */ /* 0x000fe20000100a00 */
[----:B------:R-:W-:Y:S01]  /*6920*/  IADD3 R3, R24, -0x7, RZ ;  /* 0xfffffff918037810 */ /* 0x000fe20007ffe0ff */
[----:B------:R-:W-:Y:S01]  /*6930*/  IMAD.SHL.U32 R7, R29, 0x4, RZ ;  /* 0x000000041d077824 */ /* 0x000fe200078e00ff */
[----:B------:R-:W4:Y:S01]  /*6940*/  LDC R251, c[0x0][0x230] ;  /* 0x00008c00fffb7b82 */ /* 0x000f220000000800 */
[----:B------:R-:W-:Y:S01]  /*6950*/  LDGSTS.E [R2+0x6c00], desc[UR8][R54.64], !P2 ;  /* 0x06c0000036027fae */ /* 0x000fe2000d121848 */
[----:B------:R-:W-:-:S03]  /*6960*/  ISETP.GE.U32.AND P2, PT, R25, 0x7fffff08, PT ;  /* 0x7fffff081900780c */ /* 0x000fc60003f46070 */
[----:B------:R-:W-:Y:S03]  /*6970*/  STL.64 [R1+0xac0], R68 ;  /* 0x000ac04401007387 */ /* 0x000fe60000100a00 */
[----:B------:R-:W4:Y:S01]  /*6980*/  LDC R14, c[0x0][0x230] ;  /* 0x00008c00ff0e7b82 */ /* 0x000f220000000800 */
[----:B------:R-:W-:Y:S04]  /*6990*/  STL.64 [R1+0xac8], R60 ;  /* 0x000ac83c01007387 */ /* 0x000fe80000100a00 */
[----:B------:R-:W-:Y:S01]  /*69a0*/  LDGSTS.E [R2+0x7000], desc[UR8][R68.64], !P3 ;  /* 0x0700000044027fae */ /* 0x000fe2000d921848 */
[----:B------:R-:W-:Y:S01]  /*69b0*/  ISETP.GE.U32.AND P3, PT, R3, 0x7fffff7a, PT ;  /* 0x7fffff7a0300780c */ /* 0x000fe20003f66070 */
[----:B-1----:R-:W-:Y:S01]  /*69c0*/  VIADD R3, R0, 0xffffff83 ;  /* 0xffffff8300037836 */ /* 0x002fe20000000000 */
[----:B------:R-:W1:Y:S01]  /*69d0*/  LDC R6, c[0x0][0x230] ;  /* 0x00008c00ff067b82 */ /* 0x000e620000000800 */
[----:B------:R-:W-:Y:S04]  /*69e0*/  STL.64 [R1+0xad0], R70 ;  /* 0x000ad04601007387 */ /* 0x000fe80000100a00 */
[----:B------:R-:W-:Y:S03]  /*69f0*/  STL.64 [R1+0xad8], R64 ;  /* 0x000ad84001007387 */ /* 0x000fe60000100a00 */
[----:B------:R-:W1:Y:S01]  /*6a00*/  LDC R0, c[0x0][0x230] ;  /* 0x00008c00ff007b82 */ /* 0x000e620000000800 */
[----:B------:R-:W-:Y:S04]  /*6a10*/  STL.64 [R1+0xae0], R66 ;  /* 0x000ae04201007387 */ /* 0x000fe80000100a00 */
[----:B------:R-:W-:Y:S03]  /*6a20*/  STL.64 [R1+0xae8], R82 ;  /* 0x000ae85201007387 */ /* 0x000fe60000100a00 */
[----:B------:R-:W1:Y:S01]  /*6a30*/  LDC R10, c[0x0][0x230] ;  /* 0x00008c00ff0a7b82 */ /* 0x000e620000000800 */
[----:B------:R-:W-:Y:S04]  /*6a40*/  STL.64 [R1+0xaf0], R72 ;  /* 0x000af04801007387 */ /* 0x000fe80000100a00 */
[----:B------:R-:W-:Y:S03]  /*6a50*/  STL.64 [R1+0xaf8], R84 ;  /* 0x000af85401007387 */ /* 0x000fe60000100a00 */
[----:B------:R-:W1:Y:S01]  /*6a60*/  LDC R13, c[0x0][0x230] ;  /* 0x00008c00ff0d7b82 */ /* 0x000e620000000800 */
[----:B------:R-:W-:Y:S01]  /*6a70*/  LDGSTS.E [R2+0x7400], desc[UR8][R60.64], !P5 ;  /* 0x074000003c027fae */ /* 0x000fe2000e921848 */
[----:B------:R-:W-:Y:S01]  /*6a80*/  ISETP.GE.U32.AND P5, PT, R3, 0x7fffff04, PT ;  /* 0x7fffff040300780c */ /* 0x000fe20003fa6070 */
[----:B------:R-:W-:-:S02]  /*6a90*/  VIADD R3, R24, 0xfffffff5 ;  /* 0xfffffff518037836 */ /* 0x000fc40000000000 */
[----:B------:R-:W-:Y:S03]  /*6aa0*/  STL.64 [R1+0xb00], R76 ;  /* 0x000b004c01007387 */ /* 0x000fe60000100a00 */
[----:B------:R-:W1:Y:S01]  /*6ab0*/  LDC R11, c[0x0][0x230] ;  /* 0x00008c00ff0b7b82 */ /* 0x000e620000000800 */
[----:B------:R-:W-:Y:S04]  /*6ac0*/  STL.64 [R1+0xb08], R114 ;  /* 0x000b087201007387 */ /* 0x000fe80000100a00 */
[----:B------:R-:W-:Y:S03]  /*6ad0*/  STL.64 [R1+0xb10], R78 ;  /* 0x000b104e01007387 */ /* 0x000fe60000100a00 */
[----:B------:R-:W1:Y:S01]  /*6ae0*/  LDC R12, c[0x0][0x230] ;  /* 0x00008c00ff0c7b82 */ /* 0x000e620000000800 */
[----:B------:R-:W-:Y:S04]  /*6af0*/  STL.64 [R1+0xb18], R80 ;  /* 0x000b185001007387 */ /* 0x000fe80000100a00 */
[----:B------:R-:W-:Y:S04]  /*6b00*/  STL.64 [R1+0xb20], R96 ;  /* 0x000b206001007387 */ /* 0x000fe80000100a00 */
[----:B------:R-:W-:Y:S04]  /*6b10*/  STL.64 [R1+0xb28], R86 ;  /* 0x000b285601007387 */ /* 0x000fe80000100a00 */
[----:B------:R-:W-:Y:S01]  /*6b20*/  LDGSTS.E [R2+0x7800], desc[UR8][R70.64], !P2 ;  /* 0x0780000046027fae */ /* 0x000fe2000d121848 */
[----:B------:R-:W-:-:S03]  /*6b30*/  ISETP.GE.U32.AND P2, PT, R3, 0x7fffff76, PT ;  /* 0x7fffff760300780c */ /* 0x000fc60003f46070 */
[----:B------:R-:W-:Y:S01]  /*6b40*/  STL.64 [R1+0xb30], R98 ;  /* 0x000b306201007387 */ /* 0x000fe20000100a00 */
[----:B------:R-:W-:-:S03]  /*6b50*/  LOP3.LUT R3, R7, 0x20, RZ, 0x3c, !PT ;  /* 0x0000002007037812 */ /* 0x000fc600078e3cff */
[----:B------:R-:W-:Y:S04]  /*6b60*/  STL.64 [R1+0xb38], R90 ;  /* 0x000b385a01007387 */ /* 0x000fe80000100a00 */
[----:B------:R-:W-:Y:S04]  /*6b70*/  STL.64 [R1+0xb40], R126 ;  /* 0x000b407e01007387 */ /* 0x000fe80000100a00 */
[----:B------:R-:W-:Y:S01]  /*6b80*/  STL.64 [R1+0xb48], R92 ;  /* 0x000b485c01007387 */ /* 0x000fe20000100a00 */
[----:B------:R-:W-:-:S03]  /*6b90*/  VIADD R3, R3, UR4 ;  /* 0x0000000403037c36 */ /* 0x000fc60008000000 */
[----:B------:R-:W-:Y:S04]  /*6ba0*/  STL.64 [R1+0xb50], R94 ;  /* 0x000b505e01007387 */ /* 0x000fe80000100a00 */
[----:B------:R-:W-:Y:S04]  /*6bb0*/  STL.64 [R1+0xb58], R108 ;  /* 0x000b586c01007387 */ /* 0x000fe80000100a00 */
[----:B------:R-:W-:Y:S04]  /*6bc0*/  STL.64 [R1+0xb60], R100 ;  /* 0x000b606401007387 */ /* 0x000fe80000100a00 */
[----:B------:R-:W-:Y:S04]  /*6bd0*/  STL.64 [R1+0xb68], R110 ;  /* 0x000b686e01007387 */ /* 0x000fe80000100a00 */
[----:B------:R-:W-:Y:S04]  /*6be0*/  STL.64 [R1+0xb70], R102 ;  /* 0x000b706601007387 */ /* 0x000fe80000100a00 */
[----:B------:R-:W-:Y:S04]  /*6bf0*/  STL.64 [R1+0xb78], R140 ;  /* 0x000b788c01007387 */ /* 0x000fe80000100a00 */
[----:B------:R-:W-:Y:S04]  /*6c00*/  STL.64 [R1+0xb80], R104 ;  /* 0x000b806801007387 */ /* 0x000fe80000100a00 */
[----:B------:R-:W-:Y:S04]  /*6c10*/  LDGSTS.E [R2+0x7c00], desc[UR8][R64.64], !P5 ;  /* 0x07c0000040027fae */ /* 0x000fe8000e921848 */
[----:B------:R-:W-:Y:S04]  /*6c20*/  STL.64 [R1+0xb88], R106 ;  /* 0x000b886a01007387 */ /* 0x000fe80000100a00 */
[----:B------:R-:W-:Y:S04]  /*6c30*/  STL.64 [R1+0xb90], R122 ;  /* 0x000b907a01007387 */ /* 0x000fe80000100a00 */
[----:B------:R-:W-:Y:S04]  /*6c40*/  STL.64 [R1+0xb98], R112 ;  /* 0x000b987001007387 */ /* 0x000fe80000100a00 */
[----:B---3--:R-:W-:Y:S04]  /*6c50*/  LDGSTS.E [R3+0x100], desc[UR8][R16.64], !P6 ;  /* 0x0010000010037fae */ /* 0x008fe8000f121848 */
[----:B------:R-:W-:Y:S01]  /*6c60*/  LDGSTS.E [R3+0x500], desc[UR8][R240.64], !P4 ;  /* 0x00500000f0037fae */ /* 0x000fe2000e121848 */
[----:B--2---:R-:W-:Y:S01]  /*6c70*/  VIADD R250, R250, 0xfffffff2 ;  /* 0xfffffff2fafa7836 */ /* 0x004fe20000000000 */
[----:B----4-:R-:W-:-:S02]  /*6c80*/  IADD3 R25, R251, -0x12, RZ ;  /* 0xffffffeefb197810 */ /* 0x010fc40007ffe0ff */
[----:B------:R-:W2:Y:S01]  /*6c90*/  LDC R251, c[0x0][0x230] ;  /* 0x00008c00fffb7b82 */ /* 0x000ea20000000800 */
[----:B------:R-:W-:Y:S04]  /*6ca0*/  LDGSTS.E [R3+0x900], desc[UR8][R66.64], !P1 ;  /* 0x0090000042037fae */ /* 0x000fe8000c921848 */
[----:B------:R-:W3:Y:S01]  /*6cb0*/  LDL.64 R240, [R1+0x18] ;  /* 0x0000180001f07983 */ /* 0x000ee20000100a00 */
[----:B------:R-:W-:Y:S01]  /*6cc0*/  ISETP.GE.U32.AND P5, PT, R250, 0x7fffff73, PT ;  /* 0x7fffff73fa00780c */ /* 0x000fe20003fa6070 */
[----:B------:R-:W-:Y:S01]  /*6cd0*/  VIADD R250, R14, 0xffffffea ;  /* 0xffffffea0efa7836 */ /* 0x000fe20000000000 */
[----:B------:R-:W-:Y:S01]  /*6ce0*/  ISETP.GE.U32.AND P6, PT, R25, 0x7fffff6f, PT ;  /* 0x7fffff6f1900780c */ /* 0x000fe20003fc6070 */
[----:B-1----:R-:W-:Y:S01]  /*6cf0*/  VIADD R25, R6, 0xffffffe6 ;  /* 0xffffffe606197836 */ /* 0x002fe20000000000 */
[----:B------:R-:W1:Y:S02]  /*6d00*/  LDC R14, c[0x0][0x230] ;  /* 0x00008c00ff0e7b82 */ /* 0x000e640000000800 */
[----:B------:R-:W-:-:S02]  /*6d10*/  ISETP.GE.U32.AND P4, PT, R250, 0x7fffff6b, PT ;  /* 0x7fffff6bfa00780c */ /* 0x000fc40003f86070 */
[----:B------:R-:W-:Y:S01]  /*6d20*/  ISETP.GE.U32.AND P1, PT, R25, 0x7fffff67, PT ;  /* 0x7fffff671900780c */ /* 0x000fe20003f26070 */
[----:B------:R-:W-:-:S03]  /*6d30*/  VIADD R25, R0, 0xffffffe2 ;  /* 0xffffffe200197836 */ /* 0x000fc60000000000 */
[----:B------:R-:W4:Y:S01]  /*6d40*/  LDC R0, c[0x0][0x230] ;  /* 0x00008c00ff007b82 */ /* 0x000f220000000800 */
[----:B------:R-:W-:Y:S01]  /*6d50*/  LDGSTS.E [R3+0xd00], desc[UR8][R82.64], !P5 ;  /* 0x00d0000052037fae */ /* 0x000fe2000e921848 */
[----:B------:R-:W-:Y:S01]  /*6d60*/  ISETP.GE.U32.AND P5, PT, R25, 0x7fffff63, PT ;  /* 0x7fffff631900780c */ /* 0x000fe20003fa6070 */
[----:B------:R-:W-:Y:S01]  /*6d70*/  VIADD R25, R10, 0xffffffda ;  /* 0xffffffda0a197836 */ /* 0x000fe20000000000 */
[----:B------:R-:W-:Y:S01]  /*6d80*/  IADD3 R250, R13, -0x22, RZ ;  /* 0xffffffde0dfa7810 */ /* 0x000fe20007ffe0ff */
[----:B------:R-:W-:Y:S03]  /*6d90*/  LDGSTS.E [R3+0x1100], desc[UR8][R72.64], !P6 ;  /* 0x0110000048037fae */ /* 0x000fe6000f121848 */
[----:B------:R-:W1:Y:S01]  /*6da0*/  LDC R6, c[0x0][0x230] ;  /* 0x00008c00ff067b82 */ /* 0x000e620000000800 */
[----:B------:R-:W-:Y:S01]  /*6db0*/  LDGSTS.E [R3+0x1500], desc[UR8][R84.64], !P4 ;  /* 0x0150000054037fae */ /* 0x000fe2000e121848 */
[----:B------:R-:W-:Y:S01]  /*6dc0*/  ISETP.GE.U32.AND P4, PT, R25, 0x7fffff5b, PT ;  /* 0x7fffff5b1900780c */ /* 0x000fe20003f86070 */
[----:B------:R-:W-:Y:S01]  /*6dd0*/  VIADD R25, R11, 0xffffffd2 ;  /* 0xffffffd20b197836 */ /* 0x000fe20000000000 */
[----:B------:R-:W-:Y:S01]  /*6de0*/  ISETP.GE.U32.AND P6, PT, R250, 0x7fffff5f, PT ;  /* 0x7fffff5ffa00780c */ /* 0x000fe20003fc6070 */
[----:B------:R-:W-:Y:S03]  /*6df0*/  LDGSTS.E [R3+0x1900], desc[UR8][R76.64], !P1 ;  /* 0x019000004c037fae */ /* 0x000fe6000c921848 */
[----:B------:R-:W1:Y:S01]  /*6e00*/  LDC R10, c[0x0][0x230] ;  /* 0x00008c00ff0a7b82 */ /* 0x000e620000000800 */
[----:B------:R-:W-:Y:S01]  /*6e10*/  LDGSTS.E [R3+0x1d00], desc[UR8][R114.64], !P5 ;  /* 0x01d0000072037fae */ /* 0x000fe2000e921848 */
[----:B------:R-:W-:Y:S01]  /*6e20*/  VIADD R250, R12, 0xffffffd6 ;  /* 0xffffffd60cfa7836 */ /* 0x000fe20000000000 */
[----:B------:R-:W-:Y:S01]  /*6e30*/  ISETP.GE.U32.AND P5, PT, R25, 0x7fffff53, PT ;  /* 0x7fffff531900780c */ /* 0x000fe20003fa6070 */
[----:B--2---:R-:W-:-:S04]  /*6e40*/  VIADD R25, R251, 0xffffffce ;  /* 0xffffffcefb197836 */ /* 0x004fc80000000000 */
[----:B------:R-:W2:Y:S01]  /*6e50*/  LDC R13, c[0x0][0x230] ;  /* 0x00008c00ff0d7b82 */ /* 0x000ea20000000800 */
[----:B------:R-:W-:Y:S01]  /*6e60*/  ISETP.GE.U32.AND P1, PT, R250, 0x7fffff57, PT ;  /* 0x7fffff57fa00780c */ /* 0x000fe20003f26070 */
[----:B------:R-:W-:Y:S06]  /*6e70*/  LDGSTS.E [R3+0x2100], desc[UR8][R78.64], !P6 ;  /* 0x021000004e037fae */ /* 0x000fec000f121848 */
[----:B------:R-:W2:Y:S01]  /*6e80*/  LDC R251, c[0x0][0x230] ;  /* 0x00008c00fffb7b82 */ /* 0x000ea20000000800 */
[----:B------:R-:W-:Y:S01]  /*6e90*/  ISETP.GE.U32.AND P6, PT, R25, 0x7fffff4f, PT ;  /* 0x7fffff4f1900780c */ /* 0x000fe20003fc6070 */
[----:B----4-:R-:W-:Y:S01]  /*6ea0*/  VIADD R25, R0, 0xffffffc6 ;  /* 0xffffffc600197836 */ /* 0x010fe20000000000 */
[----:B------:R-:W-:Y:S01]  /*6eb0*/  LDGSTS.E [R3+0x2500], desc[UR8][R80.64], !P4 ;  /* 0x0250000050037fae */ /* 0x000fe2000e121848 */
[----:B-1----:R-:W-:-:S03]  /*6ec0*/  IADD3 R250, R6, -0x36, RZ ;  /* 0xffffffca06fa7810 */ /* 0x002fc60007ffe0ff */
[----:B------:R-:W-:Y:S01]  /*6ed0*/  LDGSTS.E [R3+0x2900], desc[UR8][R96.64], !P1 ;  /* 0x0290000060037fae */ /* 0x000fe2000c921848 */
[----:B------:R-:W1:Y:S01]  /*6ee0*/  LDC R12, c[0x0][0x230] ;  /* 0x00008c00ff0c7b82 */ /* 0x000e620000000800 */
[----:B------:R-:W-:Y:S01]  /*6ef0*/  ISETP.GE.U32.AND P1, PT, R25, 0x7fffff47, PT ;  /* 0x7fffff471900780c */ /* 0x000fe20003f26070 */
[----:B------:R-:W-:-:S06]  /*6f00*/  VIADD R25, R10, 0xffffffbe ;  /* 0xffffffbe0a197836 */ /* 0x000fcc0000000000 */
[----:B------:R-:W4:Y:S01]  /*6f10*/  LDC R11, c[0x0][0x230] ;  /* 0x00008c00ff0b7b82 */ /* 0x000f220000000800 */
[----:B------:R-:W-:Y:S01]  /*6f20*/  ISETP.GE.U32.AND P4, PT, R250, 0x7fffff4b, PT ;  /* 0x7fffff4bfa00780c */ /* 0x000fe20003f86070 */
[----:B------:R-:W-:Y:S06]  /*6f30*/  LDGSTS.E [R3+0x2d00], desc[UR8][R86.64], !P5 ;  /* 0x02d0000056037fae */ /* 0x000fec000e921848 */
[----:B------:R-:W1:Y:S01]  /*6f40*/  LDC R6, c[0x0][0x230] ;  /* 0x00008c00ff067b82 */ /* 0x000e620000000800 */
[----:B------:R-:W-:Y:S01]  /*6f50*/  LDGSTS.E [R3+0x3100], desc[UR8][R98.64], !P6 ;  /* 0x0310000062037fae */ /* 0x000fe2000f121848 */
[----:B--2---:R-:W-:Y:S01]  /*6f60*/  VIADD R250, R13, 0xffffffc2 ;  /* 0xffffffc20dfa7836 */ /* 0x004fe20000000000 */
[----:B------:R-:W-:-:S05]  /*6f70*/  ISETP.GE.U32.AND P6, PT, R25, 0x7fffff3f, PT ;  /* 0x7fffff3f1900780c */ /* 0x000fca0003fc6070 */
[----:B------:R-:W2:Y:S01]  /*6f80*/  LDC R0, c[0x0][0x230] ;  /* 0x00008c00ff007b82 */ /* 0x000ea20000000800 */
[----:B------:R-:W-:Y:S01]  /*6f90*/  VIADD R25, R251, 0xffffffba ;  /* 0xffffffbafb197836 */ /* 0x000fe20000000000 */
[----:B------:R-:W-:Y:S01]  /*6fa0*/  ISETP.GE.U32.AND P5, PT, R250, 0x7fffff43, PT ;  /* 0x7fffff43fa00780c */ /* 0x000fe20003fa6070 */
[----:B------:R-:W-:Y:S05]  /*6fb0*/  LDGSTS.E [R3+0x3500], desc[UR8][R90.64], !P4 ;  /* 0x035000005a037fae */ /* 0x000fea000e121848 */
[----:B------:R-:W2:Y:S01]  /*6fc0*/  LDC R251, c[0x0][0x230] ;  /* 0x00008c00fffb7b82 */ /* 0x000ea20000000800 */
[----:B------:R-:W-:Y:S01]  /*6fd0*/  ISETP.GE.U32.AND P4, PT, R25, 0x7fffff3b, PT ;  /* 0x7fffff3b1900780c */ /* 0x000fe20003f86070 */
[----:B----4-:R-:W-:Y:S01]  /*6fe0*/  VIADD R25, R11, 0xffffffb2 ;  /* 0xffffffb20b197836 */ /* 0x010fe20000000000 */
[----:B-1----:R-:W-:Y:S01]  /*6ff0*/  IADD3 R250, R12, -0x4a, RZ ;  /* 0xffffffb60cfa7810 */ /* 0x002fe20007ffe0ff */
[----:B------:R-:W-:Y:S04]  /*7000*/  LDGSTS.E [R3+0x3900], desc[UR8][R126.64], !P1 ;  /* 0x039000007e037fae */ /* 0x000fe8000c921848 */
[----:B------:R-:W1:Y:S01]  /*7010*/  LDC R10, c[0x0][0x230] ;  /* 0x00008c00ff0a7b82 */ /* 0x000e620000000800 */
[----:B------:R-:W-:Y:S01]  /*7020*/  ISETP.GE.U32.AND P1, PT, R250, 0x7fffff37, PT ;  /* 0x7fffff37fa00780c */ /* 0x000fe20003f26070 */
[----:B------:R-:W-:Y:S01]  /*7030*/  LDGSTS.E [R3+0x3d00], desc[UR8][R92.64], !P5 ;  /* 0x03d000005c037fae */ /* 0x000fe2000e921848 */
[----:B------:R-:W-:Y:S01]  /*7040*/  VIADD R250, R6, 0xffffffae ;  /* 0xffffffae06fa7836 */ /* 0x000fe20000000000 */
[----:B------:R-:W-:-:S02]  /*7050*/  ISETP.GE.U32.AND P5, PT, R25, 0x7fffff33, PT ;  /* 0x7fffff331900780c */ /* 0x000fc40003fa6070 */
[----:B------:R-:W-:Y:S02]  /*7060*/  LDGSTS.E [R3+0x4100], desc[UR8][R94.64], !P6 ;  /* 0x041000005e037fae */ /* 0x000fe4000f121848 */
[----:B------:R-:W4:Y:S01]  /*7070*/  LDC R12, c[0x0][0x230] ;  /* 0x00008c00ff0c7b82 */ /* 0x000f220000000800 */
[----:B--2---:R-:W-:Y:S01]  /*7080*/  VIADD R25, R0, 0xffffffaa ;  /* 0xffffffaa00197836 */ /* 0x004fe20000000000 */
[----:B------:R-:W-:Y:S01]  /*7090*/  ISETP.GE.U32.AND P6, PT, R250, 0x7fffff2f, PT ;  /* 0x7fffff2ffa00780c */ /* 0x000fe20003fc6070 */
[----:B------:R-:W-:Y:S05]  /*70a0*/  LDGSTS.E [R3+0x4500], desc[UR8][R108.64], !P4 ;  /* 0x045000006c037fae */ /* 0x000fea000e121848 */
[----:B------:R-:W2:Y:S01]  /*70b0*/  LDC R13, c[0x0][0x230] ;  /* 0x00008c00ff0d7b82 */ /* 0x000ea20000000800 */
[----:B------:R-:W-:Y:S01]  /*70c0*/  ISETP.GE.U32.AND P4, PT, R25, 0x7fffff2b, PT ;  /* 0x7fffff2b1900780c */ /* 0x000fe20003f86070 */
[----:B------:R-:W-:Y:S01]  /*70d0*/  VIADD R25, R251, 0xffffffa6 ;  /* 0xffffffa6fb197836 */ /* 0x000fe20000000000 */
[----:B------:R-:W-:Y:S05]  /*70e0*/  LDGSTS.E [R3+0x4900], desc[UR8][R100.64], !P1 ;  /* 0x0490000064037fae */ /* 0x000fea000c921848 */
[----:B------:R-:W2:Y:S01]  /*70f0*/  LDC R6, c[0x0][0x230] ;  /* 0x00008c00ff067b82 */ /* 0x000ea20000000800 */
[----:B------:R-:W-:Y:S01]  /*7100*/  ISETP.GE.U32.AND P1, PT, R25, 0x7fffff27, PT ;  /* 0x7fffff271900780c */ /* 0x000fe20003f26070 */
[----:B-1----:R-:W-:Y:S01]  /*7110*/  VIADD R25, R10, 0xffffff9e ;  /* 0xffffff9e0a197836 */ /* 0x002fe20000000000 */
[----:B------:R-:W-:Y:S01]  /*7120*/  IADD3 R250, R14, -0x5e, RZ ;  /* 0xffffffa20efa7810 */ /* 0x000fe20007ffe0ff */
[----:B------:R-:W-:Y:S04]  /*7130*/  LDGSTS.E [R3+0x4d00], desc[UR8][R110.64], !P5 ;  /* 0x04d000006e037fae */ /* 0x000fe8000e921848 */
[----:B------:R-:W1:Y:S08]  /*7140*/  LDC R11, c[0x0][0x230] ;  /* 0x00008c00ff0b7b82 */ /* 0x000e700000000800 */
[----:B------:R-:W1:Y:S01]  /*7150*/  LDC R0, c[0x0][0x230] ;  /* 0x00008c00ff007b82 */ /* 0x000e620000000800 */
[----:B------:R-:W-:Y:S01]  /*7160*/  ISETP.GE.U32.AND P5, PT, R250, 0x7fffff23, PT ;  /* 0x7fffff23fa00780c */ /* 0x000fe20003fa6070 */
[----:B------:R-:W-:Y:S01]  /*7170*/  LDGSTS.E [R3+0x5100], desc[UR8][R102.64], !P6 ;  /* 0x0510000066037fae */ /* 0x000fe2000f121848 */
[----:B------:R-:W-:Y:S01]  /*7180*/  ISETP.GE.U32.AND P6, PT, R25, 0x7fffff1f, PT ;  /* 0x7fffff1f1900780c */ /* 0x000fe20003fc6070 */
[----:B----4-:R-:W-:-:S02]  /*7190*/  VIADD R25, R12, 0xffffff96 ;  /* 0xffffff960c197836 */ /* 0x010fc40000000000 */
[----:B--2---:R-:W-:Y:S01]  /*71a0*/  VIADD R250, R13, 0xffffff9a ;  /* 0xffffff9a0dfa7836 */ /* 0x004fe20000000000 */
[----:B------:R-:W-:Y:S01]  /*71b0*/  LDGSTS.E [R3+0x5500], desc[UR8][R140.64], !P4 ;  /* 0x055000008c037fae */ /* 0x000fe2000e121848 */
[----:B------:R-:W2:Y:S03]  /*71c0*/  LDC R10, c[0x0][0x230] ;  /* 0x00008c00ff0a7b82 */ /* 0x000ea60000000800 */
[----:B------:R-:W-:Y:S01]  /*71d0*/  LDGSTS.E [R3+0x5900], desc[UR8][R104.64], !P1 ;  /* 0x0590000068037fae */ /* 0x000fe2000c921848 */
[----:B------:R-:W-:Y:S02]  /*71e0*/  ISETP.GE.U32.AND P1, PT, R25, 0x7fffff17, PT ;  /* 0x7fffff171900780c */ /* 0x000fe40003f26070 */
[----:B------:R-:W-:Y:S01]  /*71f0*/  IADD3 R25, R6, -0x72, RZ ;  /* 0xffffff8e06197810 */ /* 0x000fe20007ffe0ff */
[----:B------:R-:W-:Y:S01]  /*7200*/  LDGSTS.E [R3+0x5d00], desc[UR8][R106.64], !P5 ;  /* 0x05d000006a037fae */ /* 0x000fe2000e921848 */
[----:B------:R-:W4:Y:S01]  /*7210*/  LDC R251, c[0x0][0x230] ;  /* 0x00008c00fffb7b82 */ /* 0x000f220000000800 */
[----:B------:R-:W-:Y:S01]  /*7220*/  ISETP.GE.U32.AND P4, PT, R250, 0x7fffff1b, PT ;  /* 0x7fffff1bfa00780c */ /* 0x000fe20003f86070 */
[----:B-1----:R-:W-:Y:S01]  /*7230*/  VIADD R250, R11, 0xffffff92 ;  /* 0xffffff920bfa7836 */ /* 0x002fe20000000000 */
[----:B------:R-:W-:Y:S01]  /*7240*/  LDGSTS.E [R3+0x6100], desc[UR8][R122.64], !P6 ;  /* 0x061000007a037fae */ /* 0x000fe2000f121848 */
[----:B------:R-:W-:Y:S01]  /*7250*/  ISETP.GE.U32.AND P6, PT, R25, 0x7fffff0f, PT ;  /* 0x7fffff0f1900780c */ /* 0x000fe20003fc6070 */
[----:B------:R-:W-:-:S03]  /*7260*/  VIADD R25, R0, 0xffffff8a ;  /* 0xffffff8a00197836 */ /* 0x000fc60000000000 */
[----:B------:R-:W1:Y:S01]  /*7270*/  LDC R6, c[0x0][0x230] ;  /* 0x00008c00ff067b82 */ /* 0x000e620000000800 */
[----:B------:R-:W-:-:S05]  /*7280*/  ISETP.GE.U32.AND P5, PT, R250, 0x7fffff13, PT ;  /* 0x7fffff13fa00780c */ /* 0x000fca0003fa6070 */
[----:B------:R-:W-:Y:S02]  /*7290*/  LDGSTS.E [R3+0x6500], desc[UR8][R112.64], !P4 ;  /* 0x0650000070037fae */ /* 0x000fe4000e121848 */
[----:B------:R-:W1:Y:S01]  /*72a0*/  LDC R0, c[0x0][0x230] ;  /* 0x00008c00ff007b82 */ /* 0x000e620000000800 */
[----:B------:R-:W-:Y:S01]  /*72b0*/  ISETP.GE.U32.AND P4, PT, R25, 0x7fffff0b, PT ;  /* 0x7fffff0b1900780c */ /* 0x000fe20003f86070 */
[----:B--2---:R-:W-:Y:S01]  /*72c0*/  VIADD R250, R10, 0xffffff86 ;  /* 0xffffff860afa7836 */ /* 0x004fe20000000000 */
[----:B------:R-:W-:Y:S01]  /*72d0*/  LDGSTS.E [R3+0x6900], desc[UR8][R124.64], !P1 ;  /* 0x069000007c037fae */ /* 0x000fe2000c921848 */
[----:B------:R-:W-:-:S03]  /*72e0*/  VIADD R25, R24, 0xfffffffc ;  /* 0xfffffffc18197836 */ /* 0x000fc60000000000 */
[----:B------:R2:W-:Y:S01]  /*72f0*/  LDGSTS.E [R3+0x6d00], desc[UR8][R116.64], !P5 ;  /* 0x06d0000074037fae */ /* 0x0005e2000e921848 */
[----:B------:R-:W2:Y:S01]  /*7300*/  LDC R12, c[0x0][0x230] ;  /* 0x00008c00ff0c7b82 */ /* 0x000ea20000000800 */
[----:B------:R-:W-:Y:S01]  /*7310*/  ISETP.GE.U32.AND P5, PT, R250, 0x7fffff07, PT ;  /* 0x7fffff07fa00780c */ /* 0x000fe20003fa6070 */
[----:B----4-:R-:W-:Y:S01]  /*7320*/  VIADD R250, R251, 0xffffff82 ;  /* 0xffffff82fbfa7836 */ /* 0x010fe20000000000 */
[----:B------:R-:W-:Y:S01]  /*7330*/  ISETP.GE.U32.AND P1, PT, R25, 0x7fffff7d, PT ;  /* 0x7fffff7d1900780c */ /* 0x000fe20003f26070 */
[----:B------:R-:W-:Y:S01]  /*7340*/  LDGSTS.E [R3+0x7100], desc[UR8][R154.64], !P6 ;  /* 0x071000009a037fae */ /* 0x000fe2000f121848 */
[----:B------:R-:W-:-:S03]  /*7350*/  IADD3 R25, R24, -0x8, RZ ;  /* 0xfffffff818197810 */ /* 0x000fc60007ffe0ff */
[----:B------:R-:W4:Y:S01]  /*7360*/  LDC R10, c[0x0][0x230] ;  /* 0x00008c00ff0a7b82 */ /* 0x000f220000000800 */
[----:B------:R-:W-:Y:S01]  /*7370*/  LDGSTS.E [R3+0x7500], desc[UR8][R118.64], !P4 ;  /* 0x0750000076037fae */ /* 0x000fe2000e121848 */
[----:B------:R-:W-:Y:S02]  /*7380*/  ISETP.GE.U32.AND P6, PT, R250, 0x7fffff03, PT ;  /* 0x7fffff03fa00780c */ /* 0x000fe40003fc6070 */
[----:B------:R-:W-:Y:S02]  /*7390*/  ISETP.GE.U32.AND P4, PT, R25, 0x7fffff79, PT ;  /* 0x7fffff791900780c */ /* 0x000fe40003f86070 */
[----:B------:R-:W-:Y:S02]  /*73a0*/  LDGSTS.E [R3+0x7900], desc[UR8][R120.64], !P5 ;  /* 0x0790000078037fae */ /* 0x000fe4000e921848 */
[----:B------:R-:W3:Y:S01]  /*73b0*/  LDC R13, c[0x0][0x230] ;  /* 0x00008c00ff0d7b82 */ /* 0x000ee20000000800 */
[----:B-1----:R-:W-:Y:S01]  /*73c0*/  VIADD R25, R0, 0xfffffff1 ;  /* 0xfffffff100197836 */ /* 0x002fe20000000000 */
[----:B------:R-:W-:-:S05]  /*73d0*/  LOP3.LUT R250, R7, 0x40, RZ, 0x3c, !PT ;  /* 0x0000004007fa7812 */ /* 0x000fca00078e3cff */
[----:B------:R-:W-:Y:S01]  /*73e0*/  LDGSTS.E [R3+0x7d00], desc[UR8][R134.64], !P6 ;  /* 0x07d0000086037fae */ /* 0x000fe2000f121848 */
[----:B------:R-:W1:Y:S01]  /*73f0*/  LDC R0, c[0x0][0x230] ;  /* 0x00008c00ff007b82 */ /* 0x000e620000000800 */
[----:B------:R-:W-:Y:S01]  /*7400*/  ISETP.GE.U32.AND P5, PT, R25, 0x7fffff72, PT ;  /* 0x7fffff721900780c */ /* 0x000fe20003fa6070 */
[----:B------:R-:W-:-:S06]  /*7410*/  VIADD R25, R6, 0xffffffed ;  /* 0xffffffed06197836 */ /* 0x000fcc0000000000 */
[----:B------:R-:W1:Y:S01]  /*7420*/  LDC R11, c[0x0][0x230] ;  /* 0x00008c00ff0b7b82 */ /* 0x000e620000000800 */
[----:B------:R-:W-:Y:S01]  /*7430*/  VIADD R250, R250, UR4 ;  /* 0x00000004fafa7c36 */ /* 0x000fe20008000000 */
[----:B------:R-:W-:Y:S02]  /*7440*/  ISETP.GE.U32.AND P6, PT, R25, 0x7fffff6e, PT ;  /* 0x7fffff6e1900780c */ /* 0x000fe40003fc6070 */
[----:B--2---:R-:W-:-:S04]  /*7450*/  IADD3 R25, R12, -0x1b, RZ ;  /* 0xffffffe50c197810 */ /* 0x004fc80007ffe0ff */
[----:B------:R-:W2:Y:S01]  /*7460*/  LDC R6, c[0x0][0x230] ;  /* 0x00008c00ff067b82 */ /* 0x000ea20000000800 */
[----:B---3--:R-:W-:-:S07]  /*7470*/  VIADD R251, R13, 0xffffffe9 ;  /* 0xffffffe90dfb7836 */ /* 0x008fce0000000000 */
[----:B------:R-:W3:Y:S08]  /*7480*/  LDC R7, c[0x0][0x230] ;  /* 0x00008c00ff077b82 */ /* 0x000ef00000000800 */
[----:B------:R-:W3:Y:S08]  /*7490*/  LDC R12, c[0x0][0x230] ;  /* 0x00008c00ff0c7b82 */ /* 0x000ef00000000800 */
[----:B------:R-:W3:Y:S08]  /*74a0*/  LDC R13, c[0x0][0x230] ;  /* 0x00008c00ff0d7b82 */ /* 0x000ef00000000800 */
[----:B------:R-:W3:Y:S01]  /*74b0*/  LDC R14, c[0x0][0x230] ;  /* 0x00008c00ff0e7b82 */ /* 0x000ee20000000800 */
[----:B------:R-:W-:Y:S04]  /*74c0*/  LDGSTS.E [R250+0x200], desc[UR8][R240.64], !P0 ;  /* 0x00200000f0fa7fae */ /* 0x000fe8000c121848 */
[----:B------:R-:W-:Y:S01]  /*74d0*/  LDGSTS.E [R250+0x600], desc[UR8][R136.64], !P3 ;  /* 0x0060000088fa7fae */ /* 0x000fe2000d921848 */
[----:B------:R-:W-:Y:S01]  /*74e0*/  ISETP.GE.U32.AND P3, PT, R25, 0x7fffff66, PT ;  /* 0x7fffff661900780c */ /* 0x000fe20003f66070 */
[----:B----4-:R-:W-:-:S02]  /*74f0*/  VIADD R25, R10, 0xffffffdd ;  /* 0xffffffdd0a197836 */ /* 0x010fc40000000000 */
[----:B------:R4:W-:Y:S01]  /*7500*/  LDGSTS.E [R250+0xa00], desc[UR8][R128.64], !P2 ;  /* 0x00a0000080fa7fae */ /* 0x0009e2000d121848 */
[----:B------:R-:W-:Y:S01]  /*7510*/  ISETP.GE.U32.AND P0, PT, R251, 0x7fffff6a, PT ;  /* 0x7fffff6afb00780c */ /* 0x000fe20003f06070 */
[----:B------:R-:W4:Y:S02]  /*7520*/  LDC R10, c[0x0][0x230] ;  /* 0x00008c00ff0a7b82 */ /* 0x000f240000000800 */
[----:B------:R-:W-:Y:S01]  /*7530*/  LDGSTS.E [R250+0xe00], desc[UR8][R168.64], !P5 ;  /* 0x00e00000a8fa7fae */ /* 0x000fe2000e921848 */
[----:B------:R-:W-:Y:S01]  /*7540*/  ISETP.GE.U32.AND P5, PT, R25, 0x7fffff5e, PT ;  /* 0x7fffff5e1900780c */ /* 0x000fe20003fa6070 */
[----:B-1----:R-:W-:Y:S02]  /*7550*/  VIADD R25, R0, 0xffffffd9 ;  /* 0xffffffd900197836 */ /* 0x002fe40000000000 */
[----:B------:R-:W-:Y:S01]  /*7560*/  VIADD R251, R11, 0xffffffe1 ;  /* 0xffffffe10bfb7836 */ /* 0x000fe20000000000 */
[----:B------:R-:W-:Y:S01]  /*7570*/  LDGSTS.E [R250+0x1200], desc[UR8][R130.64], !P6 ;  /* 0x0120000082fa7fae */ /* 0x000fe2000f121848 */
[----:B------:R-:W1:Y:S03]  /*7580*/  LDC R0, c[0x0][0x230] ;  /* 0x00008c00ff007b82 */ /* 0x000e660000000800 */
[----:B------:R-:W-:Y:S01]  /*7590*/  ISETP.GE.U32.AND P2, PT, R251, 0x7fffff62, PT ;  /* 0x7fffff62fb00780c */ /* 0x000fe20003f46070 */
[----:B------:R-:W-:Y:S01]  /*75a0*/  LDGSTS.E [R250+0x1600], desc[UR8][R132.64], !P0 ;  /* 0x0160000084fa7fae */ /* 0x000fe2000c121848 */
[----:B------:R-:W-:-:S02]  /*75b0*/  ISETP.GE.U32.AND P6, PT, R25, 0x7fffff5a, PT ;  /* 0x7fffff5a1900780c */ /* 0x000fc40003fc6070 */
[----:B--2---:R-:W-:Y:S01]  /*75c0*/  IADD3 R25, R6, -0x2f, RZ ;  /* 0xffffffd106197810 */ /* 0x004fe20007ffe0ff */
[----:B------:R-:W2:Y:S01]  /*75d0*/  LDC R11, c[0x0][0x230] ;  /* 0x00008c00ff0b7b82 */ /* 0x000ea20000000800 */
[----:B------:R-:W-:Y:S01]  /*75e0*/  LDGSTS.E [R250+0x1a00], desc[UR8][R148.64], !P3 ;  /* 0x01a0000094fa7fae */ /* 0x000fe2000d921848 */
[----:B---3--:R-:W-:Y:S01]  /*75f0*/  VIADD R251, R7, 0xffffffd5 ;  /* 0xffffffd507fb7836 */ /* 0x008fe20000000000 */
[----:B------:R-:W-:Y:S01]  /*7600*/  ISETP.GE.U32.AND P3, PT, R25, 0x7fffff52, PT ;  /* 0x7fffff521900780c */ /* 0x000fe20003f66070 */
[----:B------:R-:W-:-:S04]  /*7610*/  VIADD R25, R12, 0xffffffc9 ;  /* 0xffffffc90c197836 */ /* 0x000fc80000000000 */
[----:B------:R-:W3:Y:S01]  /*7620*/  LDC R7, c[0x0][0x230] ;  /* 0x00008c00ff077b82 */ /* 0x000ee20000000800 */
[----:B------:R-:W-:Y:S04]  /*7630*/  LDGSTS.E [R250+0x1e00], desc[UR8][R138.64], !P2 ;  /* 0x01e000008afa7fae */ /* 0x000fe8000d121848 */
[----:B------:R-:W-:Y:S03]  /*7640*/  LDGSTS.E [R250+0x2200], desc[UR8][R150.64], !P5 ;  /* 0x0220000096fa7fae */ /* 0x000fe6000e921848 */
[----:B------:R-:W3:Y:S01]  /*7650*/  LDC R6, c[0x0][0x230] ;  /* 0x00008c00ff067b82 */ /* 0x000ee20000000800 */
[----:B------:R-:W-:Y:S01]  /*7660*/  ISETP.GE.U32.AND P5, PT, R25, 0x7fffff4a, PT ;  /* 0x7fffff4a1900780c */ /* 0x000fe20003fa6070 */
[----:B-1----:R-:W-:Y:S01]  /*7670*/  VIADD R25, R0, 0xffffffc5 ;  /* 0xffffffc500197836 */ /* 0x002fe20000000000 */
[----:B------:R-:W-:Y:S01]  /*7680*/  ISETP.GE.U32.AND P0, PT, R251, 0x7fffff56, PT ;  /* 0x7fffff56fb00780c */ /* 0x000fe20003f06070 */
[----:B------:R-:W-:Y:S01]  /*7690*/  VIADD R251, R13, 0xffffffcd ;  /* 0xffffffcd0dfb7836 */ /* 0x000fe20000000000 */
[----:B------:R-:W-:Y:S03]  /*76a0*/  LDGSTS.E [R250+0x2600], desc[UR8][R142.64], !P6 ;  /* 0x026000008efa7fae */ /* 0x000fe6000f121848 */
[----:B------:R-:W1:Y:S01]  /*76b0*/  LDC R0, c[0x0][0x230] ;  /* 0x00008c00ff007b82 */ /* 0x000e620000000800 */
[----:B------:R-:W-:Y:S01]  /*76c0*/  ISETP.GE.U32.AND P2, PT, R251, 0x7fffff4e, PT ;  /* 0x7fffff4efb00780c */ /* 0x000fe20003f46070 */
[----:B--2---:R-:W-:Y:S01]  /*76d0*/  VIADD R251, R11, 0xffffffc1 ;  /* 0xffffffc10bfb7836 */ /* 0x004fe20000000000 */
[----:B------:R-:W-:-:S05]  /*76e0*/  ISETP.GE.U32.AND P6, PT, R25, 0x7fffff46, PT ;  /* 0x7fffff461900780c */ /* 0x000fca0003fc6070 */
[----:B------:R-:W2:Y:S01]  /*76f0*/  LDC R13, c[0x0][0x230] ;  /* 0x00008c00ff0d7b82 */ /* 0x000ea20000000800 */
[----:B----4-:R-:W-:Y:S01]  /*7700*/  IADD3 R25, R10, -0x43, RZ ;  /* 0xffffffbd0a197810 */ /* 0x010fe20007ffe0ff */
[----:B------:R-:W-:Y:S01]  /*7710*/  LDGSTS.E [R250+0x2a00], desc[UR8][R182.64], !P0 ;  /* 0x02a00000b6fa7fae */ /* 0x000fe2000c121848 */
[----:B------:R-:W-:-:S05]  /*7720*/  ISETP.GE.U32.AND P0, PT, R251, 0x7fffff42, PT ;  /* 0x7fffff42fb00780c */ /* 0x000fca0003f06070 */
[----:B------:R-:W4:Y:S01]  /*7730*/  LDC R10, c[0x0][0x230] ;  /* 0x00008c00ff0a7b82 */ /* 0x000f220000000800 */
[----:B------:R-:W-:Y:S01]  /*7740*/  LDGSTS.E [R250+0x2e00], desc[UR8][R144.64], !P3 ;  /* 0x02e0000090fa7fae */ /* 0x000fe2000d921848 */
[----:B------:R-:W-:Y:S01]  /*7750*/  ISETP.GE.U32.AND P3, PT, R25, 0x7fffff3e, PT ;  /* 0x7fffff3e1900780c */ /* 0x000fe20003f66070 */
[----:B---3--:R-:W-:Y:S02]  /*7760*/  VIADD R251, R7, 0xffffffb9 ;  /* 0xffffffb907fb7836 */ /* 0x008fe40000000000 */
[----:B------:R-:W-:Y:S01]  /*7770*/  VIADD R25, R6, 0xffffffb5 ;  /* 0xffffffb506197836 */ /* 0x000fe20000000000 */
[----:B------:R-:W-:Y:S02]  /*7780*/  LDGSTS.E [R250+0x3200], desc[UR8][R146.64], !P2 ;  /* 0x0320000092fa7fae */ /* 0x000fe4000d121848 */
[----:B------:R-:W3:Y:S02]  /*7790*/  LDC R7, c[0x0][0x230] ;  /* 0x00008c00ff077b82 */ /* 0x000ee40000000800 */
[----:B------:R-:W-:Y:S01]  /*77a0*/  LDGSTS.E [R250+0x3600], desc[UR8][R162.64], !P5 ;  /* 0x03600000a2fa7fae */ /* 0x000fe2000e921848 */
[----:B------:R-:W-:Y:S01]  /*77b0*/  ISETP.GE.U32.AND P5, PT, R25, 0x7fffff36, PT ;  /* 0x7fffff361900780c */ /* 0x000fe20003fa6070 */
[----:B-1----:R-:W-:Y:S01]  /*77c0*/  VIADD R25, R0, 0xffffffb1 ;  /* 0xffffffb100197836 */ /* 0x002fe20000000000 */
[----:B------:R-:W-:Y:S01]  /*77d0*/  ISETP.GE.U32.AND P2, PT, R251, 0x7fffff3a, PT ;  /* 0x7fffff3afb00780c */ /* 0x000fe20003f46070 */
[----:B------:R-:W-:Y:S02]  /*77e0*/  STL.64 [R1+0xba0], R124 ;  /* 0x000ba07c01007387 */ /* 0x000fe40000100a00 */
[----:B------:R-:W1:Y:S01]  /*77f0*/  LDC R0, c[0x0][0x230] ;  /* 0x00008c00ff007b82 */ /* 0x000e620000000800 */
[----:B------:R-:W-:Y:S01]  /*7800*/  VIADD R251, R14, 0xffffffad ;  /* 0xffffffad0efb7836 */ /* 0x000fe20000000000 */
[----:B------:R1:W-:Y:S04]  /*7810*/  STL.64 [R1+0xba8], R116 ;  /* 0x000ba87401007387 */ /* 0x0003e80000100a00 */
[----:B------:R-:W-:Y:S02]  /*7820*/  STL.64 [R1+0xbb0], R154 ;  /* 0x000bb09a01007387 */ /* 0x000fe40000100a00 */
[----:B------:R-:W1:Y:S02]  /*7830*/  LDC R12, c[0x0][0x230] ;  /* 0x00008c00ff0c7b82 */ /* 0x000e640000000800 */
[----:B------:R-:W-:Y:S04]  /*7840*/  STL.64 [R1+0xbb8], R118 ;  /* 0x000bb87601007387 */ /* 0x000fe80000100a00 */
[----:B------:R-:W-:Y:S01]  /*7850*/  LDGSTS.E [R250+0x3a00], desc[UR8][R152.64], !P6 ;  /* 0x03a0000098fa7fae */ /* 0x000fe2000f121848 */
[----:B------:R-:W-:Y:S01]  /*7860*/  ISETP.GE.U32.AND P6, PT, R25, 0x7fffff32, PT ;  /* 0x7fffff321900780c */ /* 0x000fe20003fc6070 */
[----:B------:R-:W1:Y:S01]  /*7870*/  LDC R11, c[0x0][0x230] ;  /* 0x00008c00ff0b7b82 */ /* 0x000e620000000800 */
[----:B--2---:R-:W-:Y:S01]  /*7880*/  IADD3 R25, R13, -0x57, RZ ;  /* 0xffffffa90d197810 */ /* 0x004fe20007ffe0ff */
[----:B------:R-:W-:Y:S04]  /*7890*/  STL.64 [R1+0xbc0], R120 ;  /* 0x000bc07801007387 */ /* 0x000fe80000100a00 */
[----:B------:R-:W-:Y:S02]  /*78a0*/  STL.64 [R1+0xbc8], R134 ;  /* 0x000bc88601007387 */ /* 0x000fe40000100a00 */
[----:B------:R-:W2:Y:S02]  /*78b0*/  LDC R6, c[0x0][0x230] ;  /* 0x00008c00ff067b82 */ /* 0x000ea40000000800 */
[----:B------:R-:W-:Y:S04]  /*78c0*/  STL.64 [R1+0xbd0], R136 ;  /* 0x000bd08801007387 */ /* 0x000fe80000100a00 */
[----:B------:R-:W-:Y:S01]  /*78d0*/  LDGSTS.E [R250+0x3e00], desc[UR8][R164.64], !P0 ;  /* 0x03e00000a4fa7fae */ /* 0x000fe2000c121848 */
[----:B------:R-:W-:-:S03]  /*78e0*/  ISETP.GE.U32.AND P0, PT, R251, 0x7fffff2e, PT ;  /* 0x7fffff2efb00780c */ /* 0x000fc60003f06070 */
[----:B------:R2:W-:Y:S04]  /*78f0*/  STL.64 [R1+0xbd8], R128 ;  /* 0x000bd88001007387 */ /* 0x0005e80000100a00 */
[----:B------:R-:W-:Y:S04]  /*7900*/  STL.64 [R1+0xbe0], R168 ;  /* 0x000be0a801007387 */ /* 0x000fe80000100a00 */
[----:B------:R-:W-:Y:S01]  /*7910*/  LDGSTS.E [R250+0x4200], desc[UR8][R156.64], !P3 ;  /* 0x042000009cfa7fae */ /* 0x000fe2000d921848 */
[----:B------:R-:W-:Y:S01]  /*7920*/  ISETP.GE.U32.AND P3, PT, R25, 0x7fffff2a, PT ;  /* 0x7fffff2a1900780c */ /* 0x000fe20003f66070 */
[----:B----4-:R-:W-:-:S02]  /*7930*/  VIADD R25, R10, 0xffffffa1 ;  /* 0xffffffa10a197836 */ /* 0x010fc40000000000 */
[----:B------:R-:W-:Y:S01]  /*7940*/  STL.64 [R1+0xbe8], R130 ;  /* 0x000be88201007387 */ /* 0x000fe20000100a00 */
[----:B------:R-:W4:Y:S03]  /*7950*/  LDC R10, c[0x0][0x230] ;  /* 0x00008c00ff0a7b82 */ /* 0x000f260000000800 */
[----:B------:R-:W-:Y:S04]  /*7960*/  STL.64 [R1+0xbf0], R132 ;  /* 0x000bf08401007387 */ /* 0x000fe80000100a00 */
[----:B------:R-:W-:Y:S04]  /*7970*/  STL.64 [R1+0xbf8], R148 ;  /* 0x000bf89401007387 */ /* 0x000fe80000100a00 */
[----:B------:R-:W-:Y:S04]  /*7980*/  STL.64 [R1+0xc00], R138 ;  /* 0x000c008a01007387 */ /* 0x000fe80000100a00 */
[----:B------:R-:W-:Y:S04]  /*7990*/  STL.64 [R1+0xc08], R150 ;  /* 0x000c089601007387 */ /* 0x000fe80000100a00 */
[----:B------:R-:W-:Y:S04]  /*79a0*/  LDGSTS.E [R250+0x4600], desc[UR8][R194.64], !P2 ;  /* 0x04600000c2fa7fae */ /* 0x000fe8000d121848 */
[----:B------:R-:W-:Y:S04]  /*79b0*/  STL.64 [R1+0xc10], R142 ;  /* 0x000c108e01007387 */ /* 0x000fe80000100a00 */
[----:B------:R-:W-:Y:S01]  /*79c0*/  LDGSTS.E [R250+0x4a00], desc[UR8][R158.64], !P5 ;  /* 0x04a000009efa7fae */ /* 0x000fe2000e921848 */
[----:B------:R-:W-:Y:S01]  /*79d0*/  ISETP.GE.U32.AND P5, PT, R25, 0x7fffff22, PT ;  /* 0x7fffff221900780c */ /* 0x000fe20003fa6070 */
[----:B---3--:R-:W-:-:S02]  /*79e0*/  VIADD R25, R7, 0xffffff99 ;  /* 0xffffff9907197836 */ /* 0x008fc40000000000 */
[----:B------:R-:W-:Y:S01]  /*79f0*/  STL.64 [R1+0xc18], R182 ;  /* 0x000c18b601007387 */ /* 0x000fe20000100a00 */
[----:B-1----:R-:W-:Y:S01]  /*7a00*/  VIADD R251, R12, 0xffffffa5 ;  /* 0xffffffa50cfb7836 */ /* 0x002fe20000000000 */
[----:B------:R-:W1:Y:S02]  /*7a10*/  LDC R7, c[0x0][0x230] ;  /* 0x00008c00ff077b82 */ /* 0x000e640000000800 */
        /* <DEDUP_REMOVED lines=8> */
[----:B------:R-:W-:-:S02]  /*7aa0*/  VIADD R25, R0, 0xffffff91 ;  /* 0xffffff9100197836 */ /* 0x000fc40000000000 */
[----:B------:R-:W-:Y:S01]  /*7ab0*/  STL.64 [R1+0xc48], R156 ;  /* 0x000c489c01007387 */ /* 0x000fe20000100a00 */
[----:B------:R-:W-:-:S03]  /*7ac0*/  VIADD R0, R24, 0x7f ;  /* 0x0000007f18007836 */ /* 0x000fc60000000000 */
[----:B------:R-:W-:Y:S04]  /*7ad0*/  STL.64 [R1+0xc50], R194 ;  /* 0x000c50c201007387 */ /* 0x000fe80000100a00 */
[----:B------:R-:W-:Y:S04]  /*7ae0*/  STL.64 [R1+0xc58], R158 ;  /* 0x000c589e01007387 */ /* 0x000fe80000100a00 */
[----:B------:R-:W-:Y:S04]  /*7af0*/  STL.64 [R1+0xc60], R160 ;  /* 0x000c60a001007387 */ /* 0x000fe80000100a00 */
[----:B------:R-:W-:Y:S04]  /*7b00*/  STL.64 [R1+0xc68], R176 ;  /* 0x000c68b001007387 */ /* 0x000fe80000100a00 */
[----:B------:R-:W-:Y:S04]  /*7b10*/  STL.64 [R1+0xc70], R166 ;  /* 0x000c70a601007387 */ /* 0x000fe80000100a00 */
[----:B------:R-:W-:Y:S04]  /*7b20*/  STL.64 [R1+0xc78], R178 ;  /* 0x000c78b201007387 */ /* 0x000fe80000100a00 */
[----:B------:R-:W-:Y:S04]  /*7b30*/  STL [R1+0x5d8], R0 ;  /* 0x0005d80001007387 */ /* 0x000fe80000100800 */
[----:B------:R-:W-:Y:S04]  /*7b40*/  STL.64 [R1+0xc80], R170 ;  /* 0x000c80aa01007387 */ /* 0x000fe80000100a00 */
[----:B------:R-:W-:Y:S04]  /*7b50*/  STL.64 [R1+0xc88], R208 ;  /* 0x000c88d001007387 */ /* 0x000fe80000100a00 */
[----:B------:R-:W-:Y:S04]  /*7b60*/  STL.64 [R1+0xc90], R172 ;  /* 0x000c90ac01007387 */ /* 0x000fe80000100a00 */
[----:B------:R-:W-:Y:S04]  /*7b70*/  STL.64 [R1+0xc98], R174 ;  /* 0x000c98ae01007387 */ /* 0x000fe80000100a00 */
[----:B------:R3:W-:Y:S01]  /*7b80*/  STL.64 [R1+0xca0], R188 ;  /* 0x000ca0bc01007387 */ /* 0x0007e20000100a00 */
[----:B------:R-:W-:-:S03]  /*7b90*/  ISETP.GE.U32.AND P2, PT, R251, 0x7fffff26, PT ;  /* 0x7fffff26fb00780c */ /* 0x000fc60003f46070 */
[----:B------:R-:W-:Y:S04]  /*7ba0*/  STL.64 [R1+0xca8], R180 ;  /* 0x000ca8b401007387 */ /* 0x000fe80000100a00 */
[----:B------:R-:W3:Y:S01]  /*7bb0*/  LDL.LU R42, [R1+0x144] ;  /* 0x00014400012a7983 */ /* 0x000ee20000300800 */
[----:B------:R-:W-:-:S03]  /*7bc0*/  VIADD R251, R11, 0xffffff9d ;  /* 0xffffff9d0bfb7836 */ /* 0x000fc60000000000 */
[----:B------:R-:W3:Y:S04]  /*7bd0*/  LDL.LU R43, [R1+0x140] ;  /* 0x00014000012b7983 */ /* 0x000ee80000300800 */
[----:B------:R-:W3:Y:S04]  /*7be0*/  LDL.LU R26, [R1+0x13c] ;  /* 0x00013c00011a7983 */ /* 0x000ee80000300800 */
[----:B------:R-:W3:Y:S04]  /*7bf0*/  LDL.LU R27, [R1+0x138] ;  /* 0x00013800011b7983 */ /* 0x000ee80000300800 */
[----:B------:R-:W3:Y:S04]  /*7c00*/  LDL.LU R22, [R1+0x134] ;  /* 0x0001340001167983 */ /* 0x000ee80000300800 */
[----:B------:R-:W3:Y:S01]  /*7c10*/  LDL.LU R23, [R1+0x130] ;  /* 0x0001300001177983 */ /* 0x000ee20000300800 */
[----:B------:R-:W-:-:S03]  /*7c20*/  ISETP.GE.U32.AND P6, PT, R251, 0x7fffff1e, PT ;  /* 0x7fffff1efb00780c */ /* 0x000fc60003fc6070 */
[----:B------:R-:W3:Y:S01]  /*7c30*/  LDL.LU R62, [R1+0x12c] ;  /* 0x00012c00013e7983 */ /* 0x000ee20000300800 */
[----:B--2---:R-:W-:Y:S02]  /*7c40*/  IADD3 R251, R6, -0x6b, RZ ;  /* 0xffffff9506fb7810 */ /* 0x004fe40007ffe0ff */
[----:B------:R-:W2:Y:S01]  /*7c50*/  LDC R6, c[0x0][0x230] ;  /* 0x00008c00ff067b82 */ /* 0x000ea20000000800 */
[----:B------:R-:W3:Y:S04]  /*7c60*/  LDL.LU R19, [R1+0x128] ;  /* 0x0001280001137983 */ /* 0x000ee80000300800 */
[----:B------:R-:W3:Y:S04]  /*7c70*/  LDL.LU R63, [R1+0x124] ;  /* 0x00012400013f7983 */ /* 0x000ee80000300800 */
[----:B------:R-:W3:Y:S04]  /*7c80*/  LDL.LU R20, [R1+0x120] ;  /* 0x0001200001147983 */ /* 0x000ee80000300800 */
[----:B------:R-:W3:Y:S04]  /*7c90*/  LDL.LU R21, [R1+0x11c] ;  /* 0x00011c0001157983 */ /* 0x000ee80000300800 */
[----:B------:R-:W3:Y:S04]  /*7ca0*/  LDL.LU R32, [R1+0x118] ;  /* 0x0001180001207983 */ /* 0x000ee80000300800 */
[----:B------:R-:W3:Y:S04]  /*7cb0*/  LDL.LU R33, [R1+0x114] ;  /* 0x0001140001217983 */ /* 0x000ee80000300800 */
[----:B------:R-:W3:Y:S04]  /*7cc0*/  LDL.LU R18, [R1+0x110] ;  /* 0x0001100001127983 */ /* 0x000ee80000300800 */
[----:B------:R-:W-:Y:S01]  /*7cd0*/  LDGSTS.E [R250+0x5600], desc[UR8][R166.64], !P3 ;  /* 0x05600000a6fa7fae */ /* 0x000fe2000d921848 */
[----:B------:R-:W-:Y:S01]  /*7ce0*/  ISETP.GE.U32.AND P3, PT, R251, 0x7fffff16, PT ;  /* 0x7fffff16fb00780c */ /* 0x000fe20003f66070 */
[----:B----4-:R-:W-:-:S02]  /*7cf0*/  VIADD R251, R10, 0xffffff8d ;  /* 0xffffff8d0afb7836 */ /* 0x010fc40000000000 */
[----:B------:R-:W4:Y:S01]  /*7d00*/  LDL.LU R30, [R1+0x10c] ;  /* 0x00010c00011e7983 */ /* 0x000f220000300800 */
[----:B------:R-:W-:-:S03]  /*7d10*/  LOP3.LUT R10, R29, 0x40, RZ, 0xfc, !PT ;  /* 0x000000401d0a7812 */ /* 0x000fc600078efcff */
[----:B------:R-:W-:Y:S04]  /*7d20*/  LDGSTS.E [R250+0x5a00], desc[UR8][R178.64], !P2 ;  /* 0x05a00000b2fa7fae */ /* 0x000fe8000d121848 */
[----:B------:R-:W4:Y:S01]  /*7d30*/  LDL.LU R31, [R1+0x108] ;  /* 0x00010800011f7983 */ /* 0x000f220000300800 */
[----:B------:R-:W-:-:S03]  /*7d40*/  ISETP.GE.U32.AND P2, PT, R25, 0x7fffff12, PT ;  /* 0x7fffff121900780c */ /* 0x000fc60003f46070 */
[----:B------:R-:W-:Y:S01]  /*7d50*/  LDGSTS.E [R250+0x5e00], desc[UR8][R170.64], !P5 ;  /* 0x05e00000aafa7fae */ /* 0x000fe2000e921848 */
[----:B------:R-:W-:-:S03]  /*7d60*/  ISETP.GT.AND P5, PT, R0, 0x7f, PT ;  /* 0x0000007f0000780c */ /* 0x000fc60003fa4270 */
[----:B------:R-:W4:Y:S01]  /*7d70*/  LDL.LU R14, [R1+0x104] ;  /* 0x00010400010e7983 */ /* 0x000f220000300800 */
[----:B------:R-:W-:-:S03]  /*7d80*/  VIADD R25, R24, 0xfffffff4 ;  /* 0xfffffff418197836 */ /* 0x000fc60000000000 */
[----:B------:R-:W4:Y:S01]  /*7d90*/  LDL.LU R15, [R1+0x100] ;  /* 0x00010000010f7983 */ /* 0x000f220000300800 */
[----:B------:R-:W-:-:S03]  /*7da0*/  SEL R24, RZ, 0x4, !P5 ;  /* 0x00000004ff187807 */ /* 0x000fc60006800000 */
[----:B------:R-:W4:Y:S01]  /*7db0*/  LDL.LU R12, [R1+0xfc] ;  /* 0x0000fc00010c7983 */ /* 0x000f220000300800 */
[----:B------:R-:W-:-:S03]  /*7dc0*/  ISETP.GE.AND P5, PT, R10, UR6, PT ;  /* 0x000000060a007c0c */ /* 0x000fc6000bfa6270 */
[----:B------:R-:W4:Y:S04]  /*7dd0*/  LDL.LU R13, [R1+0xf8] ;  /* 0x0000f800010d7983 */ /* 0x000f280000300800 */
[----:B------:R-:W4:Y:S04]  /*7de0*/  LDL.LU R48, [R1+0xf4] ;  /* 0x0000f40001307983 */ /* 0x000f280000300800 */
[----:B------:R-:W4:Y:S04]  /*7df0*/  LDL.LU R49, [R1+0xf0] ;  /* 0x0000f00001317983 */ /* 0x000f280000300800 */
[----:B------:R-:W4:Y:S04]  /*7e00*/  LDL.LU R10, [R1+0xec] ;  /* 0x0000ec00010a7983 */ /* 0x000f280000300800 */
[----:B------:R-:W-:Y:S01]  /*7e10*/  LDGSTS.E [R250+0x6200], desc[UR8][R208.64], !P6 ;  /* 0x06200000d0fa7fae */ /* 0x000fe2000f121848 */
[----:B------:R-:W-:Y:S01]  /*7e20*/  ISETP.GE.AND P6, PT, R29, UR5, PT ;  /* 0x000000051d007c0c */ /* 0x000fe2000bfc6270 */
[----:B------:R-:W-:-:S02]  /*7e30*/  ULDC UR5, c[0x0][0x240] ;  /* 0x0000900000057ab9 */ /* 0x000fc40000000800 */
[----:B------:R-:W4:Y:S04]  /*7e40*/  LDL.LU R11, [R1+0xe8] ;  /* 0x0000e800010b7983 */ /* 0x000f280000300800 */
[----:B------:R-:W-:Y:S01]  /*7e50*/  LDGSTS.E [R250+0x6600], desc[UR8][R172.64], !P0 ;  /* 0x06600000acfa7fae */ /* 0x000fe2000c121848 */
[----:B------:R-:W-:Y:S02]  /*7e60*/  ISETP.GE.U32.AND P0, PT, R251, 0x7fffff0e, PT ;  /* 0x7fffff0efb00780c */ /* 0x000fe40003f06070 */
[C---:B------:R-:W-:Y:S01]  /*7e70*/  SEL R251, R24.reuse, RZ, !P6 ;  /* 0x000000ff18fb7207 */ /* 0x040fe20007000000 */
[----:B------:R-:W-:Y:S01]  /*7e80*/  LDGSTS.E [R250+0x6a00], desc[UR8][R174.64], !P3 ;  /* 0x06a00000aefa7fae */ /* 0x000fe2000d921848 */
[----:B------:R-:W-:Y:S02]  /*7e90*/  SEL R24, R24, RZ, !P5 ;  /* 0x000000ff18187207 */ /* 0x000fe40006800000 */
[----:B------:R-:W-:Y:S01]  /*7ea0*/  ISETP.GE.U32.AND P6, PT, R25, 0x7fffff75, PT ;  /* 0x7fffff751900780c */ /* 0x000fe20003fc6070 */
[----:B------:R-:W4:Y:S01]  /*7eb0*/  LDL.LU R16, [R1+0xe4] ;  /* 0x0000e40001107983 */ /* 0x000f220000300800 */
[----:B------:R-:W-:Y:S01]  /*7ec0*/  ISETP.NE.U32.AND P3, PT, R24, RZ, PT ;  /* 0x000000ff1800720c */ /* 0x000fe20003f65070 */
[----:B--2---:R-:W-:Y:S01]  /*7ed0*/  VIADD R24, R6, 0xffffff85 ;  /* 0xffffff8506187836 */ /* 0x004fe20000000000 */
[----:B-1----:R-:W-:Y:S01]  /*7ee0*/  IADD3 R25, R7, -0x77, RZ ;  /* 0xffffff8907197810 */ /* 0x002fe20007ffe0ff */
[----:B------:R-:W2:Y:S04]  /*7ef0*/  LDL.LU R17, [R1+0xe0] ;  /* 0x0000e00001117983 */ /* 0x000ea80000300800 */
[----:B------:R-:W2:Y:S04]  /*7f00*/  LDL.LU R6, [R1+0xdc] ;  /* 0x0000dc0001067983 */ /* 0x000ea80000300800 */
[----:B------:R-:W2:Y:S04]  /*7f10*/  LDL.LU R7, [R1+0xd8] ;  /* 0x0000d80001077983 */ /* 0x000ea80000300800 */
[----:B------:R-:W2:Y:S04]  /*7f20*/  LDL.LU R240, [R1+0xd4] ;  /* 0x0000d40001f07983 */ /* 0x000ea80000300800 */
[----:B------:R-:W2:Y:S04]  /*7f30*/  LDL.LU R241, [R1+0xd0] ;  /* 0x0000d00001f17983 */ /* 0x000ea80000300800 */
[----:B------:R-:W2:Y:S04]  /*7f40*/  LDL.LU R29, [R1+0xcc] ;  /* 0x0000cc00011d7983 */ /* 0x000ea80000300800 */
[----:B------:R1:W-:Y:S04]  /*7f50*/  LDGSTS.E [R250+0x6e00], desc[UR8][R188.64], !P2 ;  /* 0x06e00000bcfa7fae */ /* 0x0003e8000d121848 */
[----:B------:R1:W-:Y:S01]  /*7f60*/  LDGSTS.E [R250+0x7200], desc[UR8][R180.64], !P0 ;  /* 0x07200000b4fa7fae */ /* 0x0003e2000c121848 */
[----:B------:R-:W-:Y:S01]  /*7f70*/  ISETP.GE.U32.AND P0, PT, R24, 0x7fffff06, PT ;  /* 0x7fffff061800780c */ /* 0x000fe20003f06070 */
[----:B---3--:R-:W-:-:S02]  /*7f80*/  IMAD R24, R42, UR5, RZ ;  /* 0x000000052a187c24 */ /* 0x008fc4000f8e02ff */
[----:B------:R-:W-:Y:S02]  /*7f90*/  IMAD R116, R43, UR5, RZ ;  /* 0x000000052b747c24 */ /* 0x000fe4000f8e02ff */
[----:B------:R-:W-:Y:S02]  /*7fa0*/  IMAD R108, R26, UR5, RZ ;  /* 0x000000051a6c7c24 */ /* 0x000fe4000f8e02ff */
[----:B------:R-:W-:Y:S02]  /*7fb0*/  IMAD R88, R27, UR5, RZ ;  /* 0x000000051b587c24 */ /* 0x000fe4000f8e02ff */
[----:B------:R-:W-:Y:S02]  /*7fc0*/  IMAD R80, R22, UR5, RZ ;  /* 0x0000000516507c24 */ /* 0x000fe4000f8e02ff */
[----:B------:R-:W-:Y:S02]  /*7fd0*/  IMAD R42, R62, UR5, RZ ;  /* 0x000000053e2a7c24 */ /* 0x000fe4000f8e02ff */
[----:B------:R-:W-:-:S02]  /*7fe0*/  IMAD R129, R63, UR5, RZ ;  /* 0x000000053f817c24 */ /* 0x000fc4000f8e02ff */
[----:B------:R-:W-:Y:S02]  /*7ff0*/  IMAD R115, R20, UR5, RZ ;  /* 0x0000000514737c24 */ /* 0x000fe4000f8e02ff */
[----:B------:R-:W-:Y:S02]  /*8000*/  IMAD R107, R21, UR5, RZ ;  /* 0x00000005156b7c24 */ /* 0x000fe4000f8e02ff */
[----:B------:R-:W-:Y:S02]  /*8010*/  IMAD R87, R32, UR5, RZ ;  /* 0x0000000520577c24 */ /* 0x000fe4000f8e02ff */
[----:B------:R-:W-:Y:S02]  /*8020*/  IMAD R75, R33, UR5, RZ ;  /* 0x00000005214b7c24 */ /* 0x000fe4000f8e02ff */
[----:B------:R-:W-:Y:S02]  /*8030*/  IMAD R57, R18, UR5, RZ ;  /* 0x0000000512397c24 */ /* 0x000fe4000f8e02ff */
[----:B----4-:R-:W-:-:S02]  /*8040*/  IMAD R128, R14, UR5, RZ ;  /* 0x000000050e807c24 */ /* 0x010fc4000f8e02ff */
[----:B------:R-:W3:Y:S04]  /*8050*/  LDL.LU R14, [R1+0xc8] ;  /* 0x0000c800010e7983 */ /* 0x000ee80000300800 */
[----:B------:R-:W4:Y:S04]  /*8060*/  LDL.LU R37, [R1+0xc4] ;  /* 0x0000c40001257983 */ /* 0x000f280000300800 */
[----:B------:R-:W3:Y:S01]  /*8070*/  LDL.LU R44, [R1+0xc0] ;  /* 0x0000c000012c7983 */ /* 0x000ee20000300800 */
[----:B------:R-:W-:-:S03]  /*8080*/  IMAD R114, R15, UR5, RZ ;  /* 0x000000050f727c24 */ /* 0x000fc6000f8e02ff */
[----:B------:R-:W3:Y:S04]  /*8090*/  LDL.LU R45, [R1+0xbc] ;  /* 0x0000bc00012d7983 */ /* 0x000ee80000300800 */
[----:B------:R-:W3:Y:S04]  /*80a0*/  LDL.LU R34, [R1+0xb8] ;  /* 0x0000b80001227983 */ /* 0x000ee80000300800 */
[----:B------:R-:W3:Y:S04]  /*80b0*/  LDL.LU R35, [R1+0xb4] ;  /* 0x0000b40001237983 */ /* 0x000ee80000300800 */
[----:B------:R-:W3:Y:S04]  /*80c0*/  LDL.LU R43, [R1+0xb0] ;  /* 0x0000b000012b7983 */ /* 0x000ee80000300800 */
[----:B------:R-:W3:Y:S01]  /*80d0*/  LDL.LU R22, [R1+0xac] ;  /* 0x0000ac0001167983 */ /* 0x000ee20000300800 */
[----:B------:R-:W-:-:S03]  /*80e0*/  IMAD R15, R11, UR5, RZ ;  /* 0x000000050b0f7c24 */ /* 0x000fc6000f8e02ff */
[----:B------:R-:W3:Y:S04]  /*80f0*/  LDL.LU R11, [R1+0xa8] ;  /* 0x0000a800010b7983 */ /* 0x000ee80000300800 */
[----:B------:R-:W3:Y:S04]  /*8100*/  LDL.LU R26, [R1+0xa4] ;  /* 0x0000a400011a7983 */ /* 0x000ee80000300800 */
[----:B------:R-:W3:Y:S04]  /*8110*/  LDL.LU R27, [R1+0xa0] ;  /* 0x0000a000011b7983 */ /* 0x000ee80000300800 */
[----:B------:R-:W3:Y:S01]  /*8120*/  LDL.LU R62, [R1+0x9c] ;  /* 0x00009c00013e7983 */ /* 0x000ee20000300800 */
[----:B------:R-:W-:-:S03]  /*8130*/  IMAD R40, R10, UR5, RZ ;  /* 0x000000050a287c24 */ /* 0x000fc6000f8e02ff */
[----:B------:R-:W3:Y:S04]  /*8140*/  LDL.LU R63, [R1+0x98] ;  /* 0x00009800013f7983 */ /* 0x000ee80000300800 */
[----:B------:R-:W3:Y:S01]  /*8150*/  LDL.LU R20, [R1+0x94] ;  /* 0x0000940001147983 */ /* 0x000ee20000300800 */
[----:B------:R-:W-:-:S03]  /*8160*/  IMAD R41, R30, UR5, RZ ;  /* 0x000000051e297c24 */ /* 0x000fc6000f8e02ff */
        /* <DEDUP_REMOVED lines=13> */
[----:B--2---:R-:W-:-:S03]  /*8240*/  IMAD R23, R29, UR5, RZ ;  /* 0x000000051d177c24 */ /* 0x004fc6000f8e02ff */
[----:B------:R-:W2:Y:S01]  /*8250*/  LDL.LU R13, [R1+0x74] ;  /* 0x00007400010d7983 */ /* 0x000ea20000300800 */
[----:B------:R-:W-:-:S03]  /*8260*/  IMAD R119, R16, UR5, RZ ;  /* 0x0000000510777c24 */ /* 0x000fc6000f8e02ff */
[----:B------:R-:W2:Y:S01]  /*8270*/  LDL.LU R48, [R1+0x70] ;  /* 0x0000700001307983 */ /* 0x000ea20000300800 */
[----:B------:R-:W-:-:S03]  /*8280*/  IMAD R113, R17, UR5, RZ ;  /* 0x0000000511717c24 */ /* 0x000fc6000f8e02ff */
[----:B------:R-:W2:Y:S01]  /*8290*/  LDL.LU R49, [R1+0x6c] ;  /* 0x00006c0001317983 */ /* 0x000ea20000300800 */
[----:B------:R-:W-:-:S03]  /*82a0*/  IMAD R93, R6, UR5, RZ ;  /* 0x00000005065d7c24 */ /* 0x000fc6000f8e02ff */
[----:B------:R-:W2:Y:S01]  /*82b0*/  LDL.LU R29, [R1+0x68] ;  /* 0x00006800011d7983 */ /* 0x000ea20000300800 */
[----:B------:R-:W-:-:S03]  /*82c0*/  IMAD R85, R7, UR5, RZ ;  /* 0x0000000507557c24 */ /* 0x000fc6000f8e02ff */
[----:B------:R-:W2:Y:S04]  /*82d0*/  LDL.LU R16, [R1+0x64] ;  /* 0x0000640001107983 */ /* 0x000ea80000300800 */
[----:B------:R-:W2:Y:S04]  /*82e0*/  LDL.LU R17, [R1+0x60] ;  /* 0x0000600001117983 */ /* 0x000ea80000300800 */
[----:B------:R-:W2:Y:S04]  /*82f0*/  LDL.LU R6, [R1+0x5c] ;  /* 0x00005c0001067983 */ /* 0x000ea80000300800 */
[----:B------:R-:W2:Y:S01]  /*8300*/  LDL.LU R7, [R1+0x58] ;  /* 0x0000580001077983 */ /* 0x000ea20000300800 */
[----:B------:R-:W-:-:S03]  /*8310*/  IMAD R65, R240, UR5, RZ ;  /* 0x00000005f0417c24 */ /* 0x000fc6000f8e02ff */
[----:B------:R-:W2:Y:S01]  /*8320*/  LDL.LU R240, [R1+0x54] ;  /* 0x0000540001f07983 */ /* 0x000ea20000300800 */
[----:B------:R-:W-:-:S03]  /*8330*/  IMAD R55, R241, UR5, RZ ;  /* 0x00000005f1377c24 */ /* 0x000fc6000f8e02ff */
[----:B------:R-:W2:Y:S01]  /*8340*/  LDL.LU R241, [R1+0x50] ;  /* 0x0000500001f17983 */ /* 0x000ea20000300800 */
[----:B------:R-:W-:Y:S02]  /*8350*/  ISETP.GE.U32.AND P2, PT, R25, 0x7fffff0a, PT ;  /* 0x7fffff0a1900780c */ /* 0x000fe40003f46070 */
[----:B------:R-:W-:Y:S01]  /*8360*/  ISETP.NE.U32.AND P5, PT, R251, RZ, PT ;  /* 0x000000fffb00720c */ /* 0x000fe20003fa5070 */
[----:B-1----:R-:W-:-:S04]  /*8370*/  IMAD.WIDE R188, R93, 0x4, R246 ;  /* 0x000000045dbc7825 */ /* 0x002fc800078e02f6 */
[----:B------:R-:W-:-:S04]  /*8380*/  IMAD.WIDE R194, R88, 0x4, R246 ;  /* 0x0000000458c27825 */ /* 0x000fc800078e02f6 */
[--C-:B------:R-:W-:Y:S02]  /*8390*/  IMAD.WIDE R164, R87, 0x4, R246.reuse ;  /* 0x0000000457a47825 */ /* 0x100fe400078e02f6 */
[----:B------:R-:W-:Y:S02]  /*83a0*/  LDGSTS.E [R250+0x7600], desc[UR8][R190.64], !P2 ;  /* 0x07600000befa7fae */ /* 0x000fe4000d121848 */
[--C-:B------:R-:W-:Y:S02]  /*83b0*/  IMAD.WIDE R162, R86, 0x4, R246.reuse ;  /* 0x0000000456a27825 */ /* 0x100fe400078e02f6 */
[----:B------:R-:W-:Y:S02]  /*83c0*/  LDGSTS.E [R250+0x7a00], desc[UR8][R184.64], !P0 ;  /* 0x07a00000b8fa7fae */ /* 0x000fe4000c121848 */
[----:B------:R-:W-:-:S04]  /*83d0*/  IMAD.WIDE R144, R85, 0x4, R246 ;  /* 0x0000000455907825 */ /* 0x000fc800078e02f6 */
        /* <DEDUP_REMOVED lines=11> */
[----:B------:R-:W-:Y:S02]  /*8490*/  IMAD R252, R252, UR5, RZ ;  /* 0x00000005fcfc7c24 */ /* 0x000fe4000f8e02ff */
[----:B------:R-:W-:-:S04]  /*84a0*/  IMAD.WIDE R50, R23, 0x4, R246 ;  /* 0x0000000417327825 */ /* 0x000fc800078e02f6 */
[----:B------:R-:W-:Y:S02]  /*84b0*/  IMAD R19, R19, UR5, RZ ;  /* 0x0000000513137c24 */ /* 0x000fe4000f8e02ff */
[----:B------:R-:W-:Y:S02]  /*84c0*/  IMAD R28, R28, UR5, RZ ;  /* 0x000000051c1c7c24 */ /* 0x000fe4000f8e02ff */
[----:B----4-:R-:W-:Y:S02]  /*84d0*/  IMAD R118, R37, UR5, RZ ;  /* 0x0000000525767c24 */ /* 0x010fe4000f8e02ff */
[----:B---3--:R-:W-:Y:S02]  /*84e0*/  IMAD R112, R44, UR5, RZ ;  /* 0x000000052c707c24 */ /* 0x008fe4000f8e02ff */
[----:B------:R-:W-:Y:S02]  /*84f0*/  IMAD R117, R26, UR5, RZ ;  /* 0x000000051a757c24 */ /* 0x000fe4000f8e02ff */
[----:B------:R-:W-:-:S02]  /*8500*/  IMAD R111, R27, UR5, RZ ;  /* 0x000000051b6f7c24 */ /* 0x000fc4000f8e02ff */
[----:B------:R-:W-:Y:S02]  /*8510*/  IMAD R251, R33, UR5, RZ ;  /* 0x0000000521fb7c24 */ /* 0x000fe4000f8e02ff */
[----:B------:R-:W-:Y:S02]  /*8520*/  IMAD R82, R12, UR5, RZ ;  /* 0x000000050c527c24 */ /* 0x000fe4000f8e02ff */
[----:B--2---:R-:W-:Y:S02]  /*8530*/  IMAD R60, R13, UR5, RZ ;  /* 0x000000050d3c7c24 */ /* 0x004fe4000f8e02ff */
[----:B------:R-:W-:-:S05]  /*8540*/  IMAD.WIDE R12, R24, 0x4, R246 ;  /* 0x00000004180c7825 */ /* 0x000fca00078e02f6 */
[----:B------:R1:W-:Y:S01]  /*8550*/  STL.64 [R1+0x228], R12 ;  /* 0x0002280c01007387 */ /* 0x0003e20000100a00 */
[----:B------:R-:W-:Y:S02]  /*8560*/  IMAD R25, R16, UR5, RZ ;  /* 0x0000000510197c24 */ /* 0x000fe4000f8e02ff */
[----:B------:R-:W-:Y:S02]  /*8570*/  IMAD R109, R17, UR5, RZ ;  /* 0x00000005116d7c24 */ /* 0x000fe4000f8e02ff */
[----:B------:R-:W-:Y:S02]  /*8580*/  IMAD R89, R6, UR5, RZ ;  /* 0x0000000506597c24 */ /* 0x000fe4000f8e02ff */
[----:B------:R-:W-:Y:S02]  /*8590*/  IMAD R81, R7, UR5, RZ ;  /* 0x0000000507517c24 */ /* 0x000fe4000f8e02ff */
[----:B------:R-:W-:Y:S02]  /*85a0*/  IMAD.WIDE R6, R24, 0x4, R248 ;  /* 0x0000000418067825 */ /* 0x000fe400078e02f8 */
[----:B------:R-:W2:Y:S02]  /*85b0*/  LDC R24, c[0x0][0x230] ;  /* 0x00008c00ff187b82 */ /* 0x000ea40000000800 */
[--C-:B------:R-:W-:Y:S01]  /*85c0*/  IMAD.WIDE R16, R129, 0x4, R246.reuse ;  /* 0x0000000481107825 */ /* 0x100fe200078e02f6 */
[----:B------:R3:W-:Y:S03]  /*85d0*/  STL.64 [R1+0x220], R6 ;  /* 0x0002200601007387 */ /* 0x0007e60000100a00 */
[--C-:B-1----:R-:W-:Y:S01]  /*85e0*/  IMAD.WIDE R12, R128, 0x4, R246.reuse ;  /* 0x00000004800c7825 */ /* 0x102fe200078e02f6 */
[----:B------:R1:W-:Y:S04]  /*85f0*/  STL.64 [R1+0x1f8], R16 ;  /* 0x0001f81001007387 */ /* 0x0003e80000100a00 */
[----:B------:R4:W-:Y:S01]  /*8600*/  STL.64 [R1+0x1e0], R12 ;  /* 0x0001e00c01007387 */ /* 0x0009e20000100a00 */
[----:B---3--:R-:W-:-:S04]  /*8610*/  IMAD.WIDE R6, R119, 0x4, R246 ;  /* 0x0000000477067825 */ /* 0x008fc800078e02f6 */
[--C-:B-1----:R-:W-:Y:S01]  /*8620*/  IMAD.WIDE R16, R118, 0x4, R246.reuse ;  /* 0x0000000476107825 */ /* 0x102fe200078e02f6 */
[----:B------:R1:W-:Y:S03]  /*8630*/  STL.64 [R1+0x1c8], R6 ;  /* 0x0001c80601007387 */ /* 0x0003e60000100a00 */
[--C-:B----4-:R-:W-:Y:S01]  /*8640*/  IMAD.WIDE R12, R117, 0x4, R246.reuse ;  /* 0x00000004750c7825 */ /* 0x110fe200078e02f6 */
[----:B------:R3:W-:Y:S04]  /*8650*/  STL.64 [R1+0x1b0], R16 ;  /* 0x0001b01001007387 */ /* 0x0007e80000100a00 */
[----:B------:R4:W-:Y:S01]  /*8660*/  STL.64 [R1+0x198], R12 ;  /* 0x0001980c01007387 */ /* 0x0009e20000100a00 */
[----:B-1----:R-:W-:-:S04]  /*8670*/  IMAD.WIDE R6, R251, 0x4, R246 ;  /* 0x00000004fb067825 */ /* 0x002fc800078e02f6 */
[--C-:B---3--:R-:W-:Y:S01]  /*8680*/  IMAD.WIDE R16, R25, 0x4, R246.reuse ;  /* 0x0000000419107825 */ /* 0x108fe200078e02f6 */
        /* <DEDUP_REMOVED lines=8> */
[----:B------:R3:W-:Y:S03]  /*8710*/  STL.64 [R1+0x1d8], R16 ;  /* 0x0001d81001007387 */ /* 0x0007e60000100a00 */
[----:B------:R-:W-:Y:S01]  /*8720*/  IMAD R110, R30, UR5, RZ ;  /* 0x000000051e6e7c24 */ /* 0x000fe2000f8e02ff */
        /* <DEDUP_REMOVED lines=11> */
[----:B----4-:R-:W-:Y:S01]  /*87e0*/  IMAD.WIDE R12, R107, 0x4, R246 ;  /* 0x000000046b0c7825 */ /* 0x010fe200078e02f6 */
[----:B------:R-:W-:Y:S03]  /*87f0*/  STL.64 [R1+0x210], R16 ;  /* 0x0002101001007387 */ /* 0x000fe60000100a00 */
[----:B------:R-:W-:Y:S01]  /*8800*/  IMAD R91, R62, UR5, RZ ;  /* 0x000000053e5b7c24 */ /* 0x000fe2000f8e02ff */
[----:B------:R-:W-:Y:S01]  /*8810*/  STL.64 [R1+0x1e8], R12 ;  /* 0x0001e80c01007387 */ /* 0x000fe20000100a00 */
[----:B------:R-:W-:-:S02]  /*8820*/  IMAD R90, R31, UR5, RZ ;  /* 0x000000051f5a7c24 */ /* 0x000fc4000f8e02ff */
[----:B-1----:R-:W-:-:S04]  /*8830*/  IMAD.WIDE R6, R106, 0x4, R246 ;  /* 0x000000046a067825 */ /* 0x002fc800078e02f6 */
[--C-:B------:R-:W-:Y:S01]  /*8840*/  IMAD.WIDE R172, R92, 0x4, R246.reuse ;  /* 0x000000045cac7825 */ /* 0x100fe200078e02f6 */
[----:B------:R-:W-:Y:S03]  /*8850*/  STL.64 [R1+0x1d0], R6 ;  /* 0x0001d00601007387 */ /* 0x000fe60000100a00 */
[--C-:B------:R-:W-:Y:S01]  /*8860*/  IMAD.WIDE R170, R91, 0x4, R246.reuse ;  /* 0x000000045baa7825 */ /* 0x100fe200078e02f6 */
[----:B------:R-:W-:Y:S03]  /*8870*/  STL.64 [R1+0x1b8], R188 ;  /* 0x0001b8bc01007387 */ /* 0x000fe60000100a00 */
[--C-:B------:R-:W-:Y:S01]  /*8880*/  IMAD.WIDE R166, R90, 0x4, R246.reuse ;  /* 0x000000045aa67825 */ /* 0x100fe200078e02f6 */
[----:B------:R-:W-:Y:S03]  /*8890*/  STL.64 [R1+0xcb0], R188 ;  /* 0x000cb0bc01007387 */ /* 0x000fe60000100a00 */
[----:B------:R-:W-:Y:S01]  /*88a0*/  IMAD.WIDE R160, R89, 0x4, R246 ;  /* 0x0000000459a07825 */ /* 0x000fe200078e02f6 */
[----:B------:R-:W-:Y:S04]  /*88b0*/  STL.64 [R1+0x1a0], R172 ;  /* 0x0001a0ac01007387 */ /* 0x000fe80000100a00 */
[----:B------:R-:W-:Y:S04]  /*88c0*/  STL.64 [R1+0xcb8], R172 ;  /* 0x000cb8ac01007387 */ /* 0x000fe80000100a00 */
[----:B------:R-:W-:Y:S04]  /*88d0*/  STL.64 [R1+0x188], R170 ;  /* 0x000188aa01007387 */ /* 0x000fe80000100a00 */
[----:B------:R1:W-:Y:S01]  /*88e0*/  STL.64 [R1+0xcc0], R170 ;  /* 0x000cc0aa01007387 */ /* 0x0003e20000100a00 */
[----:B------:R-:W-:-:S03]  /*88f0*/  IMAD R84, R34, UR5, RZ ;  /* 0x0000000522547c24 */ /* 0x000fc6000f8e02ff */
[----:B------:R-:W-:Y:S04]  /*8900*/  STL.64 [R1+0x170], R166 ;  /* 0x000170a601007387 */ /* 0x000fe80000100a00 */
[----:B------:R-:W-:Y:S01]  /*8910*/  STL.64 [R1+0xcc8], R166 ;  /* 0x000cc8a601007387 */ /* 0x000fe20000100a00 */
[----:B------:R-:W-:-:S03]  /*8920*/  IMAD R83, R63, UR5, RZ ;  /* 0x000000053f537c24 */ /* 0x000fc6000f8e02ff */
[----:B------:R-:W-:Y:S01]  /*8930*/  STL.64 [R1+0x150], R160 ;  /* 0x000150a001007387 */ /* 0x000fe20000100a00 */
[--C-:B------:R-:W-:Y:S01]  /*8940*/  IMAD.WIDE R132, R82, 0x4, R246.reuse ;  /* 0x0000000452847825 */ /* 0x100fe200078e02f6 */
[----:B-1----:R-:W1:Y:S02]  /*8950*/  LDC R171, c[0x0][0x230] ;  /* 0x00008c00ffab7b82 */ /* 0x002e640000000800 */
[----:B------:R-:W-:Y:S01]  /*8960*/  STL.64 [R1+0xcd0], R160 ;  /* 0x000cd0a001007387 */ /* 0x000fe20000100a00 */
[----:B------:R-:W-:-:S03]  /*8970*/  IMAD.WIDE R142, R84, 0x4, R246 ;  /* 0x00000004548e7825 */ /* 0x000fc600078e02f6 */
[----:B------:R-:W-:Y:S01]  /*8980*/  STL.64 [R1+0x208], R194 ;  /* 0x000208c201007387 */ /* 0x000fe20000100a00 */
[--C-:B------:R-:W-:Y:S01]  /*8990*/  IMAD.WIDE R168, R81, 0x4, R246.reuse ;  /* 0x0000000451a87825 */ /* 0x100fe200078e02f6 */
[----:B------:R-:W3:Y:S02]  /*89a0*/  LDC R170, c[0x0][0x230] ;  /* 0x00008c00ffaa7b82 */ /* 0x000ee40000000800 */
[----:B------:R-:W-:Y:S01]  /*89b0*/  STL.64 [R1+0xcd8], R194 ;  /* 0x000cd8c201007387 */ /* 0x000fe20000100a00 */
[----:B------:R-:W-:-:S03]  /*89c0*/  IMAD.WIDE R138, R83, 0x4, R246 ;  /* 0x00000004538a7825 */ /* 0x000fc600078e02f6 */
        /* <DEDUP_REMOVED lines=9> */
[----:B------:R-:W-:Y:S01]  /*8a60*/  STL.64 [R1+0xd00], R138 ;  /* 0x000d008a01007387 */ /* 0x000fe20000100a00 */
[----:B------:R-:W-:-:S03]  /*8a70*/  IMAD R64, R35, UR5, RZ ;  /* 0x0000000523407c24 */ /* 0x000fc6000f8e02ff */
[----:B------:R-:W-:Y:S04]  /*8a80*/  STL.64 [R1+0x280], R132 ;  /* 0x0002808401007387 */ /* 0x000fe80000100a00 */
[----:B------:R-:W-:Y:S01]  /*8a90*/  STL.64 [R1+0xd08], R132 ;  /* 0x000d088401007387 */ /* 0x000fe20000100a00 */
[----:B------:R-:W-:-:S03]  /*8aa0*/  IMAD R61, R20, UR5, RZ ;  /* 0x00000005143d7c24 */ /* 0x000fc6000f8e02ff */
[----:B------:R-:W-:Y:S04]  /*8ab0*/  STL.64 [R1+0x278], R168 ;  /* 0x000278a801007387 */ /* 0x000fe80000100a00 */
[----:B------:R-:W-:Y:S01]  /*8ac0*/  STL.64 [R1+0xd10], R168 ;  /* 0x000d10a801007387 */ /* 0x000fe20000100a00 */
[----:B------:R-:W-:-:S03]  /*8ad0*/  IMAD.WIDE R122, R64, 0x4, R246 ;  /* 0x00000004407a7825 */ /* 0x000fc600078e02f6 */
[----:B------:R-:W-:Y:S04]  /*8ae0*/  STL.64 [R1+0x2b8], R136 ;  /* 0x0002b88801007387 */ /* 0x000fe80000100a00 */
[----:B------:R-:W-:Y:S01]  /*8af0*/  STL.64 [R1+0xd18], R136 ;  /* 0x000d188801007387 */ /* 0x000fe20000100a00 */
[----:B------:R-:W-:-:S03]  /*8b00*/  IMAD R59, R240, UR5, RZ ;  /* 0x00000005f03b7c24 */ /* 0x000fc6000f8e02ff */
[----:B------:R-:W-:Y:S01]  /*8b10*/  STL.64 [R1+0x2d0], R120 ;  /* 0x0002d07801007387 */ /* 0x000fe20000100a00 */
[----:B------:R-:W-:-:S03]  /*8b20*/  IMAD.WIDE R104, R61, 0x4, R246 ;  /* 0x000000043d687825 */ /* 0x000fc600078e02f6 */
[----:B------:R-:W-:Y:S01]  /*8b30*/  STL.64 [R1+0xd20], R120 ;  /* 0x000d207801007387 */ /* 0x000fe20000100a00 */
[----:B------:R-:W-:-:S03]  /*8b40*/  IMAD.WIDE R102, R60, 0x4, R246 ;  /* 0x000000043c667825 */ /* 0x000fc600078e02f6 */
[----:B------:R-:W-:Y:S04]  /*8b50*/  STL.64 [R1+0x350], R154 ;  /* 0x0003509a01007387 */ /* 0x000fe80000100a00 */
[----:B------:R-:W-:Y:S01]  /*8b60*/  STL.64 [R1+0xd28], R154 ;  /* 0x000d289a01007387 */ /* 0x000fe20000100a00 */
[----:B------:R-:W-:-:S03]  /*8b70*/  IMAD.WIDE R100, R59, 0x4, R246 ;  /* 0x000000043b647825 */ /* 0x000fc600078e02f6 */
        /* <DEDUP_REMOVED lines=12> */
[----:B------:R-:W-:-:S03]  /*8c40*/  IMAD R44, R48, UR5, RZ ;  /* 0x00000005302c7c24 */ /* 0x000fc6000f8e02ff */
[----:B------:R-:W-:Y:S01]  /*8c50*/  STL.64 [R1+0x360], R94 ;  /* 0x0003605e01007387 */ /* 0x000fe20000100a00 */
[----:B------:R-:W-:-:S03]  /*8c60*/  IMAD.WIDE R78, R54, 0x4, R246 ;  /* 0x00000004364e7825 */ /* 0x000fc600078e02f6 */
        /* <DEDUP_REMOVED lines=12> */
[----:B------:R-:W-:Y:S01]  /*8d30*/  STL.64 [R1+0xd78], R78 ;  /* 0x000d784e01007387 */ /* 0x000fe20000100a00 */
[----:B------:R-:W-:-:S03]  /*8d40*/  IMAD R22, R22, UR5, RZ ;  /* 0x0000000516167c24 */ /* 0x000fc6000f8e02ff */
[----:B------:R-:W-:Y:S01]  /*8d50*/  STL.64 [R1+0x418], R76 ;  /* 0x0004184c01007387 */ /* 0x000fe20000100a00 */
[----:B------:R-:W-:-:S03]  /*8d60*/  IMAD R21, R32, UR5, RZ ;  /* 0x0000000520157c24 */ /* 0x000fc6000f8e02ff */
[----:B------:R-:W-:Y:S01]  /*8d70*/  STL.64 [R1+0xd80], R76 ;  /* 0x000d804c01007387 */ /* 0x000fe20000100a00 */
[----:B------:R-:W-:-:S03]  /*8d80*/  IMAD R20, R49, UR5, RZ ;  /* 0x0000000531147c24 */ /* 0x000fc6000f8e02ff */
[----:B------:R-:W-:Y:S04]  /*8d90*/  STL.64 [R1+0x408], R72 ;  /* 0x0004084801007387 */ /* 0x000fe80000100a00 */
[----:B------:R-:W-:Y:S01]  /*8da0*/  STL.64 [R1+0xd88], R72 ;  /* 0x000d884801007387 */ /* 0x000fe20000100a00 */
[----:B------:R-:W-:-:S03]  /*8db0*/  IMAD.WIDE R46, R22, 0x4, R246 ;  /* 0x00000004162e7825 */ /* 0x000fc600078e02f6 */
[----:B------:R-:W-:Y:S01]  /*8dc0*/  STL.64 [R1+0x3f8], R66 ;  /* 0x0003f84201007387 */ /* 0x000fe20000100a00 */
[----:B------:R-:W-:-:S03]  /*8dd0*/  IMAD.WIDE R48, R21, 0x4, R246 ;  /* 0x0000000415307825 */ /* 0x000fc600078e02f6 */
[----:B------:R4:W-:Y:S01]  /*8de0*/  STL.64 [R1+0xd90], R66 ;  /* 0x000d904201007387 */ /* 0x0009e20000100a00 */
[----:B------:R-:W-:-:S03]  /*8df0*/  IMAD.WIDE R38, R20, 0x4, R246 ;  /* 0x0000000414267825 */ /* 0x000fc600078e02f6 */
[----:B------:R-:W-:Y:S01]  /*8e00*/  STL.64 [R1+0x440], R70 ;  /* 0x0004404601007387 */ /* 0x000fe20000100a00 */
[----:B------:R-:W-:-:S03]  /*8e10*/  IMAD R14, R14, UR5, RZ ;  /* 0x000000050e0e7c24 */ /* 0x000fc6000f8e02ff */
[----:B------:R-:W-:Y:S01]  /*8e20*/  STL.64 [R1+0xd98], R70 ;  /* 0x000d984601007387 */ /* 0x000fe20000100a00 */
[----:B------:R-:W-:-:S03]  /*8e30*/  IMAD.WIDE R36, R252, 0x4, R246 ;  /* 0x00000004fc247825 */ /* 0x000fc600078e02f6 */
[----:B------:R-:W-:Y:S01]  /*8e40*/  STL.64 [R1+0x460], R68 ;  /* 0x0004604401007387 */ /* 0x000fe20000100a00 */
[----:B------:R-:W-:Y:S01]  /*8e50*/  IMAD R11, R11, UR5, RZ ;  /* 0x000000050b0b7c24 */ /* 0x000fe2000f8e02ff */
[----:B----4-:R-:W4:Y:S02]  /*8e60*/  LDC R66, c[0x0][0x230] ;  /* 0x00008c00ff427b82 */ /* 0x010f240000000800 */
[----:B------:R2:W-:Y:S01]  /*8e70*/  STL.64 [R1+0xda0], R68 ;  /* 0x000da04401007387 */ /* 0x0005e20000100a00 */
[----:B------:R-:W-:-:S03]  /*8e80*/  IMAD.WIDE R34, R19, 0x4, R246 ;  /* 0x0000000413227825 */ /* 0x000fc600078e02f6 */
[----:B------:R-:W-:Y:S01]  /*8e90*/  STL.64 [R1+0x480], R52 ;  /* 0x0004803401007387 */ /* 0x000fe20000100a00 */
[----:B------:R-:W-:Y:S01]  /*8ea0*/  IMAD R10, R10, UR5, RZ ;  /* 0x000000050a0a7c24 */ /* 0x000fe2000f8e02ff */
[----:B------:R-:W4:Y:S01]  /*8eb0*/  LDC R67, c[0x0][0x230] ;  /* 0x00008c00ff437b82 */ /* 0x000f220000000800 */
[--C-:B------:R-:W-:Y:S01]  /*8ec0*/  IMAD.WIDE R26, R18, 0x4, R246.reuse ;  /* 0x00000004121a7825 */ /* 0x100fe200078e02f6 */
[----:B------:R-:W-:Y:S03]  /*8ed0*/  STL.64 [R1+0x4e8], R50 ;  /* 0x0004e83201007387 */ /* 0x000fe60000100a00 */
[----:B------:R-:W-:Y:S01]  /*8ee0*/  IMAD R29, R29, UR5, RZ ;  /* 0x000000051d1d7c24 */ /* 0x000fe2000f8e02ff */
[----:B------:R-:W-:Y:S01]  /*8ef0*/  STL.64 [R1+0x4f8], R46 ;  /* 0x0004f82e01007387 */ /* 0x000fe20000100a00 */
[--C-:B------:R-:W-:Y:S01]  /*8f00*/  IMAD.WIDE R62, R15, 0x4, R246.reuse ;  /* 0x000000040f3e7825 */ /* 0x100fe200078e02f6 */
[----:B--2---:R-:W2:Y:S02]  /*8f10*/  LDC R68, c[0x0][0x230] ;  /* 0x00008c00ff447b82 */ /* 0x004ea40000000800 */
[----:B------:R-:W-:Y:S01]  /*8f20*/  STL.64 [R1+0x550], R48 ;  /* 0x0005503001007387 */ /* 0x000fe20000100a00 */
[----:B------:R-:W-:-:S03]  /*8f30*/  IMAD.WIDE R32, R14, 0x4, R246 ;  /* 0x000000040e207825 */ /* 0x000fc600078e02f6 */
[----:B------:R-:W-:Y:S01]  /*8f40*/  STL.64 [R1+0x540], R38 ;  /* 0x0005402601007387 */ /* 0x000fe20000100a00 */
[--C-:B------:R-:W-:Y:S01]  /*8f50*/  IMAD.WIDE R30, R11, 0x4, R246.reuse ;  /* 0x000000040b1e7825 */ /* 0x100fe200078e02f6 */
[----:B------:R-:W4:Y:S02]  /*8f60*/  LDC R69, c[0x0][0x230] ;  /* 0x00008c00ff457b82 */ /* 0x000f240000000800 */
[----:B------:R-:W-:Y:S01]  /*8f70*/  STL.64 [R1+0x538], R36 ;  /* 0x0005382401007387 */ /* 0x000fe20000100a00 */
[----:B------:R-:W-:-:S03]  /*8f80*/  IMAD.WIDE R12, R10, 0x4, R246 ;  /* 0x000000040a0c7825 */ /* 0x000fc600078e02f6 */
[----:B------:R-:W-:Y:S01]  /*8f90*/  STL.64 [R1+0x568], R34 ;  /* 0x0005682201007387 */ /* 0x000fe20000100a00 */
[----:B------:R-:W-:-:S03]  /*8fa0*/  IMAD.WIDE R6, R29, 0x4, R246 ;  /* 0x000000041d067825 */ /* 0x000fc600078e02f6 */
[----:B------:R-:W-:Y:S01]  /*8fb0*/  STL.64 [R1+0x578], R26 ;  /* 0x0005781a01007387 */ /* 0x000fe20000100a00 */
[----:B------:R-:W-:-:S03]  /*8fc0*/  IMAD.WIDE R160, R129, 0x4, R248 ;  /* 0x0000000481a07825 */ /* 0x000fc600078e02f8 */
[----:B------:R-:W-:Y:S01]  /*8fd0*/  STL.64 [R1+0x588], R62 ;  /* 0x0005883e01007387 */ /* 0x000fe20000100a00 */
[----:B------:R-:W-:-:S03]  /*8fe0*/  IMAD.WIDE R16, R28, 0x4, R246 ;  /* 0x000000041c107825 */ /* 0x000fc600078e02f6 */
[----:B------:R-:W-:Y:S01]  /*8ff0*/  STL.64 [R1+0x598], R32 ;  /* 0x0005982001007387 */ /* 0x000fe20000100a00 */
[--C-:B------:R-:W-:Y:S01]  /*9000*/  IMAD.WIDE R188, R128, 0x4, R248.reuse ;  /* 0x0000000480bc7825 */ /* 0x100fe200078e02f8 */
[----:B------:R-:W2:Y:S02]  /*9010*/  LDC R247, c[0x0][0x230] ;  /* 0x00008c00fff77b82 */ /* 0x000ea40000000800 */
[----:B------:R-:W-:Y:S01]  /*9020*/  STL.64 [R1+0x5a8], R30 ;  /* 0x0005a81e01007387 */ /* 0x000fe20000100a00 */
[----:B------:R-:W-:-:S03]  /*9030*/  IMAD.WIDE R70, R119, 0x4, R248 ;  /* 0x0000000477467825 */ /* 0x000fc600078e02f8 */
[----:B------:R-:W-:Y:S01]  /*9040*/  STL.64 [R1+0x5c0], R12 ;  /* 0x0005c00c01007387 */ /* 0x000fe20000100a00 */
[----:B------:R-:W-:-:S03]  /*9050*/  IMAD.WIDE R72, R118, 0x4, R248 ;  /* 0x0000000476487825 */ /* 0x000fc600078e02f8 */
[----:B------:R-:W-:Y:S01]  /*9060*/  STL.64 [R1+0x5d0], R6 ;  /* 0x0005d00601007387 */ /* 0x000fe20000100a00 */
[----:B------:R-:W-:-:S03]  /*9070*/  IMAD.WIDE R78, R117, 0x4, R248 ;  /* 0x00000004754e7825 */ /* 0x000fc600078e02f8 */
[----:B------:R4:W-:Y:S01]  /*9080*/  STL.64 [R1+0x138], R160 ;  /* 0x000138a001007387 */ /* 0x0009e20000100a00 */
[----:B------:R-:W-:-:S04]  /*9090*/  IMAD.WIDE R98, R251, 0x4, R248 ;  /* 0x00000004fb627825 */ /* 0x000fc800078e02f8 */
[--C-:B------:R-:W-:Y:S01]  /*90a0*/  IMAD.WIDE R94, R25, 0x4, R248.reuse ;  /* 0x00000004195e7825 */ /* 0x100fe200078e02f8 */
[----:B------:R-:W-:Y:S03]  /*90b0*/  STL.64 [R1+0x6b8], R16 ;  /* 0x0006b81001007387 */ /* 0x000fe60000100a00 */
[--C-:B------:R-:W-:Y:S01]  /*90c0*/  IMAD.WIDE R102, R116, 0x4, R248.reuse ;  /* 0x0000000474667825 */ /* 0x100fe200078e02f8 */
[----:B------:R4:W-:Y:S03]  /*90d0*/  STL.64 [R1+0x120], R188 ;  /* 0x000120bc01007387 */ /* 0x0009e60000100a00 */
        /* <DEDUP_REMOVED lines=47> */
[----:B------:R4:W-:Y:S01]  /*93d0*/  STL.64 [R1+0x268], R146 ;  /* 0x0002689201007387 */ /* 0x0009e20000100a00 */
[----:B------:R-:W1:Y:S02]  /*93e0*/  S2R R125, SR_TID.X ;  /* 0x00000000007d7919 */ /* 0x000e640000002100 */
[----:B------:R-:W-:-:S04]  /*93f0*/  IMAD.WIDE R128, R81, 0x4, R248 ;  /* 0x0000000451807825 */ /* 0x000fc800078e02f8 */
[----:B------:R-:W-:Y:S01]  /*9400*/  VIADD R24, R24, 0xffffff81 ;  /* 0xffffff8118187836 */ /* 0x000fe20000000000 */
[----:B------:R4:W-:Y:S01]  /*9410*/  STL.64 [R1+0x260], R182 ;  /* 0x000260b601007387 */ /* 0x0009e20000100a00 */
[----:B------:R-:W-:-:S04]  /*9420*/  IMAD.WIDE R118, R75, 0x4, R248 ;  /* 0x000000044b767825 */ /* 0x000fc800078e02f8 */
[--C-:B------:R-:W-:Y:S01]  /*9430*/  IMAD.WIDE R240, R29, 0x4, R248.reuse ;  /* 0x000000041df07825 */ /* 0x100fe200078e02f8 */
[----:B------:R4:W-:Y:S01]  /*9440*/  STL.64 [R1+0x258], R150 ;  /* 0x0002589601007387 */ /* 0x0009e20000100a00 */
[----:B---3--:R-:W-:Y:S01]  /*9450*/  IADD3 R246, R170, -0x14, RZ ;  /* 0xffffffecaaf67810 */ /* 0x008fe20007ffe0ff */
[----:B------:R-:W3:Y:S01]  /*9460*/  LDC R251, c[0x0][0x230] ;  /* 0x00008c00fffb7b82 */ /* 0x000ee20000000800 */
        /* <DEDUP_REMOVED lines=42> */
[----:B------:R-:W-:Y:S01]  /*9710*/  ISETP.GE.U32.AND P2, PT, R24, 0x7fffff02, PT ;  /* 0x7fffff021800780c */ /* 0x000fe20003f46070 */
[----:B------:R-:W2:Y:S02]  /*9720*/  LDC R252, c[0x0][0x230] ;  /* 0x00008c00fffc7b82 */ /* 0x000ea40000000800 */
[----:B------:R4:W-:Y:S04]  /*9730*/  STL.64 [R1+0x478], R88 ;  /* 0x0004785801007387 */ /* 0x0009e80000100a00 */
[----:B------:R4:W-:Y:S02]  /*9740*/  STL.64 [R1+0x4d8], R58 ;  /* 0x0004d83a01007387 */ /* 0x0009e40000100a00 */
[----:B------:R-:W3:Y:S02]  /*9750*/  LDC R24, c[0x0][0x230] ;  /* 0x00008c00ff187b82 */ /* 0x000ee40000000800 */
[----:B------:R4:W-:Y:S04]  /*9760*/  STL.64 [R1+0x4f0], R56 ;  /* 0x0004f03801007387 */ /* 0x0009e80000100a00 */
[----:B------:R4:W-:Y:S04]  /*9770*/  STL.64 [R1+0x510], R40 ;  /* 0x0005102801007387 */ /* 0x0009e80000100a00 */
[----:B------:R4:W-:Y:S04]  /*9780*/  STL.64 [R1+0x508], R74 ;  /* 0x0005084a01007387 */ /* 0x0009e80000100a00 */
[----:B------:R4:W-:Y:S04]  /*9790*/  STL.64 [R1+0x500], R44 ;  /* 0x0005002c01007387 */ /* 0x0009e80000100a00 */
[----:B------:R-:W4:Y:S01]  /*97a0*/  LDL.64 R164, [R1+0x10] ;  /* 0x0000100001a47983 */ /* 0x000f220000100a00 */
[----:B------:R-:W-:Y:S01]  /*97b0*/  IMAD.WIDE R42, R19, 0x4, R248 ;  /* 0x00000004132a7825 */ /* 0x000fe200078e02f8 */
[----:B-1----:R-:W-:-:S02]  /*97c0*/  LOP3.LUT R168, R125, 0x3f, RZ, 0xc0, !PT ;  /* 0x0000003f7da87812 */ /* 0x002fc400078ec0ff */
[----:B------:R-:W-:Y:S01]  /*97d0*/  LDGSTS.E [R250+0x7e00], desc[UR8][R222.64], !P2 ;  /* 0x07e00000defa7fae */ /* 0x000fe2000d121848 */
[----:B------:R-:W-:-:S04]  /*97e0*/  IMAD.WIDE R22, R18, 0x4, R248 ;  /* 0x0000000412167825 */ /* 0x000fc800078e02f8 */
[--C-:B------:R-:W-:Y:S01]  /*97f0*/  IMAD.WIDE R20, R15, 0x4, R248.reuse ;  /* 0x000000040f147825 */ /* 0x100fe200078e02f8 */
[----:B------:R1:W-:Y:S03]  /*9800*/  STL.64 [R1+0x560], R42 ;  /* 0x0005602a01007387 */ /* 0x0003e60000100a00 */
[--C-:B------:R-:W-:Y:S01]  /*9810*/  IMAD.WIDE R18, R14, 0x4, R248.reuse ;  /* 0x000000040e127825 */ /* 0x100fe200078e02f8 */
[----:B------:R1:W-:Y:S03]  /*9820*/  STL.64 [R1+0x570], R22 ;  /* 0x0005701601007387 */ /* 0x0003e60000100a00 */
[----:B------:R-:W-:Y:S01]  /*9830*/  IMAD.WIDE R14, R11, 0x4, R248 ;  /* 0x000000040b0e7825 */ /* 0x000fe200078e02f8 */
[----:B------:R1:W-:Y:S03]  /*9840*/  STL.64 [R1+0x580], R20 ;  /* 0x0005801401007387 */ /* 0x0003e60000100a00 */
[----:B------:R-:W-:-:S02]  /*9850*/  VIADD R25, R171, 0xffffffe8 ;  /* 0xffffffe8ab197836 */ /* 0x000fc40000000000 */
[----:B------:R-:W-:Y:S01]  /*9860*/  IMAD.WIDE R10, R10, 0x4, R248 ;  /* 0x000000040a0a7825 */ /* 0x000fe200078e02f8 */
[----:B------:R-:W2:Y:S01]  /*9870*/  LDC R171, c[0x0][0x230] ;  /* 0x00008c00ffab7b82 */ /* 0x000ea20000000800 */
[----:B------:R1:W-:Y:S02]  /*9880*/  STL.64 [R1+0x590], R18 ;  /* 0x0005901201007387 */ /* 0x0003e40000100a00 */
[----:B---3--:R-:W-:Y:S02]  /*9890*/  VIADD R24, R24, 0xfffffff0 ;  /* 0xfffffff018187836 */ /* 0x008fe40000000000 */
[----:B------:R3:W-:Y:S01]  /*98a0*/  STL.64 [R1+0x5a0], R14 ;  /* 0x0005a00e01007387 */ /* 0x0007e20000100a00 */
[----:B------:R-:W-:-:S03]  /*98b0*/  IMAD.SHL.U32 R169, R168, 0x4, RZ ;  /* 0x00000004a8a97824 */ /* 0x000fc600078e00ff */
[----:B------:R3:W-:Y:S01]  /*98c0*/  STL.64 [R1+0x5b8], R10 ;  /* 0x0005b80a01007387 */ /* 0x0007e20000100a00 */
[----:B------:R-:W-:-:S03]  /*98d0*/  ISETP.GE.U32.AND P0, PT, R24, 0x7fffff71, PT ;  /* 0x7fffff711800780c */ /* 0x000fc60003f06070 */
[----:B------:R3:W-:Y:S01]  /*98e0*/  STL.64 [R1+0x5c8], R240 ;  /* 0x0005c8f001007387 */ /* 0x0007e20000100a00 */
[----:B------:R-:W-:-:S03]  /*98f0*/  LOP3.LUT R24, R169, 0x60, RZ, 0x3c, !PT ;  /* 0x00000060a9187812 */ /* 0x000fc600078e3cff */
[----:B------:R-:W3:Y:S02]  /*9900*/  LDL.64 R120, [R1+0x48] ;  /* 0x0000480001787983 */ /* 0x000ee40000100a00 */
[----:B------:R-:W-:Y:S02]  /*9910*/  VIADD R24, R24, UR4 ;  /* 0x0000000418187c36 */ /* 0x000fe40008000000 */
[----:B------:R-:W3:Y:S04]  /*9920*/  LDL.64 R138, [R1+0x40] ;  /* 0x00004000018a7983 */ /* 0x000ee80000100a00 */
[----:B------:R-:W3:Y:S01]  /*9930*/  LDL.64 R144, [R1+0x38] ;  /* 0x0000380001907983 */ /* 0x000ee20000100a00 */
[----:B------:R-:W-:Y:S02]  /*9940*/  IMAD.WIDE R28, R28, 0x4, R248 ;  /* 0x000000041c1c7825 */ /* 0x000fe400078e02f8 */
[----:B------:R-:W1:Y:S01]  /*9950*/  LDC R248, c[0x0][0x230] ;  /* 0x00008c00fff87b82 */ /* 0x000e620000000800 */
[----:B------:R-:W-:-:S07]  /*9960*/  ISETP.GE.U32.AND P2, PT, R246, 0x7fffff6d, PT ;  /* 0x7fffff6df600780c */ /* 0x000fce0003f46070 */
[----:B------:R-:W2:Y:S01]  /*9970*/  LDC R249, c[0x0][0x230] ;  /* 0x00008c00fff97b82 */ /* 0x000ea20000000800 */
[----:B-1----:R-:W-:-:S07]  /*9980*/  VIADD R246, R248, 0xffffffe0 ;  /* 0xffffffe0f8f67836 */ /* 0x002fce0000000000 */
[----:B------:R-:W1:Y:S01]  /*9990*/  LDC R248, c[0x0][0x230] ;  /* 0x00008c00fff87b82 */ /* 0x000e620000000800 */
[----:B----4-:R-:W-:Y:S01]  /*99a0*/  LDGSTS.E [R24+0x300], desc[UR8][R164.64], !P1 ;  /* 0x00300000a4187fae */ /* 0x010fe2000c921848 */
[----:B------:R-:W-:Y:S01]  /*99b0*/  ISETP.GE.U32.AND P1, PT, R25, 0x7fffff69, PT ;  /* 0x7fffff691900780c */ /* 0x000fe20003f26070 */
[----:B--2---:R-:W-:Y:S02]  /*99c0*/  VIADD R25, R171, 0xffffffe4 ;  /* 0xffffffe4ab197836 */ /* 0x004fe40000000000 */
[----:B------:R-:W2:Y:S04]  /*99d0*/  LDL.64 R170, [R1+0x28] ;  /* 0x0000280001aa7983 */ /* 0x000ea80000100a00 */
[----:B------:R-:W-:Y:S04]  /*99e0*/  LDGSTS.E [R24+0x700], desc[UR8][R186.64], !P4 ;  /* 0x00700000ba187fae */ /* 0x000fe8000e121848 */
[----:B------:R-:W4:Y:S01]  /*99f0*/  LDL.64 R164, [R1+0x30] ;  /* 0x0000300001a47983 */ /* 0x000f220000100a00 */
[----:B------:R-:W-:-:S02]  /*9a00*/  ISETP.GE.U32.AND P4, PT, R25, 0x7fffff65, PT ;  /* 0x7fffff651900780c */ /* 0x000fc40003f86070 */
[----:B------:R-:W-:Y:S01]  /*9a10*/  IADD3 R25, R251, -0x24, RZ ;  /* 0xffffffdcfb197810 */ /* 0x000fe20007ffe0ff */
[----:B------:R-:W-:Y:S01]  /*9a20*/  LDGSTS.E [R24+0xb00], desc[UR8][R202.64], !P6 ;  /* 0x00b00000ca187fae */ /* 0x000fe2000f121848 */
[----:B------:R-:W1:Y:S03]  /*9a30*/  LDC R251, c[0x0][0x230] ;  /* 0x00008c00fffb7b82 */ /* 0x000e660000000800 */
[----:B------:R-:W-:Y:S01]  /*9a40*/  LDGSTS.E [R24+0xf00], desc[UR8][R192.64], !P0 ;  /* 0x00f00000c0187fae */ /* 0x000fe2000c121848 */
[----:B------:R-:W-:Y:S01]  /*9a50*/  ISETP.GE.U32.AND P0, PT, R25, 0x7fffff5d, PT ;  /* 0x7fffff5d1900780c */ /* 0x000fe20003f06070 */
[----:B------:R-:W-:Y:S02]  /*9a60*/  VIADD R25, R252, 0xffffffd4 ;  /* 0xffffffd4fc197836 */ /* 0x000fe40000000000 */
[----:B------:R-:W-:Y:S01]  /*9a70*/  LDGSTS.E [R24+0x1300], desc[UR8][R204.64], !P2 ;  /* 0x01300000cc187fae */ /* 0x000fe2000d121848 */
[----:B------:R-:W-:Y:S01]  /*9a80*/  ISETP.GE.U32.AND P6, PT, R246, 0x7fffff61, PT ;  /* 0x7fffff61f600780c */ /* 0x000fe20003fc6070 */
[----:B------:R-:W3:Y:S02]  /*9a90*/  LDC R252, c[0x0][0x230] ;  /* 0x00008c00fffc7b82 */ /* 0x000ee40000000800 */
[----:B------:R-:W-:Y:S01]  /*9aa0*/  LDGSTS.E [R24+0x1700], desc[UR8][R196.64], !P1 ;  /* 0x01700000c4187fae */ /* 0x000fe2000c921848 */
[----:B------:R-:W-:Y:S01]  /*9ab0*/  ISETP.GE.U32.AND P1, PT, R25, 0x7fffff55, PT ;  /* 0x7fffff551900780c */ /* 0x000fe20003f26070 */
[----:B------:R-:W-:-:S02]  /*9ac0*/  VIADD R25, R247, 0xffffffd0 ;  /* 0xffffffd0f7197836 */ /* 0x000fc40000000000 */
[----:B------:R-:W-:Y:S01]  /*9ad0*/  VIADD R246, R249, 0xffffffd8 ;  /* 0xffffffd8f9f67836 */ /* 0x000fe20000000000 */
[----:B------:R-:W-:Y:S01]  /*9ae0*/  LDGSTS.E [R24+0x1b00], desc[UR8][R232.64], !P4 ;  /* 0x01b00000e8187fae */ /* 0x000fe2000e121848 */
[----:B------:R-:W1:Y:S03]  /*9af0*/  LDC R247, c[0x0][0x230] ;  /* 0x00008c00fff77b82 */ /* 0x000e660000000800 */
[----:B------:R-:W-:Y:S01]  /*9b00*/  ISETP.GE.U32.AND P2, PT, R246, 0x7fffff59, PT ;  /* 0x7fffff59f600780c */ /* 0x000fe20003f46070 */
[----:B------:R-:W-:Y:S01]  /*9b10*/  LDGSTS.E [R24+0x1f00], desc[UR8][R198.64], !P6 ;  /* 0x01f00000c6187fae */ /* 0x000fe2000f121848 */
[----:B------:R-:W-:Y:S02]  /*9b20*/  ISETP.GE.U32.AND P4, PT, R25, 0x7fffff51, PT ;  /* 0x7fffff511900780c */ /* 0x000fe40003f86070 */
[----:B------:R-:W-:Y:S01]  /*9b30*/  IADD3 R25, R68, -0x38, RZ ;  /* 0xffffffc844197810 */ /* 0x000fe20007ffe0ff */
[----:B------:R-:W3:Y:S01]  /*9b40*/  LDC R249, c[0x0][0x230] ;  /* 0x00008c00fff97b82 */ /* 0x000ee20000000800 */
[----:B------:R-:W-:Y:S02]  /*9b50*/  LDGSTS.E [R24+0x2300], desc[UR8][R200.64], !P0 ;  /* 0x02300000c8187fae */ /* 0x000fe4000c121848 */
[----:B------:R-:W-:Y:S01]  /*9b60*/  ISETP.GE.U32.AND P0, PT, R25, 0x7fffff49, PT ;  /* 0x7fffff491900780c */ /* 0x000fe20003f06070 */
[----:B------:R-:W-:-:S02]  /*9b70*/  VIADD R25, R66, 0xffffffc0 ;  /* 0xffffffc042197836 */ /* 0x000fc40000000000 */
[----:B------:R-:W-:Y:S02]  /*9b80*/  VIADD R246, R69, 0xffffffcc ;  /* 0xffffffcc45f67836 */ /* 0x000fe40000000000 */
[----:B------:R-:W-:Y:S01]  /*9b90*/  LDGSTS.E [R24+0x2700], desc[UR8][R216.64], !P2 ;  /* 0x02700000d8187fae */ /* 0x000fe2000d121848 */
[----:B------:R-:W3:Y:S03]  /*9ba0*/  LDC R68, c[0x0][0x230] ;  /* 0x00008c00ff447b82 */ /* 0x000ee60000000800 */
[----:B------:R-:W-:Y:S01]  /*9bb0*/  LDGSTS.E [R24+0x2b00], desc[UR8][R206.64], !P1 ;  /* 0x02b00000ce187fae */ /* 0x000fe2000c921848 */
[----:B------:R-:W-:Y:S01]  /*9bc0*/  ISETP.GE.U32.AND P1, PT, R25, 0x7fffff41, PT ;  /* 0x7fffff411900780c */ /* 0x000fe20003f26070 */
[----:B-1----:R-:W-:Y:S01]  /*9bd0*/  VIADD R25, R247, 0xffffffbc ;  /* 0xffffffbcf7197836 */ /* 0x002fe20000000000 */
[----:B------:R-:W-:Y:S02]  /*9be0*/  ISETP.GE.U32.AND P6, PT, R246, 0x7fffff4d, PT ;  /* 0x7fffff4df600780c */ /* 0x000fe40003fc6070 */
[----:B------:R-:W1:Y:S01]  /*9bf0*/  LDC R247, c[0x0][0x230] ;  /* 0x00008c00fff77b82 */ /* 0x000e620000000800 */
[----:B------:R-:W-:Y:S01]  /*9c00*/  VIADD R246, R67, 0xffffffc4 ;  /* 0xffffffc443f67836 */ /* 0x000fe20000000000 */
[----:B------:R-:W-:Y:S04]  /*9c10*/  LDGSTS.E [R24+0x2f00], desc[UR8][R218.64], !P4 ;  /* 0x02f00000da187fae */ /* 0x000fe8000e121848 */
[----:B------:R-:W-:-:S02]  /*9c20*/  ISETP.GE.U32.AND P2, PT, R246, 0x7fffff45, PT ;  /* 0x7fffff45f600780c */ /* 0x000fc40003f46070 */
[----:B------:R-:W1:Y:S01]  /*9c30*/  LDC R69, c[0x0][0x230] ;  /* 0x00008c00ff457b82 */ /* 0x000e620000000800 */
[----:B------:R-:W-:Y:S01]  /*9c40*/  ISETP.GE.U32.AND P4, PT, R25, 0x7fffff3d, PT ;  /* 0x7fffff3d1900780c */ /* 0x000fe20003f86070 */
[----:B---3--:R-:W-:Y:S01]  /*9c50*/  VIADD R246, R249, 0xffffffb8 ;  /* 0xffffffb8f9f67836 */ /* 0x008fe20000000000 */
[----:B------:R-:W-:Y:S01]  /*9c60*/  IADD3 R25, R252, -0x4c, RZ ;  /* 0xffffffb4fc197810 */ /* 0x000fe20007ffe0ff */
[----:B------:R-:W-:Y:S04]  /*9c70*/  LDGSTS.E [R24+0x3300], desc[UR8][R210.64], !P6 ;  /* 0x03300000d2187fae */ /* 0x000fe8000f121848 */
[----:B------:R-:W3:Y:S01]  /*9c80*/  LDC R66, c[0x0][0x230] ;  /* 0x00008c00ff427b82 */ /* 0x000ee20000000800 */
[----:B------:R-:W-:Y:S01]  /*9c90*/  LDGSTS.E [R24+0x3700], desc[UR8][R242.64], !P0 ;  /* 0x03700000f2187fae */ /* 0x000fe2000c121848 */
[----:B------:R-:W-:Y:S01]  /*9ca0*/  ISETP.GE.U32.AND P0, PT, R25, 0x7fffff35, PT ;  /* 0x7fffff351900780c */ /* 0x000fe20003f06070 */
[----:B------:R-:W-:Y:S01]  /*9cb0*/  VIADD R25, R251, 0xffffffac ;  /* 0xffffffacfb197836 */ /* 0x000fe20000000000 */
[----:B------:R-:W-:Y:S01]  /*9cc0*/  ISETP.GE.U32.AND P6, PT, R246, 0x7fffff39, PT ;  /* 0x7fffff39f600780c */ /* 0x000fe20003fc6070 */
[----:B------:R-:W-:Y:S03]  /*9cd0*/  LDGSTS.E [R24+0x3b00], desc[UR8][R212.64], !P2 ;  /* 0x03b00000d4187fae */ /* 0x000fe6000d121848 */
[----:B------:R-:W3:Y:S01]  /*9ce0*/  LDC R67, c[0x0][0x230] ;  /* 0x00008c00ff437b82 */ /* 0x000ee20000000800 */
[----:B------:R-:W-:Y:S01]  /*9cf0*/  LDGSTS.E [R24+0x3f00], desc[UR8][R214.64], !P1 ;  /* 0x03f00000d6187fae */ /* 0x000fe2000c921848 */
[----:B------:R-:W-:Y:S01]  /*9d00*/  ISETP.GE.U32.AND P1, PT, R25, 0x7fffff2d, PT ;  /* 0x7fffff2d1900780c */ /* 0x000fe20003f26070 */
[----:B-1----:R-:W-:-:S05]  /*9d10*/  VIADD R25, R247, 0xffffffa8 ;  /* 0xffffffa8f7197836 */ /* 0x002fca0000000000 */
[----:B------:R-:W1:Y:S01]  /*9d20*/  LDC R251, c[0x0][0x230] ;  /* 0x00008c00fffb7b82 */ /* 0x000e620000000800 */
[----:B------:R-:W-:Y:S01]  /*9d30*/  VIADD R246, R248, 0xffffffb0 ;  /* 0xffffffb0f8f67836 */ /* 0x000fe20000000000 */
[----:B------:R-:W-:Y:S06]  /*9d40*/  LDGSTS.E [R24+0x4300], desc[UR8][R230.64], !P4 ;  /* 0x04300000e6187fae */ /* 0x000fec000e121848 */
[----:B------:R-:W1:Y:S01]  /*9d50*/  LDC R249, c[0x0][0x230] ;  /* 0x00008c00fff97b82 */ /* 0x000e620000000800 */
[----:B------:R-:W-:Y:S01]  /*9d60*/  ISETP.GE.U32.AND P4, PT, R25, 0x7fffff29, PT ;  /* 0x7fffff291900780c */ /* 0x000fe20003f86070 */
[----:B------:R-:W-:Y:S01]  /*9d70*/  LDGSTS.E [R24+0x4700], desc[UR8][R220.64], !P6 ;  /* 0x04700000dc187fae */ /* 0x000fe2000f121848 */
[----:B------:R-:W-:-:S02]  /*9d80*/  ISETP.GE.U32.AND P2, PT, R246, 0x7fffff31, PT ;  /* 0x7fffff31f600780c */ /* 0x000fc40003f46070 */
[----:B------:R-:W-:Y:S01]  /*9d90*/  IADD3 R25, R68, -0x60, RZ ;  /* 0xffffffa044197810 */ /* 0x000fe20007ffe0ff */
[----:B------:R-:W-:Y:S01]  /*9da0*/  VIADD R246, R69, 0xffffffa4 ;  /* 0xffffffa445f67836 */ /* 0x000fe20000000000 */
[----:B------:R-:W-:Y:S01]  /*9db0*/  LDGSTS.E [R24+0x4b00], desc[UR8][R236.64], !P0 ;  /* 0x04b00000ec187fae */ /* 0x000fe2000c121848 */
[----:B------:R-:W1:Y:S01]  /*9dc0*/  LDC R252, c[0x0][0x230] ;  /* 0x00008c00fffc7b82 */ /* 0x000e620000000800 */
[----:B------:R-:W-:Y:S01]  /*9dd0*/  ISETP.GE.U32.AND P0, PT, R25, 0x7fffff21, PT ;  /* 0x7fffff211900780c */ /* 0x000fe20003f06070 */
[----:B---3--:R-:W-:Y:S01]  /*9de0*/  VIADD R25, R66, 0xffffff98 ;  /* 0xffffff9842197836 */ /* 0x008fe20000000000 */
[----:B------:R-:W-:-:S05]  /*9df0*/  ISETP.GE.U32.AND P6, PT, R246, 0x7fffff25, PT ;  /* 0x7fffff25f600780c */ /* 0x000fca0003fc6070 */
[----:B------:R-:W3:Y:S01]  /*9e00*/  LDC R248, c[0x0][0x230] ;  /* 0x00008c00fff87b82 */ /* 0x000ee20000000800 */
[----:B------:R-:W-:Y:S01]  /*9e10*/  VIADD R246, R67, 0xffffff9c ;  /* 0xffffff9c43f67836 */ /* 0x000fe20000000000 */
[----:B------:R-:W-:Y:S06]  /*9e20*/  LDGSTS.E [R24+0x4f00], desc[UR8][R224.64], !P2 ;  /* 0x04f00000e0187fae */ /* 0x000fec000d121848 */
[----:B------:R-:W3:Y:S08]  /*9e30*/  LDC R247, c[0x0][0x230] ;  /* 0x00008c00fff77b82 */ /* 0x000ef00000000800 */
[----:B------:R-:W3:Y:S01]  /*9e40*/  LDC R66, c[0x0][0x230] ;  /* 0x00008c00ff427b82 */ /* 0x000ee20000000800 */
[----:B------:R-:W-:Y:S01]  /*9e50*/  ISETP.GE.U32.AND P2, PT, R246, 0x7fffff1d, PT ;  /* 0x7fffff1df600780c */ /* 0x000fe20003f46070 */
[----:B------:R-:W-:Y:S01]  /*9e60*/  LDGSTS.E [R24+0x5300], desc[UR8][R238.64], !P1 ;  /* 0x05300000ee187fae */ /* 0x000fe2000c921848 */
[----:B------:R-:W-:Y:S01]  /*9e70*/  ISETP.GE.U32.AND P1, PT, R25, 0x7fffff19, PT ;  /* 0x7fffff191900780c */ /* 0x000fe20003f26070 */
[----:B-1----:R-:W-:-:S02]  /*9e80*/  VIADD R246, R251, 0xffffff94 ;  /* 0xffffff94fbf67836 */ /* 0x002fc40000000000 */
[----:B------:R-:W-:Y:S01]  /*9e90*/  VIADD R25, R249, 0xffffff90 ;  /* 0xffffff90f9197836 */ /* 0x000fe20000000000 */
[----:B------:R-:W-:Y:S01]  /*9ea0*/  LDGSTS.E [R24+0x5700], desc[UR8][R226.64], !P4 ;  /* 0x05700000e2187fae */ /* 0x000fe2000e121848 */
[----:B------:R-:W-:Y:S01]  /*9eb0*/  LOP3.LUT R125, R125, 0x3f, RZ, 0xc0, !PT ;  /* 0x0000003f7d7d7812 */ /* 0x000fe200078ec0ff */
[----:B------:R-:W1:Y:S01]  /*9ec0*/  LDC R249, c[0x0][0x230] ;  /* 0x00008c00fff97b82 */ /* 0x000e620000000800 */
[----:B------:R-:W-:Y:S01]  /*9ed0*/  ISETP.GE.U32.AND P4, PT, R246, 0x7fffff15, PT ;  /* 0x7fffff15f600780c */ /* 0x000fe20003f86070 */
[----:B------:R-:W-:Y:S01]  /*9ee0*/  LDGSTS.E [R24+0x5b00], desc[UR8][R228.64], !P6 ;  /* 0x05b00000e4187fae */ /* 0x000fe2000f121848 */
[----:B------:R-:W-:Y:S01]  /*9ef0*/  ISETP.GE.U32.AND P6, PT, R25, 0x7fffff11, PT ;  /* 0x7fffff111900780c */ /* 0x000fe20003fc6070 */
[----:B------:R-:W-:Y:S01]  /*9f00*/  VIADD R25, R252, 0xffffff88 ;  /* 0xffffff88fc197836 */ /* 0x000fe20000000000 */
[----:B---3--:R-:W-:Y:S01]  /*9f10*/  IADD3 R246, R248, -0x74, RZ ;  /* 0xffffff8cf8f67810 */ /* 0x008fe20007ffe0ff */
[----:B------:R-:W-:Y:S01]  /*9f20*/  LDGSTS.E [R24+0x5f00], desc[UR8][R4.64], !P0 ;  /* 0x05f0000004187fae */ /* 0x000fe2000c121848 */
[----:B------:R-:W-:Y:S01]  /*9f30*/  VIADD R247, R247, 0xffffff80 ;  /* 0xffffff80f7f77836 */ /* 0x000fe20000000000 */
[----:B------:R-:W-:Y:S01]  /*9f40*/  LOP3.LUT R125, R125, 0x40, RZ, 0xfc, !PT ;  /* 0x000000407d7d7812 */ /* 0x000fe200078efcff */
[----:B------:R-:W3:Y:S01]  /*9f50*/  LDC R252, c[0x0][0x230] ;  /* 0x00008c00fffc7b82 */ /* 0x000ee20000000800 */
[----:B------:R-:W-:Y:S01]  /*9f60*/  LDGSTS.E [R24+0x6300], desc[UR8][R244.64], !P2 ;  /* 0x06300000f4187fae */ /* 0x000fe2000d121848 */
[----:B------:R-:W-:-:S02]  /*9f70*/  ISETP.GE.U32.AND P2, PT, R25, 0x7fffff09, PT ;  /* 0x7fffff091900780c */ /* 0x000fc40003f46070 */
[----:B------:R-:W-:Y:S01]  /*9f80*/  ISETP.GE.U32.AND P0, PT, R246, 0x7fffff0d, PT ;  /* 0x7fffff0df600780c */ /* 0x000fe20003f06070 */
[----:B------:R-:W-:Y:S01]  /*9f90*/  LDGSTS.E [R24+0x6700], desc[UR8][R234.64], !P1 ;  /* 0x06700000ea187fae */ /* 0x000fe2000c921848 */
[----:B------:R-:W-:Y:S01]  /*9fa0*/  VIADD R25, R66, 0xffffff84 ;  /* 0xffffff8442197836 */ /* 0x000fe20000000000 */
[----:B------:R-:W-:Y:S01]  /*9fb0*/  ISETP.GE.AND P1, PT, R125, R247, PT ;  /* 0x000000f77d00720c */ /* 0x000fe20003f26270 */
[----:B------:R-:W3:Y:S01]  /*9fc0*/  LDC R248, c[0x0][0x230] ;  /* 0x00008c00fff87b82 */ /* 0x000ee20000000800 */
[----:B------:R-:W-:Y:S04]  /*9fd0*/  LDGSTS.E [R24+0x6b00], desc[UR8][R8.64], !P4 ;  /* 0x06b0000008187fae */ /* 0x000fe8000e121848 */
[----:B------:R-:W-:Y:S01]  /*9fe0*/  LDGSTS.E [R24+0x6f00], desc[UR8][R120.64], !P6 ;  /* 0x06f0000078187fae */ /* 0x000fe2000f121848 */
[----:B------:R-:W-:-:S02]  /*9ff0*/  ISETP.GE.U32.AND P6, PT, R25, 0x7fffff05, PT ;  /* 0x7fffff051900780c */ /* 0x000fc40003fc6070 */
[----:B------:R-:W-:Y:S01]  /*a000*/  ISETP.GE.AND P4, PT, R168, R247, PT ;  /* 0x000000f7a800720c */ /* 0x000fe20003f86270 */
[----:B------:R-:W-:Y:S01]  /*a010*/  LDGSTS.E [R24+0x7300], desc[UR8][R138.64], !P0 ;  /* 0x073000008a187fae */ /* 0x000fe2000c121848 */
[----:B------:R-:W-:Y:S01]  /*a020*/  SEL R25, RZ, 0x4, P1 ;  /* 0x00000004ff197807 */ /* 0x000fe20000800000 */
[----:B------:R-:W3:Y:S01]  /*a030*/  LDC R251, c[0x0][0x230] ;  /* 0x00008c00fffb7b82 */ /* 0x000ee20000000800 */
[----:B------:R-:W-:Y:S01]  /*a040*/  ISETP.GE.U32.AND P1, PT, R247, 0x7fffff01, PT ;  /* 0x7fffff01f700780c */ /* 0x000fe20003f26070 */
[----:B------:R-:W-:Y:S01]  /*a050*/  LDGSTS.E [R24+0x7700], desc[UR8][R144.64], !P2 ;  /* 0x0770000090187fae */ /* 0x000fe2000d121848 */
[----:B------:R-:W-:Y:S02]  /*a060*/  SEL R246, RZ, 0x4, P4 ;  /* 0x00000004fff67807 */ /* 0x000fe40002000000 */
[----:B------:R-:W-:Y:S02]  /*a070*/  ISETP.GT.AND P4, PT, R0, 0xff, PT ;  /* 0x000000ff0000780c */ /* 0x000fe40003f84270 */
[----:B------:R-:W5:Y:S01]  /*a080*/  LDL.LU R0, [R1+0xda8] ;  /* 0x000da80001007983 */ /* 0x000f620000300800 */
[----:B------:R-:W3:Y:S03]  /*a090*/  LDC R247, c[0x0][0x230] ;  /* 0x00008c00fff77b82 */ /* 0x000ee60000000800 */
[----:B------:R-:W3:Y:S04]  /*a0a0*/  LDL.64 R138, [R1+0x228] ;  /* 0x00022800018a7983 */ /* 0x000ee80000100a00 */
[----:B------:R-:W3:Y:S04]  /*a0b0*/  LDL.64 R144, [R1+0x220] ;  /* 0x0002200001907983 */ /* 0x000ee80000100a00 */
[----:B----4-:R-:W-:Y:S04]  /*a0c0*/  LDGSTS.E [R24+0x7b00], desc[UR8][R164.64], !P6 ;  /* 0x07b00000a4187fae */ /* 0x010fe8000f121848 */
[----:B--2---:R-:W-:Y:S01]  /*a0d0*/  LDGSTS.E [R24+0x7f00], desc[UR8][R170.64], !P1 ;  /* 0x07f00000aa187fae */ /* 0x004fe2000c921848 */
[----:B------:R-:W-:-:S03]  /*a0e0*/  SEL R246, R246, RZ, P4 ;  /* 0x000000fff6f67207 */ /* 0x000fc60002000000 */
[----:B------:R-:W2:Y:S04]  /*a0f0*/  LDL.64 R68, [R1+0x1c8] ;  /* 0x0001c80001447983 */ /* 0x000ea80000100a00 */
[----:B------:R-:W4:Y:S04]  /*a100*/  LDL.64 R164, [R1+0x1f8] ;  /* 0x0001f80001a47983 */ /* 0x000f280000100a00 */
[----:B------:R-:W2:Y:S01]  /*a110*/  LDL.64 R170, [R1+0x1e0] ;  /* 0x0001e00001aa7983 */ /* 0x000ea20000100a00 */
[----:B------:R-:W-:-:S03]  /*a120*/  SEL R25, R25, RZ, P4 ;  /* 0x000000ff19197207 */ /* 0x000fc60002000000 */
[----:B------:R-:W2:Y:S01]  /*a130*/  LDL.64 R66, [R1+0x1b0] ;  /* 0x0001b00001427983 */ /* 0x000ea20000100a00 */
[----:B------:R-:W-:Y:S01]  /*a140*/  ISETP.NE.U32.AND P4, PT, R246, RZ, PT ;  /* 0x000000fff600720c */ /* 0x000fe20003f85070 */
[----:B-1----:R-:W-:Y:S02]  /*a150*/  VIADD R246, R249, 0xffffff7f ;  /* 0xffffff7ff9f67836 */ /* 0x002fe40000000000 */
[----:B------:R-:W2:Y:S01]  /*a160*/  LDL.64 R76, [R1+0x198] ;  /* 0x00019800014c7983 */ /* 0x000ea20000100a00 */
[----:B------:R-:W-:-:S03]  /*a170*/  ISETP.NE.U32.AND P0, PT, R25, RZ, PT ;  /* 0x000000ff1900720c */ /* 0x000fc60003f05070 */
[----:B------:R-:W2:Y:S01]  /*a180*/  LDL.64 R96, [R1+0x180] ;  /* 0x0001800001607983 */ /* 0x000ea20000100a00 */
[----:B---3--:R-:W-:-:S03]  /*a190*/  VIADD R25, R252, 0xffffff77 ;  /* 0xffffff77fc197836 */ /* 0x008fc60000000000 */
[----:B------:R-:W3:Y:S01]  /*a1a0*/  LDL.64 R126, [R1+0x168] ;  /* 0x00016800017e7983 */ /* 0x000ee20000100a00 */
[----:B------:R-:W-:Y:S01]  /*a1b0*/  ISETP.GE.U32.AND P2, PT, R246, 0x7fffff00, PT ;  /* 0x7fffff00f600780c */ /* 0x000fe20003f46070 */
[----:B------:R-:W1:Y:S02]  /*a1c0*/  LDC R252, c[0x0][0x230] ;  /* 0x00008c00fffc7b82 */ /* 0x000e640000000800 */
[----:B------:R-:W3:Y:S01]  /*a1d0*/  LDL.64 R100, [R1+0x218] ;  /* 0x0002180001647983 */ /* 0x000ee20000100a00 */
[----:B------:R-:W-:-:S03]  /*a1e0*/  IADD3 R246, R248, -0x85, RZ ;  /* 0xffffff7bf8f67810 */ /* 0x000fc60007ffe0ff */
[----:B------:R-:W3:Y:S01]  /*a1f0*/  LDL.64 R104, [R1+0x1f0] ;  /* 0x0001f00001687983 */ /* 0x000ee20000100a00 */
[----:B------:R-:W-:Y:S01]  /*a200*/  ISETP.GE.U32.AND P1, PT, R25, 0x7ffffef8, PT ;  /* 0x7ffffef81900780c */ /* 0x000fe20003f26070 */
[----:B------:R-:W-:Y:S02]  /*a210*/  VIADD R25, R247, 0xffffff6f ;  /* 0xffffff6ff7197836 */ /* 0x000fe40000000000 */
[----:B------:R-:W3:Y:S01]  /*a220*/  LDL.64 R124, [R1+0x1d8] ;  /* 0x0001d800017c7983 */ /* 0x000ee20000100a00 */
[----:B------:R-:W-:Y:S02]  /*a230*/  ISETP.GE.U32.AND P6, PT, R246, 0x7ffffefc, PT ;  /* 0x7ffffefcf600780c */ /* 0x000fe40003fc6070 */
[C---:B------:R-:W-:Y:S01]  /*a240*/  LOP3.LUT R246, R169.reuse, 0x10, RZ, 0x3c, !PT ;  /* 0x00000010a9f67812 */ /* 0x040fe200078e3cff */
[----:B------:R-:W3:Y:S01]  /*a250*/  LDL.64 R120, [R1+0x1c0] ;  /* 0x0001c00001787983 */ /* 0x000ee20000100a00 */
[C---:B------:R-:W-:Y:S02]  /*a260*/  LOP3.LUT R247, R169.reuse, 0x30, RZ, 0x3c, !PT ;  /* 0x00000030a9f77812 */ /* 0x040fe400078e3cff */
[C---:B------:R-:W-:Y:S01]  /*a270*/  LOP3.LUT R248, R169.reuse, 0x50, RZ, 0x3c, !PT ;  /* 0x00000050a9f87812 */ /* 0x040fe200078e3cff */
[----:B------:R-:W0:Y:S01]  /*a280*/  LDGDEPBAR ;  /* 0x00000000000079af */ /* 0x000e220000000000 */
[----:B------:R-:W-:-:S03]  /*a290*/  LOP3.LUT R249, R169, 0x70, RZ, 0x3c, !PT ;  /* 0x00000070a9f97812 */ /* 0x000fc600078e3cff */
[----:B------:R-:W3:Y:S04]  /*a2a0*/  LDL.64 R168, [R1+0x1a8] ;  /* 0x0001a80001a87983 */ /* 0x000ee80000100a00 */
[----:B------:R-:W-:Y:S04]  /*a2b0*/  LDGSTS.E [R2+0x10000], desc[UR8][R138.64], P5 ;  /* 0x100000008a027fae */ /* 0x000fe8000a921848 */
[----:B------:R-:W-:Y:S04]  /*a2c0*/  LDGSTS.E [R2+0x10100], desc[UR8][R144.64], P3 ;  /* 0x1010000090027fae */ /* 0x000fe80009921848 */
[----:B------:R-:W3:Y:S04]  /*a2d0*/  LDL.64 R138, [R1+0x190] ;  /* 0x00019000018a7983 */ /* 0x000ee80000100a00 */
[----:B------:R-:W3:Y:S04]  /*a2e0*/  LDL.64 R144, [R1+0x178] ;  /* 0x0001780001907983 */ /* 0x000ee80000100a00 */
[----:B----4-:R-:W-:Y:S04]  /*a2f0*/  LDGSTS.E [R2+0x11000], desc[UR8][R164.64], P5 ;  /* 0x11000000a4027fae */ /* 0x010fe8000a921848 */
[----:B------:R-:W-:Y:S04]  /*a300*/  LDGSTS.E [R2+0x11100], desc[UR8][R160.64], P3 ;  /* 0x11100000a0027fae */ /* 0x000fe80009921848 */
[----:B--2---:R-:W-:Y:S04]  /*a310*/  LDGSTS.E [R2+0x12000], desc[UR8][R170.64], P5 ;  /* 0x12000000aa027fae */ /* 0x004fe8000a921848 */
[----:B------:R-:W2:Y:S04]  /*a320*/  LDL.64 R164, [R1+0x158] ;  /* 0x0001580001a47983 */ /* 0x000ea80000100a00 */
[----:B------:R-:W4:Y:S04]  /*a330*/  LDL.64 R160, [R1+0x210] ;  /* 0x0002100001a07983 */ /* 0x000f280000100a00 */
[----:B------:R-:W4:Y:S04]  /*a340*/  LDL.64 R170, [R1+0x1e8] ;  /* 0x0001e80001aa7983 */ /* 0x000f280000100a00 */
[----:B------:R-:W-:Y:S04]  /*a350*/  LDGSTS.E [R2+0x12100], desc[UR8][R188.64], P3 ;  /* 0x12100000bc027fae */ /* 0x000fe80009921848 */
[----:B------:R-:W-:Y:S04]  /*a360*/  LDGSTS.E [R2+0x13000], desc[UR8][R68.64], P5 ;  /* 0x1300000044027fae */ /* 0x000fe8000a921848 */
[----:B------:R-:W-:Y:S04]  /*a370*/  LDGSTS.E [R2+0x13100], desc[UR8][R70.64], P3 ;  /* 0x1310000046027fae */ /* 0x000fe80009921848 */
[----:B------:R-:W4:Y:S04]  /*a380*/  LDL.64 R188, [R1+0x1d0] ;  /* 0x0001d00001bc7983 */ /* 0x000f280000100a00 */
[----:B------:R-:W4:Y:S01]  /*a390*/  LDL.LU.64 R68, [R1+0xda0] ;  /* 0x000da00001447983 */ /* 0x000f220000300a00 */
[----:B------:R-:W-:-:S03]  /*a3a0*/  VIADD R246, R246, UR4 ;  /* 0x00000004f6f67c36 */ /* 0x000fc60008000000 */
[----:B------:R-:W4:Y:S04]  /*a3b0*/  LDL.LU.64 R70, [R1+0xd98] ;  /* 0x000d980001467983 */ /* 0x000f280000300a00 */
[----:B------:R-:W-:Y:S04]  /*a3c0*/  LDGSTS.E [R2+0x14000], desc[UR8][R66.64], P5 ;  /* 0x1400000042027fae */ /* 0x000fe8000a921848 */
[----:B------:R-:W-:Y:S04]  /*a3d0*/  LDGSTS.E [R2+0x14100], desc[UR8][R72.64], P3 ;  /* 0x1410000048027fae */ /* 0x000fe80009921848 */
[----:B------:R-:W-:Y:S04]  /*a3e0*/  LDGSTS.E [R2+0x15000], desc[UR8][R76.64], P5 ;  /* 0x150000004c027fae */ /* 0x000fe8000a921848 */
[----:B------:R-:W4:Y:S04]  /*a3f0*/  LDL.LU.64 R66, [R1+0xd90] ;  /* 0x000d900001427983 */ /* 0x000f280000300a00 */
[----:B------:R-:W4:Y:S04]  /*a400*/  LDL.LU.64 R72, [R1+0xd88] ;  /* 0x000d880001487983 */ /* 0x000f280000300a00 */
[----:B------:R-:W4:Y:S04]  /*a410*/  LDL.LU.64 R76, [R1+0xd80] ;  /* 0x000d8000014c7983 */ /* 0x000f280000300a00 */
[----:B------:R-:W-:Y:S04]  /*a420*/  LDGSTS.E [R2+0x15100], desc[UR8][R78.64], P3 ;  /* 0x151000004e027fae */ /* 0x000fe80009921848 */
[----:B------:R-:W-:Y:S04]  /*a430*/  LDGSTS.E [R2+0x16000], desc[UR8][R96.64], P5 ;  /* 0x1600000060027fae */ /* 0x000fe8000a921848 */
[----:B------:R-:W-:Y:S04]  /*a440*/  LDGSTS.E [R2+0x16100], desc[UR8][R98.64], P3 ;  /* 0x1610000062027fae */ /* 0x000fe80009921848 */
[----:B------:R-:W4:Y:S04]  /*a450*/  LDL.LU.64 R78, [R1+0xd78] ;  /* 0x000d7800014e7983 */ /* 0x000f280000300a00 */
[----:B------:R-:W4:Y:S04]  /*a460*/  LDL.LU.64 R96, [R1+0xd70] ;  /* 0x000d700001607983 */ /* 0x000f280000300a00 */
[----:B------:R-:W4:Y:S04]  /*a470*/  LDL.LU.64 R98, [R1+0xd68] ;  /* 0x000d680001627983 */ /* 0x000f280000300a00 */
[----:B---3--:R-:W-:Y:S04]  /*a480*/  LDGSTS.E [R2+0x17000], desc[UR8][R126.64], P5 ;  /* 0x170000007e027fae */ /* 0x008fe8000a921848 */
[----:B------:R-:W-:Y:S04]  /*a490*/  LDGSTS.E [R2+0x17100], desc[UR8][R94.64], P3 ;  /* 0x171000005e027fae */ /* 0x000fe80009921848 */
[----:B------:R-:W-:Y:S04]  /*a4a0*/  LDGSTS.E [R246+0x10200], desc[UR8][R100.64], P5 ;  /* 0x1020000064f67fae */ /* 0x000fe8000a921848 */
[----:B------:R-:W3:Y:S04]  /*a4b0*/  LDL.LU.64 R126, [R1+0xd60] ;  /* 0x000d6000017e7983 */ /* 0x000ee80000300a00 */
[----:B------:R-:W3:Y:S04]  /*a4c0*/  LDL.LU.64 R94, [R1+0xd58] ;  /* 0x000d5800015e7983 */ /* 0x000ee80000300a00 */
[----:B------:R-:W3:Y:S04]  /*a4d0*/  LDL.LU.64 R100, [R1+0xd50] ;  /* 0x000d500001647983 */ /* 0x000ee80000300a00 */
[----:B------:R-:W-:Y:S04]  /*a4e0*/  LDGSTS.E [R246+0x10300], desc[UR8][R102.64], P3 ;  /* 0x1030000066f67fae */ /* 0x000fe80009921848 */
        /* <DEDUP_REMOVED lines=24> */
[----:B------:R-:W3:Y:S04]  /*a670*/  LDL.LU.64 R162, [R1+0xce8] ;  /* 0x000ce80001a27983 */ /* 0x000ee80000300a00 */
[----:B--2---:R-:W-:Y:S04]  /*a680*/  LDGSTS.E [R246+0x17200], desc[UR8][R164.64], P5 ;  /* 0x17200000a4f67fae */ /* 0x004fe8000a921848 */
[----:B------:R-:W-:Y:S04]  /*a690*/  LDGSTS.E [R246+0x17300], desc[UR8][R194.64], P3 ;  /* 0x17300000c2f67fae */ /* 0x000fe80009921848 */
[----:B----4-:R-:W-:Y:S04]  /*a6a0*/  LDGSTS.E [R3+0x10400], desc[UR8][R160.64], P5 ;  /* 0x10400000a0037fae */ /* 0x010fe8000a921848 */
[----:B------:R-:W2:Y:S04]  /*a6b0*/  LDL.LU.64 R164, [R1+0xce0] ;  /* 0x000ce00001a47983 */ /* 0x000ea80000300a00 */
[----:B------:R-:W4:Y:S04]  /*a6c0*/  LDL.LU.64 R194, [R1+0xcd8] ;  /* 0x000cd80001c27983 */ /* 0x000f280000300a00 */
[----:B------:R-:W3:Y:S04]  /*a6d0*/  LDL.LU.64 R160, [R1+0xcd0] ;  /* 0x000cd00001a07983 */ /* 0x000ee80000300a00 */
[----:B------:R-:W-:Y:S04]  /*a6e0*/  LDGSTS.E [R3+0x10500], desc[UR8][R166.64], P3 ;  /* 0x10500000a6037fae */ /* 0x000fe80009921848 */
[----:B------:R-:W-:Y:S04]  /*a6f0*/  LDGSTS.E [R3+0x11400], desc[UR8][R170.64], P5 ;  /* 0x11400000aa037fae */ /* 0x000fe8000a921848 */
[----:B------:R-:W-:Y:S04]  /*a700*/  LDGSTS.E [R3+0x11500], desc[UR8][R172.64], P3 ;  /* 0x11500000ac037fae */ /* 0x000fe80009921848 */
[----:B------:R-:W2:Y:S04]  /*a710*/  LDL.LU.64 R166, [R1+0xcc8] ;  /* 0x000cc80001a67983 */ /* 0x000ea80000300a00 */
[----:B------:R-:W4:Y:S04]  /*a720*/  LDL.LU.64 R170, [R1+0xcc0] ;  /* 0x000cc00001aa7983 */ /* 0x000f280000300a00 */
[----:B------:R-:W3:Y:S04]  /*a730*/  LDL.LU.64 R172, [R1+0xcb8] ;  /* 0x000cb80001ac7983 */ /* 0x000ee80000300a00 */
[----:B------:R-:W-:Y:S04]  /*a740*/  LDGSTS.E [R3+0x12400], desc[UR8][R188.64], P5 ;  /* 0x12400000bc037fae */ /* 0x000fe8000a921848 */
[----:B------:R-:W-:Y:S04]  /*a750*/  LDGSTS.E [R3+0x12500], desc[UR8][R180.64], P3 ;  /* 0x12500000b4037fae */ /* 0x000fe80009921848 */
[----:B------:R-:W2:Y:S04]  /*a760*/  LDL.LU.64 R188, [R1+0xcb0] ;  /* 0x000cb00001bc7983 */ /* 0x000ea80000300a00 */
[----:B------:R-:W4:Y:S01]  /*a770*/  LDL.LU.64 R180, [R1+0xca8] ;  /* 0x000ca80001b47983 */ /* 0x000f220000300a00 */
[----:B------:R-:W-:Y:S01]  /*a780*/  IADD3 R247, R247, UR4, RZ ;  /* 0x00000004f7f77c10 */ /* 0x000fe2000fffe0ff */
[----:B------:R-:W-:-:S02]  /*a790*/  VIADD R248, R248, UR4 ;  /* 0x00000004f8f87c36 */ /* 0x000fc40008000000 */
[----:B------:R-:W-:Y:S01]  /*a7a0*/  VIADD R249, R249, UR4 ;  /* 0x00000004f9f97c36 */ /* 0x000fe20008000000 */
[----:B--2---:R-:W-:Y:S04]  /*a7b0*/  LDGSTS.E [R3+0x13400], desc[UR8][R188.64], P5 ;  /* 0x13400000bc037fae */ /* 0x004fe8000a921848 */
[----:B------:R-:W-:Y:S04]  /*a7c0*/  LDGSTS.E [R3+0x13500], desc[UR8][R174.64], P3 ;  /* 0x13500000ae037fae */ /* 0x000fe80009921848 */
[----:B---3--:R-:W-:Y:S04]  /*a7d0*/  LDGSTS.E [R3+0x14400], desc[UR8][R172.64], P5 ;  /* 0x14400000ac037fae */ /* 0x008fe8000a921848 */
[----:B------:R-:W2:Y:S04]  /*a7e0*/  LDL.LU.64 R188, [R1+0xca0] ;  /* 0x000ca00001bc7983 */ /* 0x000ea80000300a00 */
[----:B------:R-:W3:Y:S04]  /*a7f0*/  LDL.LU.64 R174, [R1+0xc98] ;  /* 0x000c980001ae7983 */ /* 0x000ee80000300a00 */
[----:B------:R-:W2:Y:S04]  /*a800*/  LDL.LU.64 R172, [R1+0xc90] ;  /* 0x000c900001ac7983 */ /* 0x000ea80000300a00 */
[----:B------:R-:W-:Y:S04]  /*a810*/  LDGSTS.E [R3+0x14500], desc[UR8][R208.64], P3 ;  /* 0x14500000d0037fae */ /* 0x000fe80009921848 */
[----:B----4-:R-:W-:Y:S04]  /*a820*/  LDGSTS.E [R3+0x15400], desc[UR8][R170.64], P5 ;  /* 0x15400000aa037fae */ /* 0x010fe8000a921848 */
[----:B------:R-:W-:Y:S04]  /*a830*/  LDGSTS.E [R3+0x15500], desc[UR8][R178.64], P3 ;  /* 0x15500000b2037fae */ /* 0x000fe80009921848 */
[----:B------:R-:W4:Y:S04]  /*a840*/  LDL.LU.64 R208, [R1+0xc88] ;  /* 0x000c880001d07983 */ /* 0x000f280000300a00 */
[----:B------:R-:W3:Y:S04]  /*a850*/  LDL.LU.64 R170, [R1+0xc80] ;  /* 0x000c800001aa7983 */ /* 0x000ee80000300a00 */
[----:B------:R-:W2:Y:S04]  /*a860*/  LDL.LU.64 R178, [R1+0xc78] ;  /* 0x000c780001b27983 */ /* 0x000ea80000300a00 */
[----:B------:R-:W-:Y:S04]  /*a870*/  LDGSTS.E [R3+0x16400], desc[UR8][R166.64], P5 ;  /* 0x16400000a6037fae */ /* 0x000fe8000a921848 */
[----:B------:R-:W-:Y:S04]  /*a880*/  LDGSTS.E [R3+0x16500], desc[UR8][R176.64], P3 ;  /* 0x16500000b0037fae */ /* 0x000fe80009921848 */
        /* <DEDUP_REMOVED lines=31> */
[----:B------:R-:W3:Y:S04]  /*aa80*/  LDL.LU.64 R148, [R1+0xbf8] ;  /* 0x000bf80001947983 */ /* 0x000ee80000300a00 */
[----:B------:R-:W2:Y:S04]  /*aa90*/  LDL.LU.64 R132, [R1+0xbf0] ;  /* 0x000bf00001847983 */ /* 0x000ea80000300a00 */
        /* <DEDUP_REMOVED lines=64> */
[----:B------:R-:W4:Y:S04]  /*aea0*/  LDL.LU.64 R72, [R1+0xaf0] ;  /* 0x000af00001487983 */ /* 0x000f280000300a00 */
[----:B------:R-:W3:Y:S04]  /*aeb0*/  LDL.LU.64 R82, [R1+0xae8] ;  /* 0x000ae80001527983 */ /* 0x000ee80000300a00 */
[----:B------:R-:W4:Y:S04]  /*aec0*/  LDL.LU.64 R66, [R1+0xae0] ;  /* 0x000ae00001427983 */ /* 0x000f280000300a00 */
[----:B------:R-:W-:Y:S04]  /*aed0*/  LDGSTS.E [R248+0x17b00], desc[UR8][R64.64], P3 ;  /* 0x17b0000040f87fae */ /* 0x000fe80009921848 */
[----:B------:R-:W-:Y:S04]  /*aee0*/  LDGSTS.E [R24+0x10c00], desc[UR8][R70.64], P5 ;  /* 0x10c0000046187fae */ /* 0x000fe8000a921848 */
[----:B------:R-:W-:Y:S04]  /*aef0*/  LDGSTS.E [R24+0x10d00], desc[UR8][R60.64], P3 ;  /* 0x10d000003c187fae */ /* 0x000fe80009921848 */
[----:B------:R-:W3:Y:S04]  /*af00*/  LDL.LU.64 R64, [R1+0xad8] ;  /* 0x000ad80001407983 */ /* 0x000ee80000300a00 */
        /* <DEDUP_REMOVED lines=11> */
[----:B------:R-:W2:Y:S04]  /*afc0*/  LDL.LU.64 R88, [R1+0xaa8] ;  /* 0x000aa80001587983 */ /* 0x000ea80000300a00 */
[----:B------:R-:W3:Y:S04]  /*afd0*/  LDL.LU.64 R50, [R1+0xaa0] ;  /* 0x000aa00001327983 */ /* 0x000ee80000300a00 */
[----:B------:R-:W4:Y:S04]  /*afe0*/  LDL.LU.64 R58, [R1+0xa98] ;  /* 0x000a9800013a7983 */ /* 0x000f280000300a00 */
[----:B------:R-:W-:Y:S04]  /*aff0*/  LDGSTS.E [R24+0x14c00], desc[UR8][R46.64], P5 ;  /* 0x14c000002e187fae */ /* 0x000fe8000a921848 */
[----:B------:R-:W-:Y:S04]  /*b000*/  LDGSTS.E [R24+0x14d00], desc[UR8][R56.64], P3 ;  /* 0x14d0000038187fae */ /* 0x000fe80009921848 */
[----:B------:R-:W-:Y:S04]  /*b010*/  LDGSTS.E [R24+0x15c00], desc[UR8][R48.64], P5 ;  /* 0x15c0000030187fae */ /* 0x000fe8000a921848 */
[----:B------:R-:W3:Y:S04]  /*b020*/  LDL.LU.64 R46, [R1+0xa90] ;  /* 0x000a9000012e7983 */ /* 0x000ee80000300a00 */
[----:B------:R-:W4:Y:S04]  /*b030*/  LDL.LU.64 R56, [R1+0xa88] ;  /* 0x000a880001387983 */ /* 0x000f280000300a00 */
[----:B------:R-:W2:Y:S04]  /*b040*/  LDL.LU.64 R48, [R1+0x8] ;  /* 0x0000080001307983 */ /* 0x000ea80000300a00 */
        /* <DEDUP_REMOVED lines=37> */
[----:B------:R2:W-:Y:S04]  /*b2a0*/  LDGSTS.E [R249+0x17e00], desc[UR8][R16.64], P5 ;  /* 0x17e0000010f97fae */ /* 0x0005e8000a921848 */
[----:B------:R-:W-:Y:S04]  /*b2b0*/  LDGSTS.E [R249+0x17f00], desc[UR8][R28.64], P3 ;  /* 0x17f000001cf97fae */ /* 0x000fe80009921848 */
[----:B------:R-:W3:Y:S04]  /*b2c0*/  LDL.LU.64 R240, [R1+0x9f0] ;  /* 0x0009f00001f07983 */ /* 0x000ee80000300a00 */
[----:B------:R-:W0:Y:S01]  /*b2d0*/  LDGDEPBAR ;  /* 0x00000000000079af */ /* 0x000e220000000000 */
[----:B------:R-:W-:Y:S01]  /*b2e0*/  BAR.SYNC.DEFER_BLOCKING 0x0 ;  /* 0x0000000000007b1d */ /* 0x000fe20000010000 */
[----:B------:R-:W-:Y:S01]  /*b2f0*/  ISETP.GE.U32.AND P3, PT, R25, 0x7ffffef0, PT ;  /* 0x7ffffef01900780c */ /* 0x000fe20003f66070 */
[----:B---3--:R-:W-:-:S04]  /*b300*/  IMAD.SHL.U32 R25, R240, 0x80, RZ ;  /* 0x00000080f0197824 */ /* 0x008fc800078e00ff */
[----:B--2---:R-:W-:-:S05]  /*b310*/  IMAD.WIDE R16, R25, 0x4, R6 ;  /* 0x0000000419107825 */ /* 0x004fca00078e0206 */
[----:B------:R2:W-:Y:S04]  /*b320*/  STL.64 [R1+0x50], R16 ;  /* 0x0000501001007387 */ /* 0x0005e80000100a00 */
[----:B------:R-:W-:Y:S01]  /*b330*/  @!PT LDS RZ, [RZ] ;  /* 0x00000000fffff984 */ /* 0x000fe20000000800 */
[----:B------:R-:W-:Y:S01]  /*b340*/  @!PT LDS RZ, [RZ] ;  /* 0x00000000fffff984 */ /* 0x000fe20000000800 */
[----:B------:R-:W-:Y:S01]  /*b350*/  @!PT LDS RZ, [RZ] ;  /* 0x00000000fffff984 */ /* 0x000fe20000000800 */
[----:B------:R-:W-:Y:S04]  /*b360*/  LDGSTS.E [R2+0x8000], desc[UR8][R16.64], !P2 ;  /* 0x0800000010027fae */ /* 0x000fe8000d121848 */
[----:B--2---:R-:W2:Y:S01]  /*b370*/  LDL.LU.64 R16, [R1+0x9e8] ;  /* 0x0009e80001107983 */ /* 0x004ea20000300a00 */
[----:B------:R-:W-:-:S05]  /*b380*/  IMAD.WIDE R48, R25, 0x4, R48 ;  /* 0x0000000419307825 */ /* 0x000fca00078e0230 */
[----:B------:R2:W-:Y:S04]  /*b390*/  STL.64 [R1+0x8], R48 ;  /* 0x0000083001007387 */ /* 0x0005e80000100a00 */
[----:B------:R2:W-:Y:S01]  /*b3a0*/  LDGSTS.E [R2+0x8400], desc[UR8][R48.64], !P6 ;  /* 0x0840000030027fae */ /* 0x0005e2000f121848 */
[----:B-1----:R-:W-:Y:S02]  /*b3b0*/  VIADD R240, R252, 0xffffff6b ;  /* 0xffffff6bfcf07836 */ /* 0x002fe40000000000 */
[----:B------:R-:W1:Y:S01]  /*b3c0*/  LDC R252, c[0x0][0x230] ;  /* 0x00008c00fffc7b82 */ /* 0x000e620000000800 */
[----:B------:R-:W-:-:S05]  /*b3d0*/  VIADD R251, R251, 0xffffff73 ;  /* 0xffffff73fbfb7836 */ /* 0x000fca0000000000 */
[----:B------:R-:W-:Y:S01]  /*b3e0*/  ISETP.GE.U32.AND P5, PT, R251, 0x7ffffef4, PT ;  /* 0x7ffffef4fb00780c */ /* 0x000fe20003fa6070 */
[C---:B----4-:R-:W-:Y:S01]  /*b3f0*/  IMAD.WIDE R10, R25.reuse, 0x4, R10 ;  /* 0x00000004190a7825 */ /* 0x050fe200078e020a */
[----:B------:R-:W3:Y:S03]  /*b400*/  LDC R251, c[0x0][0x230] ;  /* 0x00008c00fffb7b82 */ /* 0x000ee60000000800 */
[----:B--2---:R-:W-:Y:S01]  /*b410*/  IMAD.WIDE R48, R25, 0x4, R16 ;  /* 0x0000000419307825 */ /* 0x004fe200078e0210 */
[----:B-1----:R-:W-:-:S04]  /*b420*/  IADD3 R6, R252, -0x99, RZ ;  /* 0xffffff67fc067810 */ /* 0x002fc80007ffe0ff */
[----:B------:R-:W1:Y:S01]  /*b430*/  LDC R16, c[0x0][0x230] ;  /* 0x00008c00ff107b82 */ /* 0x000e620000000800 */
[----:B------:R2:W-:Y:S04]  /*b440*/  STL.64 [R1+0x58], R48 ;  /* 0x0000583001007387 */ /* 0x0005e80000100a00 */
[----:B------:R-:W-:Y:S03]  /*b450*/  LDGSTS.E [R2+0x8800], desc[UR8][R48.64], !P1 ;  /* 0x0880000030027fae */ /* 0x000fe6000c921848 */
[----:B------:R-:W4:Y:S01]  /*b460*/  LDC R252, c[0x0][0x230] ;  /* 0x00008c00fffc7b82 */ /* 0x000f220000000800 */
[----:B------:R3:W-:Y:S01]  /*b470*/  LDGSTS.E [R2+0x8c00], desc[UR8][R10.64], !P5 ;  /* 0x08c000000a027fae */ /* 0x0007e2000e921848 */
[----:B------:R-:W-:-:S02]  /*b480*/  ISETP.GE.U32.AND P2, PT, R240, 0x7ffffeec, PT ;  /* 0x7ffffeecf000780c */ /* 0x000fc40003f46070 */
[----:B------:R-:W-:-:S04]  /*b490*/  ISETP.GE.U32.AND P6, PT, R6, 0x7ffffee8, PT ;  /* 0x7ffffee80600780c */ /* 0x000fc80003fc6070 */
[----:B------:R-:W1:Y:S01]  /*b4a0*/  LDC R240, c[0x0][0x230] ;  /* 0x00008c00fff07b82 */ /* 0x000e620000000800 */
[----:B--2---:R-:W2:Y:S04]  /*b4b0*/  LDL.LU.64 R48, [R1+0x9e0] ;  /* 0x0009e00001307983 */ /* 0x004ea80000300a00 */
[----:B------:R3:W-:Y:S01]  /*b4c0*/  STL.64 [R1+0x60], R10 ;  /* 0x0000600a01007387 */ /* 0x0007e20000100a00 */
[----:B------:R-:W-:Y:S02]  /*b4d0*/  IMAD.WIDE R12, R25, 0x4, R12 ;  /* 0x00000004190c7825 */ /* 0x000fe400078e020c */
[----:B------:R-:W1:Y:S08]  /*b4e0*/  LDC R17, c[0x0][0x230] ;  /* 0x00008c00ff117b82 */ /* 0x000e700000000800 */
[----:B---3--:R-:W3:Y:S01]  /*b4f0*/  LDC R11, c[0x0][0x230] ;  /* 0x00008c00ff0b7b82 */ /* 0x008ee20000000800 */
[----:B----4-:R-:W-:-:S07]  /*b500*/  VIADD R7, R252, 0xffffff63 ;  /* 0xffffff63fc077836 */ /* 0x010fce0000000000 */
[----:B------:R-:W4:Y:S01]  /*b510*/  LDC R252, c[0x0][0x230] ;  /* 0x00008c00fffc7b82 */ /* 0x000f220000000800 */
[----:B------:R-:W-:Y:S01]  /*b520*/  ISETP.GE.U32.AND P1, PT, R7, 0x7ffffee4, PT ;  /* 0x7ffffee40700780c */ /* 0x000fe20003f26070 */
[----:B---3--:R-:W-:Y:S02]  /*b530*/  VIADD R7, R11, 0xffffff57 ;  /* 0xffffff570b077836 */ /* 0x008fe40000000000 */
[----:B------:R-:W-:-:S04]  /*b540*/  IMAD.WIDE R10, R25, 0x4, R14 ;  /* 0x00000004190a7825 */ /* 0x000fc800078e020e */
[----:B----4-:R-:W-:Y:S02]  /*b550*/  VIADD R6, R252, 0xffffff5f ;  /* 0xffffff5ffc067836 */ /* 0x010fe40000000000 */
[----:B------:R-:W3:Y:S03]  /*b560*/  LDC R252, c[0x0][0x230] ;  /* 0x00008c00fffc7b82 */ /* 0x000ee60000000800 */
[----:B------:R-:W-:Y:S01]  /*b570*/  ISETP.GE.U32.AND P5, PT, R6, 0x7ffffee0, PT ;  /* 0x7ffffee00600780c */ /* 0x000fe20003fa6070 */
[----:B------:R-:W-:Y:S02]  /*b580*/  VIADD R6, R251, 0xffffff5b ;  /* 0xffffff5bfb067836 */ /* 0x000fe40000000000 */
[----:B------:R-:W-:-:S04]  /*b590*/  IMAD.WIDE R30, R25, 0x4, R30 ;  /* 0x00000004191e7825 */ /* 0x000fc800078e021e */
[----:B--2---:R-:W-:-:S04]  /*b5a0*/  IMAD.WIDE R48, R25, 0x4, R48 ;  /* 0x0000000419307825 */ /* 0x004fc800078e0230 */
[----:B------:R-:W-:Y:S01]  /*b5b0*/  IMAD.MOV.U32 R15, RZ, RZ, R49 ;  /* 0x000000ffff0f7224 */ /* 0x000fe200078e0031 */
[----:B------:R2:W-:Y:S01]  /*b5c0*/  STL.64 [R1+0x68], R48 ;  /* 0x0000683001007387 */ /* 0x0005e20000100a00 */
[----:B------:R-:W-:Y:S01]  /*b5d0*/  MOV R14, R48 ;  /* 0x00000030000e7202 */ /* 0x000fe20000000f00 */
[----:B--2---:R-:W2:Y:S04]  /*b5e0*/  LDC R49, c[0x0][0x230] ;  /* 0x00008c00ff317b82 */ /* 0x004ea80000000800 */
[----:B------:R4:W-:Y:S04]  /*b5f0*/  LDGSTS.E [R2+0x9000], desc[UR8][R14.64], !P3 ;  /* 0x090000000e027fae */ /* 0x0009e8000d921848 */
[----:B------:R1:W-:Y:S04]  /*b600*/  STL.64 [R1+0x70], R12 ;  /* 0x0000700c01007387 */ /* 0x0003e80000100a00 */
[----:B------:R1:W-:Y:S04]  /*b610*/  LDGSTS.E [R2+0x9400], desc[UR8][R12.64], !P2 ;  /* 0x094000000c027fae */ /* 0x0003e8000d121848 */
[----:B------:R3:W-:Y:S04]  /*b620*/  STL.64 [R1+0x88], R10 ;  /* 0x0000880a01007387 */ /* 0x0007e80000100a00 */
[----:B------:R3:W-:Y:S01]  /*b630*/  LDGSTS.E [R2+0x9800], desc[UR8][R10.64], !P6 ;  /* 0x098000000a027fae */ /* 0x0007e2000f121848 */
[----:B------:R-:W-:Y:S01]  /*b640*/  ISETP.GE.U32.AND P3, PT, R6, 0x7ffffedc, PT ;  /* 0x7ffffedc0600780c */ /* 0x000fe20003f66070 */
[----:B----4-:R-:W-:Y:S01]  /*b650*/  IMAD.WIDE R14, R25, 0x4, R18 ;  /* 0x00000004190e7825 */ /* 0x010fe200078e0212 */
[----:B-1----:R-:W1:Y:S01]  /*b660*/  LDC R12, c[0x0][0x230] ;  /* 0x00008c00ff0c7b82 */ /* 0x002e620000000800 */
[----:B------:R-:W-:Y:S01]  /*b670*/  ISETP.GE.U32.AND P2, PT, R7, 0x7ffffed8, PT ;  /* 0x7ffffed80700780c */ /* 0x000fe20003f46070 */
[----:B------:R4:W-:Y:S06]  /*b680*/  STL.64 [R1+0x118], R30 ;  /* 0x0001181e01007387 */ /* 0x0009ec0000100a00 */
[----:B---3--:R-:W3:Y:S01]  /*b690*/  LDC R10, c[0x0][0x230] ;  /* 0x00008c00ff0a7b82 */ /* 0x008ee20000000800 */
[----:B--2---:R-:W-:Y:S01]  /*b6a0*/  VIADD R6, R49, 0xffffff53 ;  /* 0xffffff5331067836 */ /* 0x004fe20000000000 */
[----:B------:R4:W-:Y:S06]  /*b6b0*/  LDGSTS.E [R2+0x9c00], desc[UR8][R30.64], !P1 ;  /* 0x09c000001e027fae */ /* 0x0009ec000c921848 */
[----:B------:R-:W2:Y:S01]  /*b6c0*/  LDC R11, c[0x0][0x230] ;  /* 0x00008c00ff0b7b82 */ /* 0x000ea20000000800 */
[----:B------:R-:W-:Y:S01]  /*b6d0*/  ISETP.GE.U32.AND P6, PT, R6, 0x7ffffed4, PT ;  /* 0x7ffffed40600780c */ /* 0x000fe20003fc6070 */
[----:B------:R1:W-:Y:S01]  /*b6e0*/  STL.64 [R1+0x230], R14 ;  /* 0x0002300e01007387 */ /* 0x0003e20000100a00 */
[----:B------:R-:W-:-:S03]  /*b6f0*/  VIADD R6, R16, 0xffffff4b ;  /* 0xffffff4b10067836 */ /* 0x000fc60000000000 */
[----:B------:R1:W-:Y:S02]  /*b700*/  LDGSTS.E [R2+0xa000], desc[UR8][R14.64], !P5 ;  /* 0x0a0000000e027fae */ /* 0x0003e4000e921848 */
[----:B------:R-:W2:Y:S01]  /*b710*/  LDC R13, c[0x0][0x230] ;  /* 0x00008c00ff0d7b82 */ /* 0x000ea20000000800 */
[----:B------:R-:W-:Y:S01]  /*b720*/  VIADD R7, R240, 0xffffff4f ;  /* 0xffffff4ff0077836 */ /* 0x000fe20000000000 */
[----:B------:R-:W-:Y:S01]  /*b730*/  ISETP.GE.U32.AND P5, PT, R6, 0x7ffffecc, PT ;  /* 0x7ffffecc0600780c */ /* 0x000fe20003fa6070 */
[----:B----4-:R-:W-:-:S04]  /*b740*/  IMAD.WIDE R30, R25, 0x4, R32 ;  /* 0x00000004191e7825 */ /* 0x010fc800078e0220 */
[----:B------:R-:W-:Y:S01]  /*b750*/  IMAD.WIDE R18, R25, 0x4, R20 ;  /* 0x0000000419127825 */ /* 0x000fe200078e0214 */
[----:B------:R-:W4:Y:S01]  /*b760*/  LDC R16, c[0x0][0x230] ;  /* 0x00008c00ff107b82 */ /* 0x000f220000000800 */
[----:B------:R-:W-:Y:S01]  /*b770*/  ISETP.GE.U32.AND P1, PT, R7, 0x7ffffed0, PT ;  /* 0x7ffffed00700780c */ /* 0x000fe20003f26070 */
[----:B------:R3:W-:Y:S06]  /*b780*/  LDGSTS.E [R2+0xa400], desc[UR8][R30.64], !P3 ;  /* 0x0a4000001e027fae */ /* 0x0007ec000d921848 */
[----:B-1----:R-:W1:Y:S01]  /*b790*/  LDC R14, c[0x0][0x230] ;  /* 0x00008c00ff0e7b82 */ /* 0x002e620000000800 */
[----:B------:R-:W-:Y:S01]  /*b7a0*/  VIADD R6, R252, 0xffffff43 ;  /* 0xffffff43fc067836 */ /* 0x000fe20000000000 */
[----:B------:R-:W-:Y:S01]  /*b7b0*/  IADD3 R7, R17, -0xb9, RZ ;  /* 0xffffff4711077810 */ /* 0x000fe20007ffe0ff */
[----:B------:R3:W-:Y:S04]  /*b7c0*/  STL.64 [R1+0x2f0], R30 ;  /* 0x0002f01e01007387 */ /* 0x0007e80000100a00 */
[----:B------:R2:W-:Y:S01]  /*b7d0*/  LDGSTS.E [R2+0xa800], desc[UR8][R18.64], !P2 ;  /* 0x0a80000012027fae */ /* 0x0005e2000d121848 */
[----:B------:R-:W4:Y:S01]  /*b7e0*/  LDC R15, c[0x0][0x230] ;  /* 0x00008c00ff0f7b82 */ /* 0x000f220000000800 */
[----:B------:R-:W-:Y:S01]  /*b7f0*/  ISETP.GE.U32.AND P2, PT, R6, 0x7ffffec4, PT ;  /* 0x7ffffec40600780c */ /* 0x000fe20003f46070 */
[----:B---3--:R-:W-:Y:S01]  /*b800*/  VIADD R6, R10, 0xffffff3f ;  /* 0xffffff3f0a067836 */ /* 0x008fe20000000000 */
[----:B------:R-:W-:Y:S01]  /*b810*/  ISETP.GE.U32.AND P3, PT, R7, 0x7ffffec8, PT ;  /* 0x7ffffec80700780c */ /* 0x000fe20003f66070 */
[C---:B------:R-:W-:Y:S01]  /*b820*/  IMAD.WIDE R30, R25.reuse, 0x4, R62 ;  /* 0x00000004191e7825 */ /* 0x040fe200078e023e */
[----:B------:R3:W-:Y:S03]  /*b830*/  STL.64 [R1+0x368], R18 ;  /* 0x0003681201007387 */ /* 0x0007e60000100a00 */
[----:B------:R-:W4:Y:S01]  /*b840*/  LDC R10, c[0x0][0x230] ;  /* 0x00008c00ff0a7b82 */ /* 0x000f220000000800 */
[----:B------:R-:W-:Y:S01]  /*b850*/  IMAD.WIDE R20, R25, 0x4, R22 ;  /* 0x0000000419147825 */ /* 0x000fe200078e0216 */
[----:B------:R-:W-:Y:S01]  /*b860*/  LDGSTS.E [R2+0xac00], desc[UR8][R30.64], !P6 ;  /* 0x0ac000001e027fae */ /* 0x000fe2000f121848 */
[----:B------:R-:W-:-:S02]  /*b870*/  ISETP.GE.U32.AND P6, PT, R6, 0x7ffffec0, PT ;  /* 0x7ffffec00600780c */ /* 0x000fc40003fc6070 */
[----:B--2---:R-:W-:Y:S01]  /*b880*/  VIADD R7, R11, 0xffffff3b ;  /* 0xffffff3b0b077836 */ /* 0x004fe20000000000 */
[----:B------:R-:W-:Y:S01]  /*b890*/  STL.64 [R1+0x3c0], R30 ;  /* 0x0003c01e01007387 */ /* 0x000fe20000100a00 */
[----:B------:R-:W-:Y:S01]  /*b8a0*/  VIADD R6, R12, 0xffffff37 ;  /* 0xffffff370c067836 */ /* 0x000fe20000000000 */
[----:B------:R-:W2:Y:S01]  /*b8b0*/  LDC R11, c[0x0][0x230] ;  /* 0x00008c00ff0b7b82 */ /* 0x000ea20000000800 */
[----:B---3--:R-:W-:Y:S01]  /*b8c0*/  IMAD.WIDE R18, R25, 0x4, R26 ;  /* 0x0000000419127825 */ /* 0x008fe200078e021a */
[----:B------:R3:W-:Y:S01]  /*b8d0*/  LDGSTS.E [R2+0xb000], desc[UR8][R20.64], !P1 ;  /* 0x0b00000014027fae */ /* 0x0007e2000c921848 */
[----:B------:R-:W-:-:S03]  /*b8e0*/  ISETP.GE.U32.AND P1, PT, R7, 0x7ffffebc, PT ;  /* 0x7ffffebc0700780c */ /* 0x000fc60003f26070 */
[----:B------:R3:W-:Y:S01]  /*b8f0*/  STL.64 [R1+0x448], R20 ;  /* 0x0004481401007387 */ /* 0x0007e20000100a00 */
[----:B-1----:R-:W-:Y:S01]  /*b900*/  IADD3 R7, R14, -0xcd, RZ ;  /* 0xffffff330e077810 */ /* 0x002fe20007ffe0ff */
[----:B------:R-:W-:Y:S01]  /*b910*/  IMAD.WIDE R22, R25, 0x4, R74 ;  /* 0x0000000419167825 */ /* 0x000fe200078e024a */
[----:B------:R-:W1:Y:S01]  /*b920*/  LDC R12, c[0x0][0x230] ;  /* 0x00008c00ff0c7b82 */ /* 0x000e620000000800 */
[----:B------:R4:W-:Y:S04]  /*b930*/  STL.64 [R1+0x488], R18 ;  /* 0x0004881201007387 */ /* 0x0009e80000100a00 */
[----:B------:R4:W-:Y:S01]  /*b940*/  LDGSTS.E [R2+0xb400], desc[UR8][R18.64], !P5 ;  /* 0x0b40000012027fae */ /* 0x0009e2000e921848 */
[----:B------:R-:W-:Y:S01]  /*b950*/  ISETP.GE.U32.AND P5, PT, R6, 0x7ffffeb8, PT ;  /* 0x7ffffeb80600780c */ /* 0x000fe20003fa6070 */
[----:B------:R-:W-:Y:S01]  /*b960*/  VIADD R6, R13, 0xffffff2f ;  /* 0xffffff2f0d067836 */ /* 0x000fe20000000000 */
[----:B------:R-:W1:Y:S01]  /*b970*/  LDC R14, c[0x0][0x230] ;  /* 0x00008c00ff0e7b82 */ /* 0x000e620000000800 */
[----:B---3--:R-:W-:-:S07]  /*b980*/  IMAD.WIDE R20, R25, 0x4, R42 ;  /* 0x0000000419147825 */ /* 0x008fce00078e022a */
[----:B------:R-:W3:Y:S01]  /*b990*/  LDC R17, c[0x0][0x230] ;  /* 0x00008c00ff117b82 */ /* 0x000ee20000000800 */
[----:B----4-:R-:W-:Y:S01]  /*b9a0*/  IMAD.WIDE R18, R25, 0x4, R34 ;  /* 0x0000000419127825 */ /* 0x010fe200078e0222 */
[----:B------:R4:W-:Y:S04]  /*b9b0*/  STL.64 [R1+0x4e0], R20 ;  /* 0x0004e01401007387 */ /* 0x0009e80000100a00 */
[----:B------:R4:W-:Y:S01]  /*b9c0*/  LDGSTS.E [R2+0xb800], desc[UR8][R20.64], !P3 ;  /* 0x0b80000014027fae */ /* 0x0009e2000d921848 */
[----:B------:R-:W-:Y:S01]  /*b9d0*/  ISETP.GE.U32.AND P3, PT, R7, 0x7ffffeb4, PT ;  /* 0x7ffffeb40700780c */ /* 0x000fe20003f66070 */
[----:B------:R-:W-:Y:S01]  /*b9e0*/  VIADD R7, R15, 0xffffff2b ;  /* 0xffffff2b0f077836 */ /* 0x000fe20000000000 */
[----:B------:R-:W3:Y:S01]  /*b9f0*/  LDC R13, c[0x0][0x230] ;  /* 0x00008c00ff0d7b82 */ /* 0x000ee20000000800 */
[----:B------:R2:W-:Y:S04]  /*ba00*/  STL.64 [R1+0x548], R18 ;  /* 0x0005481201007387 */ /* 0x0005e80000100a00 */
[----:B------:R2:W-:Y:S01]  /*ba10*/  LDGSTS.E [R2+0xbc00], desc[UR8][R18.64], !P2 ;  /* 0x0bc0000012027fae */ /* 0x0005e2000d121848 */
[----:B------:R-:W-:Y:S01]  /*ba20*/  ISETP.GE.U32.AND P2, PT, R6, 0x7ffffeb0, PT ;  /* 0x7ffffeb00600780c */ /* 0x000fe20003f46070 */
[----:B------:R-:W-:Y:S01]  /*ba30*/  VIADD R6, R16, 0xffffff27 ;  /* 0xffffff2710067836 */ /* 0x000fe20000000000 */
[----:B------:R-:W3:Y:S01]  /*ba40*/  LDC R15, c[0x0][0x230] ;  /* 0x00008c00ff0f7b82 */ /* 0x000ee20000000800 */
[----:B----4-:R-:W-:-:S05]  /*ba50*/  IMAD.WIDE R20, R25, 0x4, R44 ;  /* 0x0000000419147825 */ /* 0x010fca00078e022c */
[----:B------:R4:W-:Y:S01]  /*ba60*/  LDGSTS.E [R2+0xc000], desc[UR8][R20.64], !P6 ;  /* 0x0c00000014027fae */ /* 0x0009e2000f121848 */
[----:B--2---:R-:W-:Y:S01]  /*ba70*/  IMAD.WIDE R18, R25, 0x4, R36 ;  /* 0x0000000419127825 */ /* 0x004fe200078e0224 */
[----:B------:R-:W-:Y:S02]  /*ba80*/  ISETP.GE.U32.AND P6, PT, R7, 0x7ffffeac, PT ;  /* 0x7ffffeac0700780c */ /* 0x000fe40003fc6070 */
[----:B------:R4:W-:Y:S01]  /*ba90*/  STL.64 [R1+0x600], R20 ;  /* 0x0006001401007387 */ /* 0x0009e20000100a00 */
[----:B------:R-:W2:Y:S03]  /*baa0*/  LDC R16, c[0x0][0x230] ;  /* 0x00008c00ff107b82 */ /* 0x000ea60000000800 */
[----:B------:R1:W-:Y:S01]  /*bab0*/  LDGSTS.E [R2+0xc400], desc[UR8][R18.64], !P1 ;  /* 0x0c40000012027fae */ /* 0x0003e2000c921848 */
[----:B------:R-:W-:-:S03]  /*bac0*/  ISETP.GE.U32.AND P1, PT, R6, 0x7ffffea8, PT ;  /* 0x7ffffea80600780c */ /* 0x000fc60003f26070 */
[----:B------:R1:W-:Y:S01]  /*bad0*/  STL.64 [R1+0x640], R18 ;  /* 0x0006401201007387 */ /* 0x0003e20000100a00 */
[C---:B------:R-:W-:Y:S01]  /*bae0*/  IMAD.WIDE R26, R25.reuse, 0x4, R88 ;  /* 0x00000004191a7825 */ /* 0x040fe200078e0258 */
[----:B------:R-:W2:Y:S03]  /*baf0*/  LDC R44, c[0x0][0x230] ;  /* 0x00008c00ff2c7b82 */ /* 0x000ea60000000800 */
[C---:B----4-:R-:W-:Y:S01]  /*bb00*/  IMAD.WIDE R20, R25.reuse, 0x4, R38 ;  /* 0x0000000419147825 */ /* 0x050fe200078e0226 */
[----:B------:R-:W-:Y:S04]  /*bb10*/  STL.64 [R1+0x670], R22 ;  /* 0x0006701601007387 */ /* 0x000fe80000100a00 */
[----:B------:R-:W-:Y:S01]  /*bb20*/  LDGSTS.E [R2+0xc800], desc[UR8][R22.64], !P5 ;  /* 0x0c80000016027fae */ /* 0x000fe2000e921848 */
[C---:B------:R-:W-:Y:S01]  /*bb30*/  IMAD.WIDE R114, R25.reuse, 0x4, R114 ;  /* 0x0000000419727825 */ /* 0x040fe200078e0272 */
[----:B------:R-:W4:Y:S03]  /*bb40*/  LDC R45, c[0x0][0x230] ;  /* 0x00008c00ff2d7b82 */ /* 0x000f260000000800 */
[C---:B-1----:R-:W-:Y:S01]  /*bb50*/  IMAD.WIDE R18, R25.reuse, 0x4, R40 ;  /* 0x0000000419127825 */ /* 0x042fe200078e0228 */
[----:B------:R1:W-:Y:S04]  /*bb60*/  STL.64 [R1+0x6a8], R20 ;  /* 0x0006a81401007387 */ /* 0x0003e80000100a00 */
[----:B------:R1:W-:Y:S04]  /*bb70*/  LDGSTS.E [R2+0xcc00], desc[UR8][R20.64], !P3 ;  /* 0x0cc0000014027fae */ /* 0x0003e8000d921848 */
[----:B------:R3:W-:Y:S04]  /*bb80*/  STL.64 [R1+0x6e8], R18 ;  /* 0x0006e81201007387 */ /* 0x0007e80000100a00 */
[----:B------:R3:W-:Y:S01]  /*bb90*/  LDGSTS.E [R2+0xd000], desc[UR8][R18.64], !P2 ;  /* 0x0d00000012027fae */ /* 0x0007e2000d121848 */
[----:B-1----:R-:W-:-:S04]  /*bba0*/  IMAD.WIDE R20, R25, 0x4, R56 ;  /* 0x0000000419147825 */ /* 0x002fc800078e0238 */
[C---:B---3--:R-:W-:Y:S01]  /*bbb0*/  IMAD.WIDE R18, R25.reuse, 0x4, R46 ;  /* 0x0000000419127825 */ /* 0x048fe200078e022e */
[----:B------:R1:W-:Y:S04]  /*bbc0*/  STL.64 [R1+0x710], R20 ;  /* 0x0007101401007387 */ /* 0x0003e80000100a00 */
[----:B------:R1:W-:Y:S04]  /*bbd0*/  LDGSTS.E [R2+0xd400], desc[UR8][R20.64], !P6 ;  /* 0x0d40000014027fae */ /* 0x0003e8000f121848 */
[----:B------:R3:W-:Y:S04]  /*bbe0*/  STL.64 [R1+0x750], R18 ;  /* 0x0007501201007387 */ /* 0x0007e80000100a00 */
[----:B------:R3:W-:Y:S01]  /*bbf0*/  LDGSTS.E [R2+0xd800], desc[UR8][R18.64], !P1 ;  /* 0x0d80000012027fae */ /* 0x0007e2000c921848 */
[----:B-1----:R-:W-:-:S04]  /*bc00*/  IMAD.WIDE R20, R25, 0x4, R58 ;  /* 0x0000000419147825 */ /* 0x002fc800078e023a */
[C---:B---3--:R-:W-:Y:S01]  /*bc10*/  IMAD.WIDE R18, R25.reuse, 0x4, R50 ;  /* 0x0000000419127825 */ /* 0x048fe200078e0232 */
[----:B------:R-:W-:Y:S04]  /*bc20*/  STL.64 [R1+0x778], R20 ;  /* 0x0007781401007387 */ /* 0x000fe80000100a00 */
[----:B------:R1:W-:Y:S01]  /*bc30*/  STL.64 [R1+0x7b8], R18 ;  /* 0x0007b81201007387 */ /* 0x0003e20000100a00 */
[----:B------:R-:W-:-:S03]  /*bc40*/  IMAD.WIDE R22, R25, 0x4, R52 ;  /* 0x0000000419167825 */ /* 0x000fc600078e0234 */
[----:B------:R-:W-:Y:S04]  /*bc50*/  STL.64 [R1+0x7e0], R26 ;  /* 0x0007e01a01007387 */ /* 0x000fe80000100a00 */
[----:B------:R-:W3:Y:S04]  /*bc60*/  LDL.LU.64 R30, [R1+0x20] ;  /* 0x00002000011e7983 */ /* 0x000ee80000300a00 */
[----:B------:R-:W-:Y:S04]  /*bc70*/  STL.64 [R1+0x808], R22 ;  /* 0x0008081601007387 */ /* 0x000fe80000100a00 */
[----:B------:R-:W4:Y:S01]  /*bc80*/  LDL.LU.64 R48, [R1] ;  /* 0x0000000001307983 */ /* 0x000f220000300a00 */
[----:B------:R-:W-:-:S02]  /*bc90*/  VIADD R6, R10, 0xffffff23 ;  /* 0xffffff230a067836 */ /* 0x000fc40000000000 */
[----:B------:R-:W1:Y:S01]  /*bca0*/  LDC R10, c[0x0][0x230] ;  /* 0x00008c00ff0a7b82 */ /* 0x000e620000000800 */
[----:B------:R-:W-:Y:S02]  /*bcb0*/  IADD3 R7, R11, -0xe1, RZ ;  /* 0xffffff1f0b077810 */ /* 0x000fe40007ffe0ff */
[----:B------:R-:W-:Y:S01]  /*bcc0*/  ISETP.GE.U32.AND P5, PT, R6, 0x7ffffea4, PT ;  /* 0x7ffffea40600780c */ /* 0x000fe20003fa6070 */
[----:B------:R-:W-:Y:S01]  /*bcd0*/  VIADD R6, R12, 0xffffff1b ;  /* 0xffffff1b0c067836 */ /* 0x000fe20000000000 */
[----:B------:R-:W-:-:S03]  /*bce0*/  ISETP.GE.U32.AND P3, PT, R7, 0x7ffffea0, PT ;  /* 0x7ffffea00700780c */ /* 0x000fc60003f66070 */
[----:B------:R-:W1:Y:S01]  /*bcf0*/  LDC R12, c[0x0][0x230] ;  /* 0x00008c00ff0c7b82 */ /* 0x000e620000000800 */
[----:B------:R-:W-:Y:S01]  /*bd00*/  ISETP.GE.U32.AND P2, PT, R6, 0x7ffffe9c, PT ;  /* 0x7ffffe9c0600780c */ /* 0x000fe20003f46070 */
[----:B------:R-:W-:-:S06]  /*bd10*/  VIADD R6, R13, 0xffffff13 ;  /* 0xffffff130d067836 */ /* 0x000fcc0000000000 */
[----:B------:R-:W1:Y:S01]  /*bd20*/  LDC R11, c[0x0][0x230] ;  /* 0x00008c00ff0b7b82 */ /* 0x000e620000000800 */
[----:B------:R-:W-:Y:S01]  /*bd30*/  VIADD R7, R14, 0xffffff17 ;  /* 0xffffff170e077836 */ /* 0x000fe20000000000 */
[----:B------:R-:W-:Y:S01]  /*bd40*/  ISETP.GE.U32.AND P1, PT, R6, 0x7ffffe94, PT ;  /* 0x7ffffe940600780c */ /* 0x000fe20003f26070 */
[----:B------:R-:W-:Y:S01]  /*bd50*/  LDGSTS.E [R2+0xdc00], desc[UR8][R20.64], !P5 ;  /* 0x0dc0000014027fae */ /* 0x000fe2000e921848 */
[----:B------:R-:W-:Y:S02]  /*bd60*/  IADD3 R6, R17, -0xf5, RZ ;  /* 0xffffff0b11067810 */ /* 0x000fe40007ffe0ff */
[----:B------:R-:W-:Y:S01]  /*bd70*/  ISETP.GE.U32.AND P6, PT, R7, 0x7ffffe98, PT ;  /* 0x7ffffe980700780c */ /* 0x000fe20003fc6070 */
[----:B------:R1:W-:Y:S01]  /*bd80*/  LDGSTS.E [R2+0xe000], desc[UR8][R18.64], !P3 ;  /* 0x0e00000012027fae */ /* 0x0003e2000d921848 */
[----:B------:R-:W1:Y:S01]  /*bd90*/  LDC R14, c[0x0][0x230] ;  /* 0x00008c00ff0e7b82 */ /* 0x000e620000000800 */
[----:B------:R-:W-:Y:S01]  /*bda0*/  ISETP.GE.U32.AND P3, PT, R6, 0x7ffffe8c, PT ;  /* 0x7ffffe8c0600780c */ /* 0x000fe20003f66070 */
[----:B--2---:R-:W-:Y:S01]  /*bdb0*/  VIADD R7, R16, 0xffffff0f ;  /* 0xffffff0f10077836 */ /* 0x004fe20000000000 */
[----:B------:R-:W-:Y:S01]  /*bdc0*/  LDGSTS.E [R2+0xe400], desc[UR8][R26.64], !P2 ;  /* 0x0e4000001a027fae */ /* 0x000fe2000d121848 */
[----:B-1----:R-:W-:-:S03]  /*bdd0*/  VIADD R6, R10, 0xffffff07 ;  /* 0xffffff070a067836 */ /* 0x002fc60000000000 */
[----:B------:R-:W-:Y:S01]  /*bde0*/  ISETP.GE.U32.AND P5, PT, R7, 0x7ffffe90, PT ;  /* 0x7ffffe900700780c */ /* 0x000fe20003fa6070 */
[----:B------:R-:W1:Y:S01]  /*bdf0*/  LDC R17, c[0x0][0x230] ;  /* 0x00008c00ff117b82 */ /* 0x000e620000000800 */
[----:B------:R-:W-:Y:S01]  /*be00*/  ISETP.GE.U32.AND P2, PT, R6, 0x7ffffe88, PT ;  /* 0x7ffffe880600780c */ /* 0x000fe20003f46070 */
[----:B------:R-:W-:Y:S01]  /*be10*/  VIADD R6, R12, 0xffffff7e ;  /* 0xffffff7e0c067836 */ /* 0x000fe20000000000 */
[----:B------:R-:W-:Y:S01]  /*be20*/  LDGSTS.E [R2+0xe800], desc[UR8][R22.64], !P6 ;  /* 0x0e80000016027fae */ /* 0x000fe2000f121848 */
[----:B------:R-:W-:-:S04]  /*be30*/  IMAD.WIDE R18, R25, 0x4, R54 ;  /* 0x0000000419127825 */ /* 0x000fc800078e0236 */
[----:B------:R-:W2:Y:S01]  /*be40*/  LDC R20, c[0x0][0x230] ;  /* 0x00008c00ff147b82 */ /* 0x000ea20000000800 */
[----:B------:R-:W-:Y:S01]  /*be50*/  VIADD R7, R11, 0xffffff03 ;  /* 0xffffff030b077836 */ /* 0x000fe20000000000 */
[----:B------:R1:W-:Y:S04]  /*be60*/  STL.64 [R1+0x848], R18 ;  /* 0x0008481201007387 */ /* 0x0003e80000100a00 */
[----:B------:R1:W-:Y:S02]  /*be70*/  LDGSTS.E [R2+0xec00], desc[UR8][R18.64], !P1 ;  /* 0x0ec0000012027fae */ /* 0x0003e4000c921848 */
[----:B------:R-:W2:Y:S01]  /*be80*/  LDC R12, c[0x0][0x230] ;  /* 0x00008c00ff0c7b82 */ /* 0x000ea20000000800 */
[----:B------:R-:W-:Y:S01]  /*be90*/  ISETP.GE.U32.AND P6, PT, R7, 0x7ffffe84, PT ;  /* 0x7ffffe840700780c */ /* 0x000fe20003fc6070 */
[----:B------:R-:W-:-:S06]  /*bea0*/  IMAD.WIDE R10, R25, 0x4, R60 ;  /* 0x00000004190a7825 */ /* 0x000fcc00078e023c */
[----:B------:R-:W2:Y:S01]  /*beb0*/  LDC R13, c[0x0][0x230] ;  /* 0x00008c00ff0d7b82 */ /* 0x000ea20000000800 */
[----:B-1----:R-:W-:-:S07]  /*bec0*/  IMAD.WIDE R18, R25, 0x4, R68 ;  /* 0x0000000419127825 */ /* 0x002fce00078e0244 */
[----:B------:R-:W1:Y:S01]  /*bed0*/  LDC R16, c[0x0][0x230] ;  /* 0x00008c00ff107b82 */ /* 0x000e620000000800 */
[----:B------:R2:W-:Y:S01]  /*bee0*/  STL.64 [R1+0x858], R18 ;  /* 0x0008581201007387 */ /* 0x0005e20000100a00 */
[----:B------:R-:W-:-:S03]  /*bef0*/  ISETP.GE.U32.AND P1, PT, R6, 0x7ffffeff, PT ;  /* 0x7ffffeff0600780c */ /* 0x000fc60003f26070 */
[----:B------:R2:W-:Y:S01]  /*bf00*/  LDGSTS.E [R2+0xf000], desc[UR8][R18.64], !P5 ;  /* 0x0f00000012027fae */ /* 0x0005e2000e921848 */
[----:B------:R-:W-:Y:S01]  /*bf10*/  VIADD R7, R15, 0xffffff7a ;  /* 0xffffff7a0f077836 */ /* 0x000fe20000000000 */
[----:B------:R-:W-:Y:S01]  /*bf20*/  IADD3 R6, R14, -0x8a, RZ ;  /* 0xffffff760e067810 */ /* 0x000fe20007ffe0ff */
[----:B------:R-:W-:Y:S01]  /*bf30*/  IMAD.WIDE R14, R25, 0x4, R70 ;  /* 0x00000004190e7825 */ /* 0x000fe200078e0246 */
[----:B------:R2:W-:Y:S01]  /*bf40*/  STL.64 [R1+0x878], R10 ;  /* 0x0008780a01007387 */ /* 0x0005e20000100a00 */
[----:B------:R-:W1:Y:S03]  /*bf50*/  LDC R22, c[0x0][0x230] ;  /* 0x00008c00ff167b82 */ /* 0x000e660000000800 */
[----:B------:R2:W-:Y:S05]  /*bf60*/  LDGSTS.E [R2+0xf400], desc[UR8][R10.64], !P3 ;  /* 0x0f4000000a027fae */ /* 0x0005ea000d921848 */
[----:B--2---:R-:W2:Y:S01]  /*bf70*/  LDC R18, c[0x0][0x230] ;  /* 0x00008c00ff127b82 */ /* 0x004ea20000000800 */
[----:B------:R-:W-:Y:S01]  /*bf80*/  ISETP.GE.U32.AND P5, PT, R7, 0x7ffffefb, PT ;  /* 0x7ffffefb0700780c */ /* 0x000fe20003fa6070 */
[----:B------:R1:W-:Y:S01]  /*bf90*/  STL.64 [R1+0x888], R14 ;  /* 0x0008880e01007387 */ /* 0x0003e20000100a00 */
[----:B------:R-:W-:-:S05]  /*bfa0*/  IMAD.WIDE R10, R25, 0x4, R64 ;  /* 0x00000004190a7825 */ /* 0x000fca00078e0240 */
[----:B------:R-:W2:Y:S01]  /*bfb0*/  LDC R19, c[0x0][0x230] ;  /* 0x00008c00ff137b82 */ /* 0x000ea20000000800 */
[----:B------:R1:W-:Y:S01]  /*bfc0*/  LDGSTS.E [R2+0xf800], desc[UR8][R14.64], !P2 ;  /* 0x0f8000000e027fae */ /* 0x0003e2000d121848 */
[----:B------:R-:W-:Y:S01]  /*bfd0*/  ISETP.GE.U32.AND P3, PT, R6, 0x7ffffef7, PT ;  /* 0x7ffffef70600780c */ /* 0x000fe20003f66070 */
[----:B------:R-:W-:Y:S02]  /*bfe0*/  VIADD R7, R17, 0xffffff72 ;  /* 0xffffff7211077836 */ /* 0x000fe40000000000 */
[----:B------:R3:W-:Y:S01]  /*bff0*/  STL.64 [R1+0x8a8], R10 ;  /* 0x0008a80a01007387 */ /* 0x0007e20000100a00 */
[----:B------:R-:W-:Y:S02]  /*c000*/  VIADD R6, R20, 0xffffff6e ;  /* 0xffffff6e14067836 */ /* 0x000fe40000000000 */
[----:B------:R-:W2:Y:S01]  /*c010*/  LDC R21, c[0x0][0x230] ;  /* 0x00008c00ff157b82 */ /* 0x000ea20000000800 */
[----:B------:R3:W-:Y:S01]  /*c020*/  LDGSTS.E [R2+0xfc00], desc[UR8][R10.64], !P6 ;  /* 0x0fc000000a027fae */ /* 0x0007e2000f121848 */
[----:B------:R-:W-:Y:S01]  /*c030*/  VIADD R12, R12, 0xffffff6a ;  /* 0xffffff6a0c0c7836 */ /* 0x000fe20000000000 */
[----:B------:R-:W-:-:S02]  /*c040*/  ISETP.GE.U32.AND P2, PT, R7, 0x7ffffef3, PT ;  /* 0x7ffffef30700780c */ /* 0x000fc40003f46070 */
[----:B------:R-:W-:Y:S01]  /*c050*/  ISETP.GE.U32.AND P6, PT, R6, 0x7ffffeef, PT ;  /* 0x7ffffeef0600780c */ /* 0x000fe20003fc6070 */
[----:B------:R-:W-:Y:S02]  /*c060*/  VIADD R13, R13, 0xffffff66 ;  /* 0xffffff660d0d7836 */ /* 0x000fe40000000000 */
[C---:B-1----:R-:W-:Y:S01]  /*c070*/  IMAD.WIDE R14, R25.reuse, 0x4, R66 ;  /* 0x00000004190e7825 */ /* 0x042fe200078e0242 */
[----:B------:R-:W1:Y:S03]  /*c080*/  LDC R17, c[0x0][0x230] ;  /* 0x00008c00ff117b82 */ /* 0x000e660000000800 */
[----:B------:R-:W-:-:S05]  /*c090*/  IMAD.WIDE R26, R25, 0x4, R82 ;  /* 0x00000004191a7825 */ /* 0x000fca00078e0252 */
[----:B------:R-:W1:Y:S01]  /*c0a0*/  LDC R20, c[0x0][0x230] ;  /* 0x00008c00ff147b82 */ /* 0x000e620000000800 */
[----:B------:R-:W-:-:S04]  /*c0b0*/  IMAD.WIDE R36, R25, 0x4, R84 ;  /* 0x0000000419247825 */ /* 0x000fc800078e0254 */
[----:B------:R-:W-:-:S03]  /*c0c0*/  IMAD.WIDE R38, R25, 0x4, R76 ;  /* 0x0000000419267825 */ /* 0x000fc600078e024c */
[----:B------:R-:W1:Y:S01]  /*c0d0*/  LDC R23, c[0x0][0x230] ;  /* 0x00008c00ff177b82 */ /* 0x000e620000000800 */
[----:B------:R-:W-:-:S04]  /*c0e0*/  IMAD.WIDE R34, R25, 0x4, R78 ;  /* 0x0000000419227825 */ /* 0x000fc800078e024e */
[C---:B------:R-:W-:Y:S01]  /*c0f0*/  IMAD.WIDE R32, R25.reuse, 0x4, R80 ;  /* 0x0000000419207825 */ /* 0x040fe200078e0250 */
[----:B------:R1:W-:Y:S04]  /*c100*/  STL.64 [R1], R34 ;  /* 0x0000002201007387 */ /* 0x0003e80000100a00 */
[----:B------:R1:W-:Y:S01]  /*c110*/  STL.64 [R1+0x20], R32 ;  /* 0x0000202001007387 */ /* 0x0003e20000100a00 */
[----:B------:R-:W-:-:S04]  /*c120*/  IMAD.WIDE R40, R25, 0x4, R126 ;  /* 0x0000000419287825 */ /* 0x000fc800078e027e */
[----:B---3--:R-:W-:-:S05]  /*c130*/  IMAD.WIDE R10, R25, 0x4, R30 ;  /* 0x00000004190a7825 */ /* 0x008fca00078e021e */
[----:B------:R-:W-:Y:S01]  /*c140*/  LDGSTS.E [R3+0x8100], desc[UR8][R10.64], !P1 ;  /* 0x081000000a037fae */ /* 0x000fe2000c921848 */
[----:B------:R-:W-:Y:S01]  /*c150*/  ISETP.GE.U32.AND P1, PT, R12, 0x7ffffeeb, PT ;  /* 0x7ffffeeb0c00780c */ /* 0x000fe20003f26070 */
[----:B----4-:R-:W-:Y:S01]  /*c160*/  IMAD.WIDE R6, R25, 0x4, R48 ;  /* 0x0000000419067825 */ /* 0x010fe200078e0230 */
[----:B------:R-:W-:Y:S02]  /*c170*/  IADD3 R12, R16, -0x9e, RZ ;  /* 0xffffff62100c7810 */ /* 0x000fe40007ffe0ff */
[----:B------:R-:W3:Y:S02]  /*c180*/  LDC R16, c[0x0][0x230] ;  /* 0x00008c00ff107b82 */ /* 0x000ee40000000800 */
[----:B------:R-:W-:Y:S01]  /*c190*/  LDGSTS.E [R3+0x8500], desc[UR8][R6.64], !P5 ;  /* 0x0850000006037fae */ /* 0x000fe2000e921848 */
[----:B------:R-:W-:Y:S01]  /*c1a0*/  ISETP.GE.U32.AND P5, PT, R13, 0x7ffffee7, PT ;  /* 0x7ffffee70d00780c */ /* 0x000fe20003fa6070 */
[----:B--2---:R-:W-:Y:S02]  /*c1b0*/  VIADD R13, R18, 0xffffff5e ;  /* 0xffffff5e120d7836 */ /* 0x004fe40000000000 */
[----:B------:R-:W-:Y:S02]  /*c1c0*/  LDGSTS.E [R3+0x8900], desc[UR8][R14.64], !P3 ;  /* 0x089000000e037fae */ /* 0x000fe4000d921848 */
[----:B------:R-:W2:Y:S01]  /*c1d0*/  LDC R18, c[0x0][0x230] ;  /* 0x00008c00ff127b82 */ /* 0x000ea20000000800 */
[----:B------:R-:W-:Y:S01]  /*c1e0*/  ISETP.GE.U32.AND P3, PT, R12, 0x7ffffee3, PT ;  /* 0x7ffffee30c00780c */ /* 0x000fe20003f66070 */
[----:B------:R-:W-:Y:S01]  /*c1f0*/  IMAD.WIDE R30, R25, 0x4, R72 ;  /* 0x00000004191e7825 */ /* 0x000fe200078e0248 */
[----:B------:R-:W-:Y:S03]  /*c200*/  LDGSTS.E [R3+0x8d00], desc[UR8][R26.64], !P2 ;  /* 0x08d000001a037fae */ /* 0x000fe6000d121848 */
[----:B------:R-:W-:Y:S01]  /*c210*/  VIADD R12, R19, 0xffffff5a ;  /* 0xffffff5a130c7836 */ /* 0x000fe20000000000 */
[----:B------:R-:W-:Y:S01]  /*c220*/  LDGSTS.E [R3+0x9100], desc[UR8][R30.64], !P6 ;  /* 0x091000001e037fae */ /* 0x000fe2000f121848 */
[----:B------:R-:W4:Y:S03]  /*c230*/  LDC R19, c[0x0][0x230] ;  /* 0x00008c00ff137b82 */ /* 0x000f260000000800 */
[----:B------:R-:W-:Y:S01]  /*c240*/  ISETP.GE.U32.AND P6, PT, R12, 0x7ffffedb, PT ;  /* 0x7ffffedb0c00780c */ /* 0x000fe20003fc6070 */
[----:B------:R-:W-:Y:S01]  /*c250*/  VIADD R12, R22, 0xffffff52 ;  /* 0xffffff52160c7836 */ /* 0x000fe20000000000 */
[----:B------:R-:W-:Y:S01]  /*c260*/  ISETP.GE.U32.AND P2, PT, R13, 0x7ffffedf, PT ;  /* 0x7ffffedf0d00780c */ /* 0x000fe20003f46070 */
[----:B------:R-:W-:Y:S02]  /*c270*/  LDGSTS.E [R3+0x9500], desc[UR8][R36.64], !P1 ;  /* 0x0950000024037fae */ /* 0x000fe4000c921848 */
[----:B------:R-:W4:Y:S01]  /*c280*/  LDC R22, c[0x0][0x230] ;  /* 0x00008c00ff167b82 */ /* 0x000f220000000800 */
[----:B------:R-:W-:Y:S01]  /*c290*/  VIADD R13, R21, 0xffffff56 ;  /* 0xffffff56150d7836 */ /* 0x000fe20000000000 */
[----:B------:R-:W-:Y:S01]  /*c2a0*/  LDGSTS.E [R3+0x9900], desc[UR8][R38.64], !P5 ;  /* 0x0990000026037fae */ /* 0x000fe2000e921848 */
[----:B------:R-:W-:-:S02]  /*c2b0*/  ISETP.GE.U32.AND P5, PT, R12, 0x7ffffed3, PT ;  /* 0x7ffffed30c00780c */ /* 0x000fc40003fa6070 */
[----:B---3--:R-:W-:Y:S01]  /*c2c0*/  IADD3 R12, R16, -0xb2, RZ ;  /* 0xffffff4e100c7810 */ /* 0x008fe20007ffe0ff */
[----:B------:R-:W-:Y:S02]  /*c2d0*/  LDGSTS.E [R3+0x9d00], desc[UR8][R114.64], !P3 ;  /* 0x09d0000072037fae */ /* 0x000fe4000d921848 */
[----:B------:R-:W3:Y:S01]  /*c2e0*/  LDC R21, c[0x0][0x230] ;  /* 0x00008c00ff157b82 */ /* 0x000ee20000000800 */
[----:B------:R-:W-:Y:S01]  /*c2f0*/  ISETP.GE.U32.AND P1, PT, R13, 0x7ffffed7, PT ;  /* 0x7ffffed70d00780c */ /* 0x000fe20003f26070 */
[----:B-1----:R-:W-:Y:S01]  /*c300*/  VIADD R13, R17, 0xffffff4a ;  /* 0xffffff4a110d7836 */ /* 0x002fe20000000000 */
[----:B------:R-:W-:-:S05]  /*c310*/  ISETP.GE.U32.AND P3, PT, R12, 0x7ffffecf, PT ;  /* 0x7ffffecf0c00780c */ /* 0x000fca0003f66070 */
[----:B------:R-:W1:Y:S01]  /*c320*/  LDC R16, c[0x0][0x230] ;  /* 0x00008c00ff107b82 */ /* 0x000e620000000800 */
[----:B--2---:R-:W-:Y:S01]  /*c330*/  VIADD R12, R18, 0xffffff46 ;  /* 0xffffff46120c7836 */ /* 0x004fe20000000000 */
[----:B------:R2:W-:Y:S01]  /*c340*/  LDGSTS.E [R3+0xa100], desc[UR8][R34.64], !P2 ;  /* 0x0a10000022037fae */ /* 0x0005e2000d121848 */
[----:B------:R-:W-:-:S05]  /*c350*/  ISETP.GE.U32.AND P2, PT, R13, 0x7ffffecb, PT ;  /* 0x7ffffecb0d00780c */ /* 0x000fca0003f46070 */
[----:B------:R-:W1:Y:S01]  /*c360*/  LDC R17, c[0x0][0x230] ;  /* 0x00008c00ff117b82 */ /* 0x000e620000000800 */
[----:B------:R4:W-:Y:S01]  /*c370*/  LDGSTS.E [R3+0xa500], desc[UR8][R32.64], !P6 ;  /* 0x0a50000020037fae */ /* 0x0009e2000f121848 */
[----:B------:R-:W-:Y:S01]  /*c380*/  ISETP.GE.U32.AND P6, PT, R12, 0x7ffffec7, PT ;  /* 0x7ffffec70c00780c */ /* 0x000fe20003fc6070 */
[----:B------:R-:W-:-:S05]  /*c390*/  VIADD R13, R20, 0xffffff42 ;  /* 0xffffff42140d7836 */ /* 0x000fca0000000000 */
[----:B------:R-:W1:Y:S01]  /*c3a0*/  LDC R18, c[0x0][0x230] ;  /* 0x00008c00ff127b82 */ /* 0x000e620000000800 */
[----:B--2---:R-:W-:-:S04]  /*c3b0*/  IMAD.WIDE R34, R25, 0x4, R96 ;  /* 0x0000000419227825 */ /* 0x004fc800078e0260 */
[----:B----4-:R-:W-:-:S03]  /*c3c0*/  IMAD.WIDE R32, R25, 0x4, R86 ;  /* 0x0000000419207825 */ /* 0x010fc600078e0256 */
[----:B------:R-:W2:Y:S01]  /*c3d0*/  LDC R20, c[0x0][0x230] ;  /* 0x00008c00ff147b82 */ /* 0x000ea20000000800 */
[----:B------:R-:W-:Y:S01]  /*c3e0*/  VIADD R12, R19, 0xffffff3e ;  /* 0xffffff3e130c7836 */ /* 0x000fe20000000000 */
[----:B------:R4:W-:Y:S04]  /*c3f0*/  STL.64 [R1+0x78], R34 ;  /* 0x0000782201007387 */ /* 0x0009e80000100a00 */
[----:B------:R4:W-:Y:S02]  /*c400*/  LDGSTS.E [R3+0xa900], desc[UR8][R34.64], !P1 ;  /* 0x0a90000022037fae */ /* 0x0009e4000c921848 */
[----:B------:R-:W2:Y:S02]  /*c410*/  LDC R19, c[0x0][0x230] ;  /* 0x00008c00ff137b82 */ /* 0x000ea40000000800 */
[----:B------:R3:W-:Y:S04]  /*c420*/  STL.64 [R1+0xe8], R32 ;  /* 0x0000e82001007387 */ /* 0x0007e80000100a00 */
[----:B------:R3:W-:Y:S01]  /*c430*/  LDGSTS.E [R3+0xad00], desc[UR8][R32.64], !P5 ;  /* 0x0ad0000020037fae */ /* 0x0007e2000e921848 */
[----:B------:R-:W-:Y:S01]  /*c440*/  ISETP.GE.U32.AND P5, PT, R12, 0x7ffffebf, PT ;  /* 0x7ffffebf0c00780c */ /* 0x000fe20003fa6070 */
[----:B------:R-:W-:-:S02]  /*c450*/  VIADD R12, R22, 0xffffff36 ;  /* 0xffffff36160c7836 */ /* 0x000fc40000000000 */
[----:B----4-:R-:W-:Y:S01]  /*c460*/  IMAD.WIDE R34, R25, 0x4, R98 ;  /* 0x0000000419227825 */ /* 0x010fe200078e0262 */
[----:B------:R-:W-:Y:S01]  /*c470*/  ISETP.GE.U32.AND P1, PT, R13, 0x7ffffec3, PT ;  /* 0x7ffffec30d00780c */ /* 0x000fe20003f26070 */
[----:B------:R-:W4:Y:S01]  /*c480*/  LDC R22, c[0x0][0x230] ;  /* 0x00008c00ff167b82 */ /* 0x000f220000000800 */
[----:B---3--:R-:W-:Y:S02]  /*c490*/  IADD3 R13, R21, -0xc6, RZ ;  /* 0xffffff3a150d7810 */ /* 0x008fe40007ffe0ff */
[----:B------:R3:W-:Y:S01]  /*c4a0*/  LDGSTS.E [R3+0xb100], desc[UR8][R34.64], !P3 ;  /* 0x0b10000022037fae */ /* 0x0007e2000d921848 */
[----:B------:R-:W-:Y:S01]  /*c4b0*/  IMAD.WIDE R32, R25, 0x4, R90 ;  /* 0x0000000419207825 */ /* 0x000fe200078e025a */
[----:B------:R-:W-:Y:S02]  /*c4c0*/  ISETP.GE.U32.AND P3, PT, R13, 0x7ffffebb, PT ;  /* 0x7ffffebb0d00780c */ /* 0x000fe40003f66070 */
[----:B------:R3:W-:Y:S01]  /*c4d0*/  STL.64 [R1+0x160], R34 ;  /* 0x0001602201007387 */ /* 0x0007e20000100a00 */
[----:B------:R-:W4:Y:S03]  /*c4e0*/  LDC R21, c[0x0][0x230] ;  /* 0x00008c00ff157b82 */ /* 0x000f260000000800 */
[----:B------:R3:W-:Y:S01]  /*c4f0*/  LDGSTS.E [R3+0xb500], desc[UR8][R32.64], !P2 ;  /* 0x0b50000020037fae */ /* 0x0007e2000d121848 */
[----:B------:R-:W-:Y:S01]  /*c500*/  ISETP.GE.U32.AND P2, PT, R12, 0x7ffffeb7, PT ;  /* 0x7ffffeb70c00780c */ /* 0x000fe20003f46070 */
[----:B-1----:R-:W-:-:S02]  /*c510*/  VIADD R12, R16, 0xffffff32 ;  /* 0xffffff32100c7836 */ /* 0x002fc40000000000 */
[----:B------:R1:W-:Y:S01]  /*c520*/  STL.64 [R1+0x2c0], R32 ;  /* 0x0002c02001007387 */ /* 0x0003e20000100a00 */
[----:B------:R-:W-:Y:S01]  /*c530*/  VIADD R13, R17, 0xffffff2e ;  /* 0xffffff2e110d7836 */ /* 0x000fe20000000000 */
[----:B------:R-:W4:Y:S01]  /*c540*/  LDC R16, c[0x0][0x230] ;  /* 0x00008c00ff107b82 */ /* 0x000f220000000800 */
[C---:B---3--:R-:W-:Y:S01]  /*c550*/  IMAD.WIDE R34, R25.reuse, 0x4, R92 ;  /* 0x0000000419227825 */ /* 0x048fe200078e025c */
[----:B------:R-:W-:Y:S01]  /*c560*/  LDGSTS.E [R3+0xb900], desc[UR8][R40.64], !P6 ;  /* 0x0b90000028037fae */ /* 0x000fe2000f121848 */
[----:B------:R-:W-:Y:S02]  /*c570*/  ISETP.GE.U32.AND P6, PT, R12, 0x7ffffeb3, PT ;  /* 0x7ffffeb30c00780c */ /* 0x000fe40003fc6070 */
[----:B------:R-:W-:Y:S01]  /*c580*/  VIADD R12, R18, 0xffffff2a ;  /* 0xffffff2a120c7836 */ /* 0x000fe20000000000 */
[----:B------:R-:W-:Y:S02]  /*c590*/  STL.64 [R1+0x328], R40 ;  /* 0x0003282801007387 */ /* 0x000fe40000100a00 */
[----:B------:R-:W3:Y:S01]  /*c5a0*/  LDC R17, c[0x0][0x230] ;  /* 0x00008c00ff117b82 */ /* 0x000ee20000000800 */
[----:B-1----:R-:W-:Y:S01]  /*c5b0*/  IMAD.WIDE R32, R25, 0x4, R94 ;  /* 0x0000000419207825 */ /* 0x002fe200078e025e */
[----:B------:R1:W-:Y:S04]  /*c5c0*/  STL.64 [R1+0x3b0], R34 ;  /* 0x0003b02201007387 */ /* 0x0003e80000100a00 */
[----:B------:R1:W-:Y:S01]  /*c5d0*/  LDGSTS.E [R3+0xbd00], desc[UR8][R34.64], !P1 ;  /* 0x0bd0000022037fae */ /* 0x0003e2000c921848 */
[----:B------:R-:W-:Y:S01]  /*c5e0*/  ISETP.GE.U32.AND P1, PT, R13, 0x7ffffeaf, PT ;  /* 0x7ffffeaf0d00780c */ /* 0x000fe20003f26070 */
[----:B------:R-:W3:Y:S02]  /*c5f0*/  LDC R18, c[0x0][0x230] ;  /* 0x00008c00ff127b82 */ /* 0x000ee40000000800 */
[----:B------:R1:W-:Y:S01]  /*c600*/  STL.64 [R1+0x400], R32 ;  /* 0x0004002001007387 */ /* 0x0003e20000100a00 */
[----:B--2---:R-:W-:-:S03]  /*c610*/  IADD3 R13, R20, -0xda, RZ ;  /* 0xffffff26140d7810 */ /* 0x004fc60007ffe0ff */
[----:B------:R2:W-:Y:S01]  /*c620*/  LDGSTS.E [R3+0xc100], desc[UR8][R32.64], !P5 ;  /* 0x0c10000020037fae */ /* 0x0005e2000e921848 */
[----:B------:R-:W-:Y:S01]  /*c630*/  ISETP.GE.U32.AND P5, PT, R12, 0x7ffffeab, PT ;  /* 0x7ffffeab0c00780c */ /* 0x000fe20003fa6070 */
[----:B------:R-:W-:Y:S01]  /*c640*/  VIADD R12, R19, 0xffffff22 ;  /* 0xffffff22130c7836 */ /* 0x000fe20000000000 */
[----:B------:R-:W3:Y:S01]  /*c650*/  LDC R20, c[0x0][0x230] ;  /* 0x00008c00ff147b82 */ /* 0x000ee20000000800 */
[----:B-1----:R-:W-:-:S05]  /*c660*/  IMAD.WIDE R34, R25, 0x4, R108 ;  /* 0x0000000419227825 */ /* 0x002fca00078e026c */
        /* <DEDUP_REMOVED lines=8> */
[----:B-1----:R-:W-:-:S04]  /*c6f0*/  IMAD.WIDE R34, R25, 0x4, R110 ;  /* 0x0000000419227825 */ /* 0x002fc800078e026e */
[----:B------:R-:W-:-:S04]  /*c700*/  IMAD.WIDE R40, R25, 0x4, R140 ;  /* 0x0000000419287825 */ /* 0x000fc800078e028c */
[C---:B----4-:R-:W-:Y:S01]  /*c710*/  IMAD.WIDE R32, R25.reuse, 0x4, R102 ;  /* 0x0000000419207825 */ /* 0x050fe200078e0266 */
[----:B------:R1:W-:Y:S04]  /*c720*/  STL.64 [R1+0x520], R34 ;  /* 0x0005202201007387 */ /* 0x0003e80000100a00 */
[----:B------:R1:W-:Y:S04]  /*c730*/  LDGSTS.E [R3+0xcd00], desc[UR8][R34.64], !P6 ;  /* 0x0cd0000022037fae */ /* 0x0003e8000f121848 */
[----:B------:R4:W-:Y:S04]  /*c740*/  STL.64 [R1+0x5f8], R32 ;  /* 0x0005f82001007387 */ /* 0x0009e80000100a00 */
[----:B------:R4:W-:Y:S01]  /*c750*/  LDGSTS.E [R3+0xd100], desc[UR8][R32.64], !P1 ;  /* 0x0d10000020037fae */ /* 0x0009e2000c921848 */
[----:B-1----:R-:W-:-:S03]  /*c760*/  IMAD.WIDE R34, R25, 0x4, R104 ;  /* 0x0000000419227825 */ /* 0x002fc600078e0268 */
[----:B------:R-:W-:Y:S04]  /*c770*/  STL.64 [R1+0x630], R40 ;  /* 0x0006302801007387 */ /* 0x000fe80000100a00 */
[----:B------:R-:W-:Y:S01]  /*c780*/  LDGSTS.E [R3+0xd500], desc[UR8][R40.64], !P5 ;  /* 0x0d50000028037fae */ /* 0x000fe2000e921848 */
[----:B----4-:R-:W-:-:S03]  /*c790*/  IMAD.WIDE R32, R25, 0x4, R106 ;  /* 0x0000000419207825 */ /* 0x010fc600078e026a */
[----:B------:R1:W-:Y:S04]  /*c7a0*/  STL.64 [R1+0x658], R34 ;  /* 0x0006582201007387 */ /* 0x0003e80000100a00 */
[----:B------:R1:W-:Y:S04]  /*c7b0*/  LDGSTS.E [R3+0xd900], desc[UR8][R34.64], !P3 ;  /* 0x0d90000022037fae */ /* 0x0003e8000d921848 */
[----:B------:R4:W-:Y:S04]  /*c7c0*/  STL.64 [R1+0x690], R32 ;  /* 0x0006902001007387 */ /* 0x0009e80000100a00 */
[----:B------:R4:W-:Y:S01]  /*c7d0*/  LDGSTS.E [R3+0xdd00], desc[UR8][R32.64], !P2 ;  /* 0x0dd0000020037fae */ /* 0x0009e2000d121848 */
[----:B-1----:R-:W-:-:S04]  /*c7e0*/  IMAD.WIDE R34, R25, 0x4, R122 ;  /* 0x0000000419227825 */ /* 0x002fc800078e027a */
[----:B----4-:R-:W-:Y:S01]  /*c7f0*/  IMAD.WIDE R32, R25, 0x4, R112 ;  /* 0x0000000419207825 */ /* 0x010fe200078e0270 */
[----:B------:R1:W-:Y:S04]  /*c800*/  STL.64 [R1+0x6c8], R34 ;  /* 0x0006c82201007387 */ /* 0x0003e80000100a00 */
[----:B------:R4:W-:Y:S04]  /*c810*/  STL.64 [R1+0x708], R32 ;  /* 0x0007082001007387 */ /* 0x0009e80000100a00 */
[----:B------:R-:W4:Y:S01]  /*c820*/  LDL.LU.64 R48, [R1+0x18] ;  /* 0x0000180001307983 */ /* 0x000f220000300a00 */
[----:B------:R-:W-:-:S02]  /*c830*/  VIADD R13, R21, 0xffffff1e ;  /* 0xffffff1e150d7836 */ /* 0x000fc40000000000 */
[----:B------:R-:W-:Y:S01]  /*c840*/  VIADD R12, R22, 0xffffff1a ;  /* 0xffffff1a160c7836 */ /* 0x000fe20000000000 */
[----:B------:R-:W1:Y:S04]  /*c850*/  LDC R21, c[0x0][0x230] ;  /* 0x00008c00ff157b82 */ /* 0x000e680000000800 */
[----:B------:R-:W-:-:S04]  /*c860*/  ISETP.GE.U32.AND P1, PT, R12, 0x7ffffe9b, PT ;  /* 0x7ffffe9b0c00780c */ /* 0x000fc80003f26070 */
[----:B------:R-:W4:Y:S01]  /*c870*/  LDC R22, c[0x0][0x230] ;  /* 0x00008c00ff167b82 */ /* 0x000f220000000800 */
[----:B------:R-:W-:Y:S01]  /*c880*/  VIADD R12, R16, 0xffffff16 ;  /* 0xffffff16100c7836 */ /* 0x000fe20000000000 */
[----:B------:R-:W-:-:S06]  /*c890*/  ISETP.GE.U32.AND P6, PT, R13, 0x7ffffe9f, PT ;  /* 0x7ffffe9f0d00780c */ /* 0x000fcc0003fc6070 */
[----:B------:R-:W4:Y:S01]  /*c8a0*/  LDC R16, c[0x0][0x230] ;  /* 0x00008c00ff107b82 */ /* 0x000f220000000800 */
[----:B------:R-:W-:Y:S01]  /*c8b0*/  ISETP.GE.U32.AND P5, PT, R12, 0x7ffffe97, PT ;  /* 0x7ffffe970c00780c */ /* 0x000fe20003fa6070 */
[----:B---3--:R-:W-:Y:S01]  /*c8c0*/  VIADD R12, R18, 0xffffff0e ;  /* 0xffffff0e120c7836 */ /* 0x008fe20000000000 */
[----:B------:R-:W-:-:S04]  /*c8d0*/  IADD3 R13, R17, -0xee, RZ ;  /* 0xffffff12110d7810 */ /* 0x000fc80007ffe0ff */
[----:B------:R3:W-:Y:S01]  /*c8e0*/  LDGSTS.E [R3+0xe100], desc[UR8][R34.64], !P6 ;  /* 0x0e10000022037fae */ /* 0x0007e2000f121848 */
[----:B------:R-:W4:Y:S01]  /*c8f0*/  LDC R18, c[0x0][0x230] ;  /* 0x00008c00ff127b82 */ /* 0x000f220000000800 */
[----:B------:R-:W-:Y:S01]  /*c900*/  ISETP.GE.U32.AND P3, PT, R13, 0x7ffffe93, PT ;  /* 0x7ffffe930d00780c */ /* 0x000fe20003f66070 */
[----:B------:R-:W-:Y:S01]  /*c910*/  VIADD R13, R20, 0xffffff0a ;  /* 0xffffff0a140d7836 */ /* 0x000fe20000000000 */
[----:B------:R-:W-:Y:S01]  /*c920*/  ISETP.GE.U32.AND P2, PT, R12, 0x7ffffe8f, PT ;  /* 0x7ffffe8f0c00780c */ /* 0x000fe20003f46070 */
[----:B--2---:R-:W-:Y:S01]  /*c930*/  VIADD R12, R19, 0xffffff06 ;  /* 0xffffff06130c7836 */ /* 0x004fe20000000000 */
[----:B------:R4:W-:Y:S03]  /*c940*/  LDGSTS.E [R3+0xe500], desc[UR8][R32.64], !P1 ;  /* 0x0e50000020037fae */ /* 0x0009e6000c921848 */
[----:B------:R-:W2:Y:S01]  /*c950*/  LDC R17, c[0x0][0x230] ;  /* 0x00008c00ff117b82 */ /* 0x000ea20000000800 */
[----:B------:R-:W-:Y:S01]  /*c960*/  ISETP.GE.U32.AND P6, PT, R13, 0x7ffffe8b, PT ;  /* 0x7ffffe8b0d00780c */ /* 0x000fe20003fc6070 */
[----:B-1----:R-:W-:-:S02]  /*c970*/  VIADD R13, R21, 0xffffff02 ;  /* 0xffffff02150d7836 */ /* 0x002fc40000000000 */
[----:B---3--:R-:W-:-:S04]  /*c980*/  IMAD.WIDE R34, R25, 0x4, R124 ;  /* 0x0000000419227825 */ /* 0x008fc800078e027c */
[----:B------:R-:W1:Y:S01]  /*c990*/  LDC R20, c[0x0][0x230] ;  /* 0x00008c00ff147b82 */ /* 0x000e620000000800 */
[C---:B----4-:R-:W-:Y:S01]  /*c9a0*/  IMAD.WIDE R32, R25.reuse, 0x4, R116 ;  /* 0x0000000419207825 */ /* 0x050fe200078e0274 */
[----:B------:R-:W-:Y:S01]  /*c9b0*/  ISETP.GE.U32.AND P1, PT, R12, 0x7ffffe87, PT ;  /* 0x7ffffe870c00780c */ /* 0x000fe20003f26070 */
[----:B------:R-:W-:Y:S01]  /*c9c0*/  LDGSTS.E [R3+0xe900], desc[UR8][R34.64], !P5 ;  /* 0x0e90000022037fae */ /* 0x000fe2000e921848 */
[----:B------:R-:W-:Y:S01]  /*c9d0*/  IADD3 R12, R22, -0x83, RZ ;  /* 0xffffff7d160c7810 */ /* 0x000fe20007ffe0ff */
[----:B------:R-:W-:Y:S02]  /*c9e0*/  IMAD.WIDE R42, R25, 0x4, R154 ;  /* 0x00000004192a7825 */ /* 0x000fe400078e029a */
[----:B------:R3:W-:Y:S01]  /*c9f0*/  LDGSTS.E [R3+0xed00], desc[UR8][R32.64], !P3 ;  /* 0x0ed0000020037fae */ /* 0x0007e2000d921848 */
[----:B------:R-:W4:Y:S01]  /*ca00*/  LDC R21, c[0x0][0x230] ;  /* 0x00008c00ff157b82 */ /* 0x000f220000000800 */
[----:B------:R-:W-:Y:S01]  /*ca10*/  ISETP.GE.U32.AND P3, PT, R12, 0x7ffffefe, PT ;  /* 0x7ffffefe0c00780c */ /* 0x000fe20003f66070 */
[----:B------:R-:W-:Y:S01]  /*ca20*/  VIADD R12, R16, 0xffffff79 ;  /* 0xffffff79100c7836 */ /* 0x000fe20000000000 */
[----:B------:R-:W-:Y:S04]  /*ca30*/  STL.64 [R1+0x740], R34 ;  /* 0x0007402201007387 */ /* 0x000fe80000100a00 */
[----:B------:R3:W-:Y:S01]  /*ca40*/  STL.64 [R1+0x768], R32 ;  /* 0x0007682001007387 */ /* 0x0007e20000100a00 */
[----:B------:R-:W-:Y:S01]  /*ca50*/  ISETP.GE.U32.AND P5, PT, R13, 0x7ffffe83, PT ;  /* 0x7ffffe830d00780c */ /* 0x000fe20003fa6070 */
[----:B------:R-:W-:Y:S01]  /*ca60*/  IMAD.WIDE R40, R25, 0x4, R118 ;  /* 0x0000000419287825 */ /* 0x000fe200078e0276 */
[----:B------:R-:W4:Y:S01]  /*ca70*/  LDC R19, c[0x0][0x230] ;  /* 0x00008c00ff137b82 */ /* 0x000f220000000800 */
[----:B------:R-:W-:Y:S01]  /*ca80*/  LDGSTS.E [R3+0xf100], desc[UR8][R42.64], !P2 ;  /* 0x0f1000002a037fae */ /* 0x000fe2000d121848 */
[----:B------:R-:W-:Y:S01]  /*ca90*/  ISETP.GE.U32.AND P2, PT, R12, 0x7ffffefa, PT ;  /* 0x7ffffefa0c00780c */ /* 0x000fe20003f46070 */
[----:B------:R-:W-:-:S05]  /*caa0*/  VIADD R12, R18, 0xffffff71 ;  /* 0xffffff71120c7836 */ /* 0x000fca0000000000 */
[----:B------:R-:W4:Y:S08]  /*cab0*/  LDC R22, c[0x0][0x230] ;  /* 0x00008c00ff167b82 */ /* 0x000f300000000800 */
[----:B---3--:R-:W3:Y:S01]  /*cac0*/  LDC R32, c[0x0][0x230] ;  /* 0x00008c00ff207b82 */ /* 0x008ee20000000800 */
[----:B--2---:R-:W-:Y:S02]  /*cad0*/  VIADD R13, R17, 0xffffff75 ;  /* 0xffffff75110d7836 */ /* 0x004fe40000000000 */
[----:B------:R-:W-:Y:S01]  /*cae0*/  IMAD.WIDE R34, R25, 0x4, R120 ;  /* 0x0000000419227825 */ /* 0x000fe200078e0278 */
[----:B------:R-:W-:Y:S04]  /*caf0*/  STL.64 [R1+0x7a8], R42 ;  /* 0x0007a82a01007387 */ /* 0x000fe80000100a00 */
[----:B------:R-:W2:Y:S01]  /*cb00*/  LDC R18, c[0x0][0x230] ;  /* 0x00008c00ff127b82 */ /* 0x000ea20000000800 */
[----:B-1----:R-:W-:Y:S01]  /*cb10*/  VIADD R17, R20, 0xffffff6d ;  /* 0xffffff6d14117836 */ /* 0x002fe20000000000 */
[----:B------:R1:W-:Y:S01]  /*cb20*/  STL.64 [R1+0x7d0], R40 ;  /* 0x0007d02801007387 */ /* 0x0003e20000100a00 */
[----:B----4-:R-:W-:-:S03]  /*cb30*/  IADD3 R16, R21, -0x97, RZ ;  /* 0xffffff6915107810 */ /* 0x010fc60007ffe0ff */
[----:B------:R1:W-:Y:S02]  /*cb40*/  LDGSTS.E [R3+0xf500], desc[UR8][R40.64], !P6 ;  /* 0x0f50000028037fae */ /* 0x0003e4000f121848 */
[----:B------:R-:W4:Y:S01]  /*cb50*/  LDC R20, c[0x0][0x230] ;  /* 0x00008c00ff147b82 */ /* 0x000f220000000800 */
[----:B------:R-:W-:Y:S01]  /*cb60*/  ISETP.GE.U32.AND P6, PT, R13, 0x7ffffef6, PT ;  /* 0x7ffffef60d00780c */ /* 0x000fe20003fc6070 */
[----:B------:R1:W-:Y:S04]  /*cb70*/  STL.64 [R1+0x800], R34 ;  /* 0x0008002201007387 */ /* 0x0003e80000100a00 */
[----:B------:R1:W-:Y:S01]  /*cb80*/  LDGSTS.E [R3+0xf900], desc[UR8][R34.64], !P1 ;  /* 0x0f90000022037fae */ /* 0x0003e2000c921848 */
[----:B------:R-:W-:Y:S01]  /*cb90*/  ISETP.GE.U32.AND P1, PT, R12, 0x7ffffef2, PT ;  /* 0x7ffffef20c00780c */ /* 0x000fe20003f26070 */
[----:B------:R-:W4:Y:S01]  /*cba0*/  LDC R21, c[0x0][0x230] ;  /* 0x00008c00ff157b82 */ /* 0x000f220000000800 */
[----:B------:R-:W-:-:S04]  /*cbb0*/  IMAD.WIDE R136, R25, 0x4, R136 ;  /* 0x0000000419887825 */ /* 0x000fc800078e0288 */
[----:B------:R-:W-:-:S03]  /*cbc0*/  IMAD.WIDE R128, R25, 0x4, R128 ;  /* 0x0000000419807825 */ /* 0x000fc600078e0280 */
[----:B-1----:R-:W1:Y:S01]  /*cbd0*/  LDC R41, c[0x0][0x230] ;  /* 0x00008c00ff297b82 */ /* 0x002e620000000800 */
[----:B------:R-:W-:-:S05]  /*cbe0*/  IMAD.WIDE R34, R25, 0x4, R134 ;  /* 0x0000000419227825 */ /* 0x000fca00078e0286 */
[----:B------:R3:W-:Y:S01]  /*cbf0*/  LDGSTS.E [R3+0xfd00], desc[UR8][R34.64], !P5 ;  /* 0x0fd0000022037fae */ /* 0x0007e2000e921848 */
[----:B------:R-:W-:Y:S01]  /*cc00*/  ISETP.GE.U32.AND P5, PT, R17, 0x7ffffeee, PT ;  /* 0x7ffffeee1100780c */ /* 0x000fe20003fa6070 */
[----:B------:R-:W-:Y:S01]  /*cc10*/  IMAD.WIDE R168, R25, 0x4, R168 ;  /* 0x0000000419a87825 */ /* 0x000fe200078e02a8 */
[----:B------:R-:W1:Y:S01]  /*cc20*/  LDC R40, c[0x0][0x230] ;  /* 0x00008c00ff287b82 */ /* 0x000e620000000800 */
[----:B------:R3:W-:Y:S02]  /*cc30*/  STL.64 [R1+0x830], R34 ;  /* 0x0008302201007387 */ /* 0x0007e40000100a00 */
[----:B------:R-:W-:-:S05]  /*cc40*/  VIADD R17, R23, 0xffffff65 ;  /* 0xffffff6517117836 */ /* 0x000fca0000000000 */
[----:B---3--:R-:W3:Y:S01]  /*cc50*/  LDC R34, c[0x0][0x230] ;  /* 0x00008c00ff227b82 */ /* 0x008ee20000000800 */
        /* <DEDUP_REMOVED lines=11> */
[C---:B------:R-:W-:Y:S01]  /*cd10*/  IMAD.WIDE R46, R25.reuse, 0x4, R160 ;  /* 0x00000004192e7825 */ /* 0x040fe200078e02a0 */
[----:B------:R-:W-:Y:S03]  /*cd20*/  STL.64 [R1+0x18], R50 ;  /* 0x0000183201007387 */ /* 0x000fe60000100a00 */
[----:B------:R-:W-:-:S05]  /*cd30*/  IMAD.WIDE R12, R25, 0x4, R48 ;  /* 0x00000004190c7825 */ /* 0x000fca00078e0230 */
[----:B------:R-:W-:Y:S01]  /*cd40*/  LDGSTS.E [R250+0x8200], desc[UR8][R12.64], !P3 ;  /* 0x082000000cfa7fae */ /* 0x000fe2000d921848 */
[----:B------:R-:W-:Y:S01]  /*cd50*/  ISETP.GE.U32.AND P3, PT, R16, 0x7ffffeea, PT ;  /* 0x7ffffeea1000780c */ /* 0x000fe20003f66070 */
[----:B------:R-:W-:Y:S02]  /*cd60*/  VIADD R16, R32, 0xffffff61 ;  /* 0xffffff6120107836 */ /* 0x000fe40000000000 */
[----:B------:R-:W-:Y:S04]  /*cd70*/  LDGSTS.E [R250+0x8600], desc[UR8][R136.64], !P2 ;  /* 0x0860000088fa7fae */ /* 0x000fe8000d121848 */
[----:B------:R-:W-:Y:S01]  /*cd80*/  LDGSTS.E [R250+0x8a00], desc[UR8][R128.64], !P6 ;  /* 0x08a0000080fa7fae */ /* 0x000fe2000f121848 */
[----:B------:R-:W-:Y:S01]  /*cd90*/  ISETP.GE.U32.AND P6, PT, R16, 0x7ffffee2, PT ;  /* 0x7ffffee21000780c */ /* 0x000fe20003fc6070 */
[----:B--2---:R-:W-:Y:S01]  /*cda0*/  VIADD R16, R18, 0xffffff5d ;  /* 0xffffff5d12107836 */ /* 0x004fe20000000000 */
[----:B------:R-:W-:Y:S01]  /*cdb0*/  ISETP.GE.U32.AND P2, PT, R17, 0x7ffffee6, PT ;  /* 0x7ffffee61100780c */ /* 0x000fe20003f46070 */
[----:B------:R-:W2:Y:S01]  /*cdc0*/  LDC R18, c[0x0][0x230] ;  /* 0x00008c00ff127b82 */ /* 0x000ea20000000800 */
[----:B------:R-:W-:Y:S01]  /*cdd0*/  VIADD R17, R19, 0xffffff59 ;  /* 0xffffff5913117836 */ /* 0x000fe20000000000 */
[----:B------:R-:W-:Y:S01]  /*cde0*/  LDGSTS.E [R250+0x8e00], desc[UR8][R168.64], !P1 ;  /* 0x08e00000a8fa7fae */ /* 0x000fe2000c921848 */
[----:B------:R-:W-:-:S02]  /*cdf0*/  ISETP.GE.U32.AND P1, PT, R16, 0x7ffffede, PT ;  /* 0x7ffffede1000780c */ /* 0x000fc40003f26070 */
[----:B----4-:R-:W-:Y:S01]  /*ce00*/  IADD3 R16, R20, -0xab, RZ ;  /* 0xffffff5514107810 */ /* 0x010fe20007ffe0ff */
[----:B------:R-:W-:Y:S02]  /*ce10*/  LDGSTS.E [R250+0x9200], desc[UR8][R130.64], !P5 ;  /* 0x0920000082fa7fae */ /* 0x000fe4000e921848 */
[----:B------:R-:W4:Y:S01]  /*ce20*/  LDC R19, c[0x0][0x230] ;  /* 0x00008c00ff137b82 */ /* 0x000f220000000800 */
[----:B------:R-:W-:Y:S01]  /*ce30*/  ISETP.GE.U32.AND P5, PT, R17, 0x7ffffeda, PT ;  /* 0x7ffffeda1100780c */ /* 0x000fe20003fa6070 */
[----:B------:R-:W-:Y:S01]  /*ce40*/  LDGSTS.E [R250+0x9600], desc[UR8][R132.64], !P3 ;  /* 0x0960000084fa7fae */ /* 0x000fe2000d921848 */
[----:B------:R-:W-:Y:S01]  /*ce50*/  VIADD R17, R22, 0xffffff51 ;  /* 0xffffff5116117836 */ /* 0x000fe20000000000 */
[----:B------:R-:W-:-:S04]  /*ce60*/  ISETP.GE.U32.AND P3, PT, R16, 0x7ffffed6, PT ;  /* 0x7ffffed61000780c */ /* 0x000fc80003f66070 */
[----:B------:R-:W4:Y:S01]  /*ce70*/  LDC R20, c[0x0][0x230] ;  /* 0x00008c00ff147b82 */ /* 0x000f220000000800 */
[----:B------:R-:W-:Y:S01]  /*ce80*/  IMAD.WIDE R22, R25, 0x4, R138 ;  /* 0x0000000419167825 */ /* 0x000fe200078e028a */
[----:B------:R-:W-:Y:S03]  /*ce90*/  LDGSTS.E [R250+0x9a00], desc[UR8][R148.64], !P2 ;  /* 0x09a0000094fa7fae */ /* 0x000fe6000d121848 */
[----:B------:R-:W-:Y:S01]  /*cea0*/  VIADD R16, R21, 0xffffff4d ;  /* 0xffffff4d15107836 */ /* 0x000fe20000000000 */
[----:B------:R-:W-:Y:S02]  /*ceb0*/  LDGSTS.E [R250+0x9e00], desc[UR8][R22.64], !P6 ;  /* 0x09e0000016fa7fae */ /* 0x000fe4000f121848 */
[----:B------:R-:W4:Y:S01]  /*cec0*/  LDC R21, c[0x0][0x230] ;  /* 0x00008c00ff157b82 */ /* 0x000f220000000800 */
[----:B------:R-:W-:Y:S01]  /*ced0*/  ISETP.GE.U32.AND P2, PT, R17, 0x7ffffed2, PT ;  /* 0x7ffffed21100780c */ /* 0x000fe20003f46070 */
[----:B------:R-:W-:Y:S01]  /*cee0*/  IMAD.WIDE R32, R25, 0x4, R150 ;  /* 0x0000000419207825 */ /* 0x000fe200078e0296 */
[----:B------:R-:W-:-:S03]  /*cef0*/  ISETP.GE.U32.AND P6, PT, R16, 0x7ffffece, PT ;  /* 0x7ffffece1000780c */ /* 0x000fc60003fc6070 */
[----:B---3--:R-:W-:Y:S01]  /*cf00*/  VIADD R17, R34, 0xffffff49 ;  /* 0xffffff4922117836 */ /* 0x008fe20000000000 */
[----:B------:R-:W-:Y:S01]  /*cf10*/  LDGSTS.E [R250+0xa200], desc[UR8][R32.64], !P1 ;  /* 0x0a20000020fa7fae */ /* 0x000fe2000c921848 */
[----:B-1----:R-:W-:Y:S02]  /*cf20*/  VIADD R16, R41, 0xffffff45 ;  /* 0xffffff4529107836 */ /* 0x002fe40000000000 */
[----:B------:R-:W-:Y:S01]  /*cf30*/  IMAD.WIDE R34, R25, 0x4, R142 ;  /* 0x0000000419227825 */ /* 0x000fe200078e028e */
[----:B------:R-:W1:Y:S01]  /*cf40*/  LDC R41, c[0x0][0x230] ;  /* 0x00008c00ff297b82 */ /* 0x000e620000000800 */
[----:B------:R-:W-:-:S03]  /*cf50*/  ISETP.GE.U32.AND P1, PT, R17, 0x7ffffeca, PT ;  /* 0x7ffffeca1100780c */ /* 0x000fc60003f26070 */
[----:B------:R-:W-:Y:S01]  /*cf60*/  LDGSTS.E [R250+0xa600], desc[UR8][R34.64], !P5 ;  /* 0x0a60000022fa7fae */ /* 0x000fe2000e921848 */
[----:B------:R-:W-:Y:S02]  /*cf70*/  ISETP.GE.U32.AND P5, PT, R16, 0x7ffffec6, PT ;  /* 0x7ffffec61000780c */ /* 0x000fe40003fa6070 */
[----:B--2---:R-:W-:Y:S01]  /*cf80*/  IADD3 R16, R18, -0xbf, RZ ;  /* 0xffffff4112107810 */ /* 0x004fe20007ffe0ff */
[----:B----4-:R-:W-:Y:S01]  /*cf90*/  VIADD R17, R19, 0xffffff3d ;  /* 0xffffff3d13117836 */ /* 0x010fe20000000000 */
[----:B------:R-:W-:Y:S01]  /*cfa0*/  LDGSTS.E [R250+0xaa00], desc[UR8][R182.64], !P3 ;  /* 0x0aa00000b6fa7fae */ /* 0x000fe2000d921848 */
[----:B------:R-:W-:Y:S01]  /*cfb0*/  IMAD.WIDE R48, R25, 0x4, R158 ;  /* 0x0000000419307825 */ /* 0x000fe200078e029e */
[----:B------:R-:W-:Y:S01]  /*cfc0*/  ISETP.GE.U32.AND P3, PT, R16, 0x7ffffec2, PT ;  /* 0x7ffffec21000780c */ /* 0x000fe20003f66070 */
[----:B------:R-:W2:Y:S01]  /*cfd0*/  LDC R18, c[0x0][0x230] ;  /* 0x00008c00ff127b82 */ /* 0x000ea20000000800 */
[----:B------:R-:W-:Y:S01]  /*cfe0*/  LDGSTS.E [R250+0xae00], desc[UR8][R42.64], !P2 ;  /* 0x0ae000002afa7fae */ /* 0x000fe2000d121848 */
[----:B------:R-:W-:Y:S01]  /*cff0*/  VIADD R16, R20, 0xffffff39 ;  /* 0xffffff3914107836 */ /* 0x000fe20000000000 */
[----:B------:R-:W-:Y:S01]  /*d000*/  ISETP.GE.U32.AND P2, PT, R17, 0x7ffffebe, PT ;  /* 0x7ffffebe1100780c */ /* 0x000fe20003f46070 */
[----:B------:R-:W-:Y:S01]  /*d010*/  VIADD R17, R40, 0xffffff35 ;  /* 0xffffff3528117836 */ /* 0x000fe20000000000 */
[----:B------:R-:W-:Y:S02]  /*d020*/  LDGSTS.E [R250+0xb200], desc[UR8][R108.64], !P6 ;  /* 0x0b2000006cfa7fae */ /* 0x000fe4000f121848 */
[----:B------:R-:W-:Y:S01]  /*d030*/  ISETP.GE.U32.AND P6, PT, R16, 0x7ffffeba, PT ;  /* 0x7ffffeba1000780c */ /* 0x000fe20003fc6070 */
[----:B------:R-:W-:Y:S01]  /*d040*/  VIADD R16, R21, 0xffffff31 ;  /* 0xffffff3115107836 */ /* 0x000fe20000000000 */
[----:B------:R-:W-:Y:S01]  /*d050*/  LDGSTS.E [R250+0xb600], desc[UR8][R112.64], !P1 ;  /* 0x0b60000070fa7fae */ /* 0x000fe2000c921848 */
[----:B------:R-:W-:Y:S01]  /*d060*/  ISETP.GE.U32.AND P1, PT, R17, 0x7ffffeb6, PT ;  /* 0x7ffffeb61100780c */ /* 0x000fe20003f26070 */
[----:B------:R-:W3:Y:S02]  /*d070*/  LDC R19, c[0x0][0x230] ;  /* 0x00008c00ff137b82 */ /* 0x000ee40000000800 */
[----:B------:R-:W-:Y:S01]  /*d080*/  LDGSTS.E [R250+0xba00], desc[UR8][R118.64], !P5 ;  /* 0x0ba0000076fa7fae */ /* 0x000fe2000e921848 */
[----:B------:R-:W-:Y:S01]  /*d090*/  ISETP.GE.U32.AND P5, PT, R16, 0x7ffffeb2, PT ;  /* 0x7ffffeb21000780c */ /* 0x000fe20003fa6070 */
[----:B------:R-:W-:Y:S01]  /*d0a0*/  VIADD R16, R44, 0xffffff29 ;  /* 0xffffff292c107836 */ /* 0x000fe20000000000 */
[----:B-1----:R-:W-:Y:S01]  /*d0b0*/  IADD3 R17, R41, -0xd3, RZ ;  /* 0xffffff2d29117810 */ /* 0x002fe20007ffe0ff */
[----:B------:R-:W-:Y:S02]  /*d0c0*/  LDGSTS.E [R250+0xbe00], desc[UR8][R122.64], !P3 ;  /* 0x0be000007afa7fae */ /* 0x000fe4000d921848 */
[----:B------:R-:W1:Y:S01]  /*d0d0*/  LDC R20, c[0x0][0x230] ;  /* 0x00008c00ff147b82 */ /* 0x000e620000000800 */
[----:B------:R-:W-:Y:S01]  /*d0e0*/  ISETP.GE.U32.AND P3, PT, R17, 0x7ffffeae, PT ;  /* 0x7ffffeae1100780c */ /* 0x000fe20003f66070 */
[----:B------:R-:W-:Y:S01]  /*d0f0*/  LDGSTS.E [R250+0xc200], desc[UR8][R126.64], !P2 ;  /* 0x0c2000007efa7fae */ /* 0x000fe2000d121848 */
[----:B------:R-:W-:-:S03]  /*d100*/  ISETP.GE.U32.AND P2, PT, R16, 0x7ffffeaa, PT ;  /* 0x7ffffeaa1000780c */ /* 0x000fc60003f46070 */
[----:B------:R-:W-:Y:S02]  /*d110*/  LDGSTS.E [R250+0xc600], desc[UR8][R50.64], !P6 ;  /* 0x0c60000032fa7fae */ /* 0x000fe4000f121848 */
[----:B------:R-:W4:Y:S02]  /*d120*/  LDC R40, c[0x0][0x230] ;  /* 0x00008c00ff287b82 */ /* 0x000f240000000800 */
[----:B------:R2:W-:Y:S04]  /*d130*/  STL.64 [R1+0x318], R48 ;  /* 0x0003183001007387 */ /* 0x0005e80000100a00 */
[----:B------:R2:W-:Y:S02]  /*d140*/  LDGSTS.E [R250+0xca00], desc[UR8][R48.64], !P1 ;  /* 0x0ca0000030fa7fae */ /* 0x0005e4000c921848 */
[----:B------:R-:W4:Y:S02]  /*d150*/  LDC R21, c[0x0][0x230] ;  /* 0x00008c00ff157b82 */ /* 0x000f240000000800 */
[----:B------:R3:W-:Y:S04]  /*d160*/  STL.64 [R1+0x398], R46 ;  /* 0x0003982e01007387 */ /* 0x0007e80000100a00 */
[----:B------:R3:W-:Y:S02]  /*d170*/  LDGSTS.E [R250+0xce00], desc[UR8][R46.64], !P5 ;  /* 0x0ce000002efa7fae */ /* 0x0007e4000e921848 */
[----:B------:R-:W4:Y:S01]  /*d180*/  LDC R41, c[0x0][0x230] ;  /* 0x00008c00ff297b82 */ /* 0x000f220000000800 */
[----:B--2---:R-:W-:-:S07]  /*d190*/  IMAD.WIDE R48, R25, 0x4, R176 ;  /* 0x0000000419307825 */ /* 0x004fce00078e02b0 */
[----:B------:R-:W2:Y:S01]  /*d1a0*/  LDC R44, c[0x0][0x230] ;  /* 0x00008c00ff2c7b82 */ /* 0x000ea20000000800 */
[C---:B---3--:R-:W-:Y:S01]  /*d1b0*/  IMAD.WIDE R46, R25.reuse, 0x4, R166 ;  /* 0x00000004192e7825 */ /* 0x048fe200078e02a6 */
[----:B------:R3:W-:Y:S04]  /*d1c0*/  STL.64 [R1+0x3f0], R48 ;  /* 0x0003f03001007387 */ /* 0x0007e80000100a00 */
[----:B------:R3:W-:Y:S01]  /*d1d0*/  LDGSTS.E [R250+0xd200], desc[UR8][R48.64], !P3 ;  /* 0x0d20000030fa7fae */ /* 0x0007e2000d921848 */
[----:B------:R-:W-:-:S03]  /*d1e0*/  IMAD.WIDE R50, R25, 0x4, R208 ;  /* 0x0000000419327825 */ /* 0x000fc600078e02d0 */
[----:B------:R1:W-:Y:S04]  /*d1f0*/  STL.64 [R1+0x468], R46 ;  /* 0x0004682e01007387 */ /* 0x0003e80000100a00 */
[----:B------:R1:W-:Y:S01]  /*d200*/  LDGSTS.E [R250+0xd600], desc[UR8][R46.64], !P2 ;  /* 0x0d6000002efa7fae */ /* 0x0003e2000d121848 */
[----:B---3--:R-:W-:-:S04]  /*d210*/  IMAD.WIDE R48, R25, 0x4, R178 ;  /* 0x0000000419307825 */ /* 0x008fc800078e02b2 */
[----:B-1----:R-:W-:Y:S01]  /*d220*/  IMAD.WIDE R46, R25, 0x4, R170 ;  /* 0x00000004192e7825 */ /* 0x002fe200078e02aa */
[----:B------:R1:W-:Y:S04]  /*d230*/  STL.64 [R1+0x498], R48 ;  /* 0x0004983001007387 */ /* 0x0003e80000100a00 */
[----:B------:R3:W-:Y:S04]  /*d240*/  STL.64 [R1+0x518], R46 ;  /* 0x0005182e01007387 */ /* 0x0007e80000100a00 */
[----:B------:R-:W-:Y:S04]  /*d250*/  STL.64 [R1+0x5e8], R50 ;  /* 0x0005e83201007387 */ /* 0x000fe80000100a00 */
[----:B------:R-:W3:Y:S01]  /*d260*/  LDL.LU.64 R62, [R1+0x10] ;  /* 0x00001000013e7983 */ /* 0x000ee20000300a00 */
[----:B------:R-:W-:-:S02]  /*d270*/  VIADD R16, R18, 0xffffff25 ;  /* 0xffffff2512107836 */ /* 0x000fc40000000000 */
[----:B------:R-:W1:Y:S01]  /*d280*/  LDC R18, c[0x0][0x230] ;  /* 0x00008c00ff127b82 */ /* 0x000e620000000800 */
[----:B------:R-:W-:Y:S02]  /*d290*/  VIADD R17, R19, 0xffffff21 ;  /* 0xffffff2113117836 */ /* 0x000fe40000000000 */
[----:B------:R-:W-:Y:S01]  /*d2a0*/  ISETP.GE.U32.AND P6, PT, R16, 0x7ffffea6, PT ;  /* 0x7ffffea61000780c */ /* 0x000fe20003fc6070 */
[----:B------:R-:W-:-:S04]  /*d2b0*/  VIADD R16, R20, 0xffffff1d ;  /* 0xffffff1d14107836 */ /* 0x000fc80000000000 */
[----:B------:R-:W1:Y:S01]  /*d2c0*/  LDC R19, c[0x0][0x230] ;  /* 0x00008c00ff137b82 */ /* 0x000e620000000800 */
[----:B------:R-:W-:Y:S02]  /*d2d0*/  ISETP.GE.U32.AND P1, PT, R17, 0x7ffffea2, PT ;  /* 0x7ffffea21100780c */ /* 0x000fe40003f26070 */
[----:B------:R-:W-:-:S05]  /*d2e0*/  ISETP.GE.U32.AND P5, PT, R16, 0x7ffffe9e, PT ;  /* 0x7ffffe9e1000780c */ /* 0x000fca0003fa6070 */
[----:B------:R-:W3:Y:S01]  /*d2f0*/  LDC R20, c[0x0][0x230] ;  /* 0x00008c00ff147b82 */ /* 0x000ee20000000800 */
[----:B----4-:R-:W-:Y:S01]  /*d300*/  IADD3 R17, R40, -0xe7, RZ ;  /* 0xffffff1928117810 */ /* 0x010fe20007ffe0ff */
[----:B------:R-:W-:Y:S01]  /*d310*/  VIADD R16, R21, 0xffffff15 ;  /* 0xffffff1515107836 */ /* 0x000fe20000000000 */
[----:B------:R4:W-:Y:S05]  /*d320*/  LDGSTS.E [R250+0xda00], desc[UR8][R48.64], !P6 ;  /* 0x0da0000030fa7fae */ /* 0x0009ea000f121848 */
[----:B------:R-:W3:Y:S01]  /*d330*/  LDC R40, c[0x0][0x230] ;  /* 0x00008c00ff287b82 */ /* 0x000ee20000000800 */
[----:B------:R-:W-:Y:S01]  /*d340*/  ISETP.GE.U32.AND P3, PT, R17, 0x7ffffe9a, PT ;  /* 0x7ffffe9a1100780c */ /* 0x000fe20003f66070 */
[----:B------:R-:W-:Y:S01]  /*d350*/  VIADD R17, R41, 0xffffff11 ;  /* 0xffffff1129117836 */ /* 0x000fe20000000000 */
[----:B------:R-:W-:Y:S01]  /*d360*/  ISETP.GE.U32.AND P2, PT, R16, 0x7ffffe96, PT ;  /* 0x7ffffe961000780c */ /* 0x000fe20003f46070 */
[----:B--2---:R-:W-:Y:S01]  /*d370*/  VIADD R16, R44, 0xffffff0d ;  /* 0xffffff0d2c107836 */ /* 0x004fe20000000000 */
[----:B------:R3:W-:Y:S03]  /*d380*/  LDGSTS.E [R250+0xde00], desc[UR8][R46.64], !P1 ;  /* 0x0de000002efa7fae */ /* 0x0007e6000c921848 */
[----:B------:R-:W2:Y:S01]  /*d390*/  LDC R21, c[0x0][0x230] ;  /* 0x00008c00ff157b82 */ /* 0x000ea20000000800 */
[----:B------:R-:W-:Y:S01]  /*d3a0*/  ISETP.GE.U32.AND P1, PT, R16, 0x7ffffe8e, PT ;  /* 0x7ffffe8e1000780c */ /* 0x000fe20003f26070 */
[----:B-1----:R-:W-:-:S06]  /*d3b0*/  VIADD R16, R18, 0xffffff09 ;  /* 0xffffff0912107836 */ /* 0x002fcc0000000000 */
[----:B------:R-:W1:Y:S01]  /*d3c0*/  LDC R41, c[0x0][0x230] ;  /* 0x00008c00ff297b82 */ /* 0x000e620000000800 */
[----:B------:R-:W-:Y:S01]  /*d3d0*/  ISETP.GE.U32.AND P6, PT, R17, 0x7ffffe92, PT ;  /* 0x7ffffe921100780c */ /* 0x000fe20003fc6070 */
[----:B----4-:R-:W-:-:S06]  /*d3e0*/  IMAD.WIDE R48, R25, 0x4, R172 ;  /* 0x0000000419307825 */ /* 0x010fcc00078e02ac */
[----:B------:R-:W4:Y:S01]  /*d3f0*/  LDC R44, c[0x0][0x230] ;  /* 0x00008c00ff2c7b82 */ /* 0x000f220000000800 */
[----:B------:R-:W-:Y:S01]  /*d400*/  IADD3 R17, R19, -0xfb, RZ ;  /* 0xffffff0513117810 */ /* 0x000fe20007ffe0ff */
[----:B------:R-:W-:Y:S01]  /*d410*/  LDGSTS.E [R250+0xe200], desc[UR8][R50.64], !P5 ;  /* 0x0e20000032fa7fae */ /* 0x000fe2000e921848 */
[----:B------:R-:W-:-:S05]  /*d420*/  ISETP.GE.U32.AND P5, PT, R16, 0x7ffffe8a, PT ;  /* 0x7ffffe8a1000780c */ /* 0x000fca0003fa6070 */
[----:B------:R-:W4:Y:S01]  /*d430*/  LDC R18, c[0x0][0x230] ;  /* 0x00008c00ff127b82 */ /* 0x000f220000000800 */
[----:B---3--:R-:W-:Y:S01]  /*d440*/  IMAD.WIDE R46, R25, 0x4, R174 ;  /* 0x00000004192e7825 */ /* 0x008fe200078e02ae */
[----:B------:R3:W-:Y:S03]  /*d450*/  LDGSTS.E [R250+0xe600], desc[UR8][R48.64], !P3 ;  /* 0x0e60000030fa7fae */ /* 0x0007e6000d921848 */
[----:B------:R-:W-:-:S03]  /*d460*/  VIADD R16, R20, 0xffffff01 ;  /* 0xffffff0114107836 */ /* 0x000fc60000000000 */
[----:B------:R-:W4:Y:S01]  /*d470*/  LDC R19, c[0x0][0x230] ;  /* 0x00008c00ff137b82 */ /* 0x000f220000000800 */
[----:B------:R3:W-:Y:S01]  /*d480*/  STL.64 [R1+0x608], R48 ;  /* 0x0006083001007387 */ /* 0x0007e20000100a00 */
[----:B------:R-:W-:Y:S01]  /*d490*/  ISETP.GE.U32.AND P3, PT, R17, 0x7ffffe86, PT ;  /* 0x7ffffe861100780c */ /* 0x000fe20003f66070 */
[----:B------:R-:W-:Y:S02]  /*d4a0*/  VIADD R17, R40, 0xffffff7c ;  /* 0xffffff7c28117836 */ /* 0x000fe40000000000 */
[----:B------:R2:W-:Y:S03]  /*d4b0*/  LDGSTS.E [R250+0xea00], desc[UR8][R46.64], !P2 ;  /* 0x0ea000002efa7fae */ /* 0x0005e6000d121848 */
[----:B------:R-:W4:Y:S01]  /*d4c0*/  LDC R20, c[0x0][0x230] ;  /* 0x00008c00ff147b82 */ /* 0x000f220000000800 */
[----:B------:R2:W-:Y:S01]  /*d4d0*/  STL.64 [R1+0x650], R46 ;  /* 0x0006502e01007387 */ /* 0x0005e20000100a00 */
[----:B------:R-:W-:Y:S01]  /*d4e0*/  ISETP.GE.U32.AND P2, PT, R16, 0x7ffffe82, PT ;  /* 0x7ffffe821000780c */ /* 0x000fe20003f46070 */
[----:B---3--:R-:W-:-:S05]  /*d4f0*/  IMAD.WIDE R48, R25, 0x4, R188 ;  /* 0x0000000419307825 */ /* 0x008fca00078e02bc */
[----:B------:R-:W3:Y:S01]  /*d500*/  LDC R40, c[0x0][0x230] ;  /* 0x00008c00ff287b82 */ /* 0x000ee20000000800 */
[----:B--2---:R-:W-:Y:S02]  /*d510*/  VIADD R16, R21, 0xffffff78 ;  /* 0xffffff7815107836 */ /* 0x004fe40000000000 */
[----:B------:R-:W-:Y:S01]  /*d520*/  IMAD.WIDE R46, R25, 0x4, R180 ;  /* 0x00000004192e7825 */ /* 0x000fe200078e02b4 */
[----:B------:R2:W-:Y:S04]  /*d530*/  STL.64 [R1+0x688], R48 ;  /* 0x0006883001007387 */ /* 0x0005e80000100a00 */
[----:B------:R-:W3:Y:S01]  /*d540*/  LDC R21, c[0x0][0x230] ;  /* 0x00008c00ff157b82 */ /* 0x000ee20000000800 */
[----:B------:R2:W-:Y:S01]  /*d550*/  LDGSTS.E [R250+0xee00], desc[UR8][R48.64], !P6 ;  /* 0x0ee0000030fa7fae */ /* 0x0005e2000f121848 */
[----:B------:R-:W-:Y:S01]  /*d560*/  ISETP.GE.U32.AND P6, PT, R17, 0x7ffffefd, PT ;  /* 0x7ffffefd1100780c */ /* 0x000fe20003fc6070 */
[----:B-1----:R-:W-:-:S02]  /*d570*/  VIADD R17, R41, 0xffffff74 ;  /* 0xffffff7429117836 */ /* 0x002fc40000000000 */
[----:B------:R1:W-:Y:S03]  /*d580*/  STL.64 [R1+0x6b0], R46 ;  /* 0x0006b02e01007387 */ /* 0x0003e60000100a00 */
[----:B------:R-:W3:Y:S01]  /*d590*/  LDC R41, c[0x0][0x230] ;  /* 0x00008c00ff297b82 */ /* 0x000ee20000000800 */
[----:B------:R1:W-:Y:S01]  /*d5a0*/  LDGSTS.E [R250+0xf200], desc[UR8][R46.64], !P1 ;  /* 0x0f2000002efa7fae */ /* 0x0003e2000c921848 */
[----:B------:R-:W-:Y:S01]  /*d5b0*/  ISETP.GE.U32.AND P1, PT, R16, 0x7ffffef9, PT ;  /* 0x7ffffef91000780c */ /* 0x000fe20003f26070 */
[----:B--2---:R-:W-:Y:S01]  /*d5c0*/  IMAD.WIDE R48, R25, 0x4, R190 ;  /* 0x0000000419307825 */ /* 0x004fe200078e02be */
[----:B----4-:R-:W-:-:S04]  /*d5d0*/  IADD3 R16, R44, -0x90, RZ ;  /* 0xffffff702c107810 */ /* 0x010fc80007ffe0ff */
[----:B------:R-:W2:Y:S01]  /*d5e0*/  LDC R44, c[0x0][0x230] ;  /* 0x00008c00ff2c7b82 */ /* 0x000ea20000000800 */
[----:B------:R4:W-:Y:S01]  /*d5f0*/  LDGSTS.E [R250+0xf600], desc[UR8][R48.64], !P5 ;  /* 0x0f60000030fa7fae */ /* 0x0009e2000e921848 */
[----:B-1----:R-:W-:-:S03]  /*d600*/  IMAD.WIDE R46, R25, 0x4, R184 ;  /* 0x00000004192e7825 */ /* 0x002fc600078e02b8 */
[----:B------:R4:W-:Y:S04]  /*d610*/  STL.64 [R1+0x700], R48 ;  /* 0x0007003001007387 */ /* 0x0009e80000100a00 */
[----:B------:R1:W-:Y:S01]  /*d620*/  LDGSTS.E [R250+0xfa00], desc[UR8][R46.64], !P3 ;  /* 0x0fa000002efa7fae */ /* 0x0003e2000d921848 */
[----:B------:R-:W-:Y:S01]  /*d630*/  ISETP.GE.U32.AND P3, PT, R16, 0x7ffffef1, PT ;  /* 0x7ffffef11000780c */ /* 0x000fe20003f66070 */
[----:B------:R-:W-:Y:S02]  /*d640*/  VIADD R16, R18, 0xffffff6c ;  /* 0xffffff6c12107836 */ /* 0x000fe40000000000 */
[----:B------:R1:W-:Y:S01]  /*d650*/  STL.64 [R1+0x728], R46 ;  /* 0x0007282e01007387 */ /* 0x0003e20000100a00 */
[----:B----4-:R-:W-:Y:S01]  /*d660*/  IMAD.WIDE R48, R25, 0x4, R222 ;  /* 0x0000000419307825 */ /* 0x010fe200078e02de */
[----:B------:R-:W-:-:S03]  /*d670*/  ISETP.GE.U32.AND P5, PT, R17, 0x7ffffef5, PT ;  /* 0x7ffffef51100780c */ /* 0x000fc60003fa6070 */
[----:B------:R-:W-:Y:S01]  /*d680*/  VIADD R17, R19, 0xffffff68 ;  /* 0xffffff6813117836 */ /* 0x000fe20000000000 */
[----:B------:R4:W-:Y:S01]  /*d690*/  LDGSTS.E [R250+0xfe00], desc[UR8][R48.64], !P2 ;  /* 0x0fe0000030fa7fae */ /* 0x0009e2000d121848 */
[----:B-1----:R-:W1:Y:S01]  /*d6a0*/  LDC R46, c[0x0][0x230] ;  /* 0x00008c00ff2e7b82 */ /* 0x002e620000000800 */
[----:B------:R-:W-:Y:S01]  /*d6b0*/  ISETP.GE.U32.AND P2, PT, R16, 0x7ffffeed, PT ;  /* 0x7ffffeed1000780c */ /* 0x000fe20003f46070 */
[----:B------:R-:W-:Y:S02]  /*d6c0*/  VIADD R16, R20, 0xffffff64 ;  /* 0xffffff6414107836 */ /* 0x000fe40000000000 */
[----:B------:R-:W-:-:S04]  /*d6d0*/  IMAD.WIDE R186, R25, 0x4, R186 ;  /* 0x0000000419ba7825 */ /* 0x000fc800078e02ba */
[----:B------:R-:W2:Y:S01]  /*d6e0*/  LDC R20, c[0x0][0x230] ;  /* 0x00008c00ff147b82 */ /* 0x000ea20000000800 */
[----:B------:R-:W-:-:S04]  /*d6f0*/  IMAD.WIDE R202, R25, 0x4, R202 ;  /* 0x0000000419ca7825 */ /* 0x000fc800078e02ca */
[----:B------:R-:W-:-:S03]  /*d700*/  IMAD.WIDE R192, R25, 0x4, R192 ;  /* 0x0000000419c07825 */ /* 0x000fc600078e02c0 */
[----:B------:R-:W2:Y:S01]  /*d710*/  LDC R47, c[0x0][0x230] ;  /* 0x00008c00ff2f7b82 */ /* 0x000ea20000000800 */
        /* <DEDUP_REMOVED lines=17> */
[----:B------:R4:W-:Y:S03]  /*d830*/  STL.64 [R1+0x760], R48 ;  /* 0x0007603001007387 */ /* 0x0009e60000100a00 */
[C---:B------:R-:W-:Y:S01]  /*d840*/  IMAD.WIDE R50, R25.reuse, 0x4, R228 ;  /* 0x0000000419327825 */ /* 0x040fe200078e02e4 */
[----:B------:R2:W-:Y:S04]  /*d850*/  STL.64 [R1+0x248], R52 ;  /* 0x0002483401007387 */ /* 0x0005e80000100a00 */
[----:B------:R2:W-:Y:S01]  /*d860*/  STL.64 [R1+0x300], R50 ;  /* 0x0003003201007387 */ /* 0x0005e20000100a00 */
[C---:B------:R-:W-:Y:S01]  /*d870*/  IMAD.WIDE R56, R25.reuse, 0x4, R4 ;  /* 0x0000000419387825 */ /* 0x040fe200078e0204 */
[----:B----4-:R-:W4:Y:S03]  /*d880*/  LDC R48, c[0x0][0x230] ;  /* 0x00008c00ff307b82 */ /* 0x010f260000000800 */
[----:B------:R-:W-:-:S05]  /*d890*/  IMAD.WIDE R18, R25, 0x4, R62 ;  /* 0x0000000419127825 */ /* 0x000fca00078e023e */
[----:B------:R-:W-:Y:S01]  /*d8a0*/  LDGSTS.E [R24+0x8300], desc[UR8][R18.64], !P6 ;  /* 0x0830000012187fae */ /* 0x000fe2000f121848 */
[----:B------:R-:W-:Y:S01]  /*d8b0*/  ISETP.GE.U32.AND P6, PT, R17, 0x7ffffee9, PT ;  /* 0x7ffffee91100780c */ /* 0x000fe20003fc6070 */
[----:B---3--:R-:W-:Y:S02]  /*d8c0*/  VIADD R17, R40, 0xffffff60 ;  /* 0xffffff6028117836 */ /* 0x008fe40000000000 */
[----:B------:R-:W-:Y:S01]  /*d8d0*/  LDGSTS.E [R24+0x8700], desc[UR8][R186.64], !P1 ;  /* 0x08700000ba187fae */ /* 0x000fe2000c921848 */
[----:B------:R-:W3:Y:S01]  /*d8e0*/  LDC R40, c[0x0][0x230] ;  /* 0x00008c00ff287b82 */ /* 0x000ee20000000800 */
[----:B------:R-:W-:Y:S02]  /*d8f0*/  ISETP.GE.U32.AND P1, PT, R16, 0x7ffffee5, PT ;  /* 0x7ffffee51000780c */ /* 0x000fe40003f26070 */
[----:B------:R-:W-:Y:S01]  /*d900*/  LDGSTS.E [R24+0x8b00], desc[UR8][R202.64], !P5 ;  /* 0x08b00000ca187fae */ /* 0x000fe2000e921848 */
[----:B------:R-:W-:Y:S01]  /*d910*/  ISETP.GE.U32.AND P5, PT, R17, 0x7ffffee1, PT ;  /* 0x7ffffee11100780c */ /* 0x000fe20003fa6070 */
[----:B------:R-:W-:Y:S01]  /*d920*/  VIADD R17, R45, 0xffffff58 ;  /* 0xffffff582d117836 */ /* 0x000fe20000000000 */
[----:B------:R-:W-:Y:S01]  /*d930*/  IADD3 R16, R41, -0xa4, RZ ;  /* 0xffffff5c29107810 */ /* 0x000fe20007ffe0ff */
[----:B------:R-:W-:Y:S01]  /*d940*/  LDGSTS.E [R24+0x8f00], desc[UR8][R192.64], !P3 ;  /* 0x08f00000c0187fae */ /* 0x000fe2000d921848 */
[----:B------:R-:W4:Y:S02]  /*d950*/  LDC R45, c[0x0][0x230] ;  /* 0x00008c00ff2d7b82 */ /* 0x000f240000000800 */
[----:B------:R-:W-:Y:S01]  /*d960*/  ISETP.GE.U32.AND P3, PT, R16, 0x7ffffedd, PT ;  /* 0x7ffffedd1000780c */ /* 0x000fe20003f66070 */
[----:B-1----:R-:W-:Y:S01]  /*d970*/  VIADD R16, R46, 0xffffff54 ;  /* 0xffffff542e107836 */ /* 0x002fe20000000000 */
[----:B------:R-:W-:Y:S04]  /*d980*/  LDGSTS.E [R24+0x9300], desc[UR8][R204.64], !P2 ;  /* 0x09300000cc187fae */ /* 0x000fe8000d121848 */
[----:B------:R-:W1:Y:S01]  /*d990*/  LDC R41, c[0x0][0x230] ;  /* 0x00008c00ff297b82 */ /* 0x000e620000000800 */
[----:B------:R-:W-:Y:S01]  /*d9a0*/  ISETP.GE.U32.AND P2, PT, R17, 0x7ffffed9, PT ;  /* 0x7ffffed91100780c */ /* 0x000fe20003f46070 */
[----:B------:R-:W-:Y:S01]  /*d9b0*/  LDGSTS.E [R24+0x9700], desc[UR8][R196.64], !P6 ;  /* 0x09700000c4187fae */ /* 0x000fe2000f121848 */
[----:B------:R-:W-:Y:S01]  /*d9c0*/  ISETP.GE.U32.AND P6, PT, R16, 0x7ffffed5, PT ;  /* 0x7ffffed51000780c */ /* 0x000fe20003fc6070 */
[----:B------:R-:W-:-:S02]  /*d9d0*/  VIADD R17, R21, 0xffffff4c ;  /* 0xffffff4c15117836 */ /* 0x000fc40000000000 */
[----:B--2---:R-:W-:Y:S01]  /*d9e0*/  VIADD R16, R20, 0xffffff50 ;  /* 0xffffff5014107836 */ /* 0x004fe20000000000 */
[----:B------:R-:W-:Y:S01]  /*d9f0*/  LDGSTS.E [R24+0x9b00], desc[UR8][R232.64], !P1 ;  /* 0x09b00000e8187fae */ /* 0x000fe2000c921848 */
[----:B------:R-:W2:Y:S03]  /*da00*/  LDC R20, c[0x0][0x230] ;  /* 0x00008c00ff147b82 */ /* 0x000ea60000000800 */
[----:B------:R-:W-:Y:S01]  /*da10*/  LDGSTS.E [R24+0x9f00], desc[UR8][R198.64], !P5 ;  /* 0x09f00000c6187fae */ /* 0x000fe2000e921848 */
[----:B------:R-:W-:-:S04]  /*da20*/  ISETP.GE.U32.AND P5, PT, R17, 0x7ffffecd, PT ;  /* 0x7ffffecd1100780c */ /* 0x000fc80003fa6070 */
[----:B------:R-:W2:Y:S01]  /*da30*/  LDC R21, c[0x0][0x230] ;  /* 0x00008c00ff157b82 */ /* 0x000ea20000000800 */
[----:B------:R-:W-:Y:S01]  /*da40*/  VIADD R17, R44, 0xffffff44 ;  /* 0xffffff442c117836 */ /* 0x000fe20000000000 */
[----:B------:R-:W-:Y:S01]  /*da50*/  ISETP.GE.U32.AND P1, PT, R16, 0x7ffffed1, PT ;  /* 0x7ffffed11000780c */ /* 0x000fe20003f26070 */
[----:B------:R-:W-:Y:S01]  /*da60*/  LDGSTS.E [R24+0xa300], desc[UR8][R200.64], !P3 ;  /* 0x0a300000c8187fae */ /* 0x000fe2000d921848 */
[----:B---3--:R-:W-:-:S03]  /*da70*/  IADD3 R16, R40, -0xb8, RZ ;  /* 0xffffff4828107810 */ /* 0x008fc60007ffe0ff */
[----:B------:R-:W-:Y:S01]  /*da80*/  LDGSTS.E [R24+0xa700], desc[UR8][R216.64], !P2 ;  /* 0x0a700000d8187fae */ /* 0x000fe2000d121848 */
[----:B------:R-:W3:Y:S01]  /*da90*/  LDC R44, c[0x0][0x230] ;  /* 0x00008c00ff2c7b82 */ /* 0x000ee20000000800 */
[----:B------:R-:W-:Y:S01]  /*daa0*/  ISETP.GE.U32.AND P2, PT, R17, 0x7ffffec5, PT ;  /* 0x7ffffec51100780c */ /* 0x000fe20003f46070 */
[----:B----4-:R-:W-:Y:S01]  /*dab0*/  VIADD R17, R45, 0xffffff3c ;  /* 0xffffff3c2d117836 */ /* 0x010fe20000000000 */
[----:B------:R-:W-:-:S05]  /*dac0*/  ISETP.GE.U32.AND P3, PT, R16, 0x7ffffec9, PT ;  /* 0x7ffffec91000780c */ /* 0x000fca0003f66070 */
[----:B------:R-:W4:Y:S01]  /*dad0*/  LDC R46, c[0x0][0x230] ;  /* 0x00008c00ff2e7b82 */ /* 0x000f220000000800 */
[----:B-1----:R-:W-:Y:S01]  /*dae0*/  VIADD R16, R41, 0xffffff40 ;  /* 0xffffff4029107836 */ /* 0x002fe20000000000 */
[----:B------:R-:W-:Y:S06]  /*daf0*/  LDGSTS.E [R24+0xab00], desc[UR8][R206.64], !P6 ;  /* 0x0ab00000ce187fae */ /* 0x000fec000f121848 */
[----:B------:R-:W1:Y:S01]  /*db00*/  LDC R45, c[0x0][0x230] ;  /* 0x00008c00ff2d7b82 */ /* 0x000e620000000800 */
[----:B------:R-:W-:Y:S01]  /*db10*/  ISETP.GE.U32.AND P6, PT, R16, 0x7ffffec1, PT ;  /* 0x7ffffec11000780c */ /* 0x000fe20003fc6070 */
[----:B------:R-:W-:Y:S01]  /*db20*/  VIADD R16, R47, 0xffffff38 ;  /* 0xffffff382f107836 */ /* 0x000fe20000000000 */
[----:B------:R-:W-:Y:S01]  /*db30*/  LDGSTS.E [R24+0xaf00], desc[UR8][R218.64], !P1 ;  /* 0x0af00000da187fae */ /* 0x000fe2000c921848 */
[----:B------:R-:W-:Y:S01]  /*db40*/  ISETP.GE.U32.AND P1, PT, R17, 0x7ffffebd, PT ;  /* 0x7ffffebd1100780c */ /* 0x000fe20003f26070 */
[----:B--2---:R-:W-:-:S02]  /*db50*/  VIADD R17, R21, 0xffffff30 ;  /* 0xffffff3015117836 */ /* 0x004fc40000000000 */
[----:B------:R-:W-:Y:S01]  /*db60*/  LDGSTS.E [R24+0xb300], desc[UR8][R210.64], !P5 ;  /* 0x0b300000d2187fae */ /* 0x000fe2000e921848 */
[----:B------:R-:W-:Y:S01]  /*db70*/  ISETP.GE.U32.AND P5, PT, R16, 0x7ffffeb9, PT ;  /* 0x7ffffeb91000780c */ /* 0x000fe20003fa6070 */
[----:B------:R-:W-:Y:S01]  /*db80*/  IMAD.WIDE R40, R25, 0x4, R214 ;  /* 0x0000000419287825 */ /* 0x000fe200078e02d6 */
[----:B------:R-:W-:Y:S01]  /*db90*/  IADD3 R16, R20, -0xcc, RZ ;  /* 0xffffff3414107810 */ /* 0x000fe20007ffe0ff */
[----:B------:R-:W-:Y:S01]  /*dba0*/  LDGSTS.E [R24+0xb700], desc[UR8][R242.64], !P3 ;  /* 0x0b700000f2187fae */ /* 0x000fe2000d921848 */
[----:B------:R-:W2:Y:S02]  /*dbb0*/  LDC R47, c[0x0][0x230] ;  /* 0x00008c00ff2f7b82 */ /* 0x000ea40000000800 */
[----:B------:R-:W-:Y:S01]  /*dbc0*/  ISETP.GE.U32.AND P3, PT, R16, 0x7ffffeb5, PT ;  /* 0x7ffffeb51000780c */ /* 0x000fe20003f66070 */
[----:B------:R-:W-:Y:S01]  /*dbd0*/  LDGSTS.E [R24+0xbb00], desc[UR8][R212.64], !P2 ;  /* 0x0bb00000d4187fae */ /* 0x000fe2000d121848 */
[----:B---3--:R-:W-:Y:S01]  /*dbe0*/  VIADD R16, R44, 0xffffff2c ;  /* 0xffffff2c2c107836 */ /* 0x008fe20000000000 */
[----:B------:R-:W-:Y:S01]  /*dbf0*/  ISETP.GE.U32.AND P2, PT, R17, 0x7ffffeb1, PT ;  /* 0x7ffffeb11100780c */ /* 0x000fe20003f46070 */
[----:B----4-:R-:W-:Y:S01]  /*dc00*/  VIADD R17, R46, 0xffffff28 ;  /* 0xffffff282e117836 */ /* 0x010fe20000000000 */
[----:B------:R-:W-:Y:S01]  /*dc10*/  LDGSTS.E [R24+0xbf00], desc[UR8][R40.64], !P6 ;  /* 0x0bf0000028187fae */ /* 0x000fe2000f121848 */
[----:B------:R-:W3:Y:S01]  /*dc20*/  LDC R20, c[0x0][0x230] ;  /* 0x00008c00ff147b82 */ /* 0x000ee20000000800 */
[----:B------:R-:W-:-:S02]  /*dc30*/  ISETP.GE.U32.AND P6, PT, R16, 0x7ffffead, PT ;  /* 0x7ffffead1000780c */ /* 0x000fc40003fc6070 */
[----:B------:R-:W-:Y:S01]  /*dc40*/  LDGSTS.E [R24+0xc300], desc[UR8][R230.64], !P1 ;  /* 0x0c300000e6187fae */ /* 0x000fe2000c921848 */
[----:B------:R-:W-:Y:S01]  /*dc50*/  ISETP.GE.U32.AND P1, PT, R17, 0x7ffffea9, PT ;  /* 0x7ffffea91100780c */ /* 0x000fe20003f26070 */
[----:B-1----:R-:W-:Y:S02]  /*dc60*/  VIADD R16, R45, 0xffffff24 ;  /* 0xffffff242d107836 */ /* 0x002fe40000000000 */
[----:B------:R-:W-:Y:S01]  /*dc70*/  LDGSTS.E [R24+0xc700], desc[UR8][R110.64], !P5 ;  /* 0x0c7000006e187fae */ /* 0x000fe2000e921848 */
[----:B------:R-:W1:Y:S02]  /*dc80*/  LDC R21, c[0x0][0x230] ;  /* 0x00008c00ff157b82 */ /* 0x000e640000000800 */
[----:B------:R-:W-:Y:S01]  /*dc90*/  ISETP.GE.U32.AND P5, PT, R16, 0x7ffffea5, PT ;  /* 0x7ffffea51000780c */ /* 0x000fe20003fa6070 */
[----:B------:R-:W-:Y:S04]  /*dca0*/  LDGSTS.E [R24+0xcb00], desc[UR8][R116.64], !P3 ;  /* 0x0cb0000074187fae */ /* 0x000fe8000d921848 */
[----:B------:R-:W-:Y:S01]  /*dcb0*/  LDGSTS.E [R24+0xcf00], desc[UR8][R120.64], !P2 ;  /* 0x0cf0000078187fae */ /* 0x000fe2000d121848 */
[----:B--2---:R-:W-:Y:S01]  /*dcc0*/  IADD3 R17, R47, -0xe0, RZ ;  /* 0xffffff202f117810 */ /* 0x004fe20007ffe0ff */
[----:B------:R-:W-:Y:S01]  /*dcd0*/  VIADD R16, R48, 0xffffff1c ;  /* 0xffffff1c30107836 */ /* 0x000fe20000000000 */
[----:B------:R-:W2:Y:S01]  /*dce0*/  LDC R45, c[0x0][0x230] ;  /* 0x00008c00ff2d7b82 */ /* 0x000ea20000000800 */
[----:B------:R-:W-:Y:S04]  /*dcf0*/  LDGSTS.E [R24+0xd300], desc[UR8][R124.64], !P6 ;  /* 0x0d3000007c187fae */ /* 0x000fe8000f121848 */
[----:B------:R4:W-:Y:S01]  /*dd00*/  LDGSTS.E [R24+0xd700], desc[UR8][R52.64], !P1 ;  /* 0x0d70000034187fae */ /* 0x0009e2000c921848 */
[----:B------:R-:W-:Y:S01]  /*dd10*/  ISETP.GE.U32.AND P3, PT, R17, 0x7ffffea1, PT ;  /* 0x7ffffea11100780c */ /* 0x000fe20003f66070 */
[C---:B------:R-:W-:Y:S01]  /*dd20*/  IMAD.WIDE R54, R25.reuse, 0x4, R244 ;  /* 0x0000000419367825 */ /* 0x040fe200078e02f4 */
[----:B------:R-:W2:Y:S01]  /*dd30*/  LDC R46, c[0x0][0x230] ;  /* 0x00008c00ff2e7b82 */ /* 0x000ea20000000800 */
[----:B------:R2:W-:Y:S02]  /*dd40*/  LDGSTS.E [R24+0xdb00], desc[UR8][R50.64], !P5 ;  /* 0x0db0000032187fae */ /* 0x0005e4000e921848 */
[----:B------:R-:W-:-:S05]  /*dd50*/  IMAD.WIDE R8, R25, 0x4, R8 ;  /* 0x0000000419087825 */ /* 0x000fca00078e0208 */
[----:B------:R-:W2:Y:S01]  /*dd60*/  LDC R44, c[0x0][0x230] ;  /* 0x00008c00ff2c7b82 */ /* 0x000ea20000000800 */
[----:B------:R-:W4:Y:S04]  /*dd70*/  LDL.LU.64 R52, [R1+0x228] ;  /* 0x0002280001347983 */ /* 0x000f280000300a00 */
[----:B------:R-:W2:Y:S03]  /*dd80*/  LDL.LU.64 R68, [R1+0x220] ;  /* 0x0002200001447983 */ /* 0x000ea60000300a00 */
[----:B------:R-:W2:Y:S01]  /*dd90*/  LDC R47, c[0x0][0x230] ;  /* 0x00008c00ff2f7b82 */ /* 0x000ea20000000800 */
[----:B------:R-:W2:Y:S04]  /*dda0*/  LDL.LU.64 R62, [R1+0x1f8] ;  /* 0x0001f800013e7983 */ /* 0x000ea80000300a00 */
[----:B------:R-:W2:Y:S03]  /*ddb0*/  LDL.LU.64 R50, [R1+0x138] ;  /* 0x0001380001327983 */ /* 0x000ea60000300a00 */
[----:B------:R-:W2:Y:S01]  /*ddc0*/  LDC R48, c[0x0][0x230] ;  /* 0x00008c00ff307b82 */ /* 0x000ea20000000800 */
[----:B------:R1:W-:Y:S04]  /*ddd0*/  STL.64 [R1+0x380], R56 ;  /* 0x0003803801007387 */ /* 0x0003e80000100a00 */
[----:B------:R-:W2:Y:S01]  /*dde0*/  LDL.64 R88, [R1+0x1e0] ;  /* 0x0001e00001587983 */ /* 0x000ea20000100a00 */
[----:B------:R-:W-:Y:S01]  /*ddf0*/  ISETP.GE.U32.AND P2, PT, R16, 0x7ffffe9d, PT ;  /* 0x7ffffe9d1000780c */ /* 0x000fe20003f46070 */
[----:B---3--:R-:W-:-:S02]  /*de00*/  VIADD R16, R20, 0xffffff18 ;  /* 0xffffff1814107836 */ /* 0x008fc40000000000 */
[----:B-1----:R-:W-:Y:S01]  /*de10*/  VIADD R17, R21, 0xffffff14 ;  /* 0xffffff1415117836 */ /* 0x002fe20000000000 */
[----:B------:R1:W-:Y:S01]  /*de20*/  LDGSTS.E [R24+0xdf00], desc[UR8][R56.64], !P3 ;  /* 0x0df0000038187fae */ /* 0x0003e2000d921848 */
[----:B------:R-:W-:-:S03]  /*de30*/  IMAD.WIDE R20, R25, 0x4, R234 ;  /* 0x0000000419147825 */ /* 0x000fc600078e02ea */
[----:B------:R3:W-:Y:S04]  /*de40*/  STL.64 [R1+0x3d0], R54 ;  /* 0x0003d03601007387 */ /* 0x0007e80000100a00 */
[----:B------:R1:W-:Y:S04]  /*de50*/  STL.64 [R1+0x450], R20 ;  /* 0x0004501401007387 */ /* 0x0003e80000100a00 */
[----:B------:R-:W2:Y:S01]  /*de60*/  LDL.LU.64 R58, [R1+0x120] ;  /* 0x00012000013a7983 */ /* 0x000ea20000300a00 */
[----:B------:R-:W-:-:S03]  /*de70*/  ISETP.GE.U32.AND P1, PT, R17, 0x7ffffe95, PT ;  /* 0x7ffffe951100780c */ /* 0x000fc60003f26070 */
[----:B------:R-:W1:Y:S01]  /*de80*/  LDL.64 R56, [R1+0x1c8] ;  /* 0x0001c80001387983 */ /* 0x000e620000100a00 */
[----:B------:R-:W-:-:S03]  /*de90*/  IMAD.SHL.U32 R17, R241, 0x80, RZ ;  /* 0x00000080f1117824 */ /* 0x000fc600078e00ff */
[----:B------:R-:W2:Y:S04]  /*dea0*/  LDL.LU.64 R74, [R1+0x100] ;  /* 0x00010000014a7983 */ /* 0x000ea80000300a00 */
[----:B------:R1:W-:Y:S04]  /*deb0*/  LDGSTS.E [R24+0xe300], desc[UR8][R54.64], !P2 ;  /* 0x0e30000036187fae */ /* 0x0003e8000d121848 */
[----:B------:R-:W2:Y:S04]  /*dec0*/  LDL.LU.64 R72, [R1+0x1b0] ;  /* 0x0001b00001487983 */ /* 0x000ea80000300a00 */
[----:B---3--:R-:W3:Y:S04]  /*ded0*/  LDL.LU.64 R54, [R1+0xe0] ;  /* 0x0000e00001367983 */ /* 0x008ee80000300a00 */
[----:B------:R-:W3:Y:S04]  /*dee0*/  LDL.LU.64 R98, [R1+0x198] ;  /* 0x0001980001627983 */ /* 0x000ee80000300a00 */
[----:B------:R-:W3:Y:S04]  /*def0*/  LDL.LU.64 R86, [R1+0xc8] ;  /* 0x0000c80001567983 */ /* 0x000ee80000300a00 */
[----:B------:R3:W-:Y:S04]  /*df00*/  STL.64 [R1+0x490], R8 ;  /* 0x0004900801007387 */ /* 0x0007e80000100a00 */
[----:B------:R-:W3:Y:S04]  /*df10*/  LDL.LU.64 R96, [R1+0x180] ;  /* 0x0001800001607983 */ /* 0x000ee80000300a00 */
[----:B------:R-:W3:Y:S04]  /*df20*/  LDL.LU.64 R80, [R1+0xb0] ;  /* 0x0000b00001507983 */ /* 0x000ee80000300a00 */
[----:B------:R-:W3:Y:S04]  /*df30*/  LDL.LU.64 R78, [R1+0x168] ;  /* 0x00016800014e7983 */ /* 0x000ee80000300a00 */
[----:B------:R-:W3:Y:S04]  /*df40*/  LDL.LU.64 R76, [R1+0x98] ;  /* 0x00009800014c7983 */ /* 0x000ee80000300a00 */
[----:B------:R-:W3:Y:S04]  /*df50*/  LDL.LU.64 R84, [R1+0x48] ;  /* 0x0000480001547983 */ /* 0x000ee80000300a00 */
[----:B------:R-:W3:Y:S01]  /*df60*/  LDL.LU.64 R82, [R1+0x40] ;  /* 0x0000400001527983 */ /* 0x000ee20000300a00 */
[----:B----4-:R-:W-:-:S04]  /*df70*/  IMAD.WIDE R52, R17, 0x4, R52 ;  /* 0x0000000411347825 */ /* 0x010fc800078e0234 */
[C---:B--2---:R-:W-:Y:S01]  /*df80*/  IMAD.WIDE R70, R17.reuse, 0x4, R68 ;  /* 0x0000000411467825 */ /* 0x044fe200078e0244 */
[----:B------:R2:W-:Y:S04]  /*df90*/  STL.64 [R1+0x3a0], R52 ;  /* 0x0003a03401007387 */ /* 0x0005e80000100a00 */
[----:B------:R-:W4:Y:S04]  /*dfa0*/  LDL.LU.64 R66, [R1+0x38] ;  /* 0x0000380001427983 */ /* 0x000f280000300a00 */
[----:B------:R-:W-:Y:S04]  /*dfb0*/  STL.64 [R1+0x3a8], R70 ;  /* 0x0003a84601007387 */ /* 0x000fe80000100a00 */
[----:B------:R-:W2:Y:S01]  /*dfc0*/  LDL.LU.64 R64, [R1+0x30] ;  /* 0x0000300001407983 */ /* 0x000ea20000300a00 */
[----:B------:R-:W-:-:S03]  /*dfd0*/  IMAD.WIDE R68, R17, 0x4, R88 ;  /* 0x0000000411447825 */ /* 0x000fc600078e0258 */
[----:B------:R-:W2:Y:S01]  /*dfe0*/  LDL.LU.64 R88, [R1+0x28] ;  /* 0x0000280001587983 */ /* 0x000ea20000300a00 */
[----:B------:R-:W-:Y:S01]  /*dff0*/  ISETP.GE.U32.AND P6, PT, R16, 0x7ffffe99, PT ;  /* 0x7ffffe991000780c */ /* 0x000fe20003fc6070 */
[----:B------:R-:W-:Y:S01]  /*e000*/  VIADD R5, R46, 0xffffff08 ;  /* 0xffffff082e057836 */ /* 0x000fe20000000000 */
[----:B------:R-:W-:Y:S01]  /*e010*/  IADD3 R4, R45, -0xf4, RZ ;  /* 0xffffff0c2d047810 */ /* 0x000fe20007ffe0ff */
[----:B------:R-:W-:Y:S02]  /*e020*/  VIADD R16, R44, 0xffffff10 ;  /* 0xffffff102c107836 */ /* 0x000fe40000000000 */
[----:B------:R-:W-:Y:S01]  /*e030*/  IMAD.WIDE R62, R17, 0x4, R62 ;  /* 0x00000004113e7825 */ /* 0x000fe200078e023e */
[----:B------:R-:W-:Y:S02]  /*e040*/  ISETP.GE.U32.AND P3, PT, R4, 0x7ffffe8d, PT ;  /* 0x7ffffe8d0400780c */ /* 0x000fe40003f66070 */
[----:B------:R-:W-:Y:S01]  /*e050*/  ISETP.GE.U32.AND P2, PT, R5, 0x7ffffe89, PT ;  /* 0x7ffffe890500780c */ /* 0x000fe20003f46070 */
[----:B------:R-:W-:Y:S01]  /*e060*/  IMAD.WIDE R50, R17, 0x4, R50 ;  /* 0x0000000411327825 */ /* 0x000fe200078e0232 */
[----:B------:R-:W-:-:S03]  /*e070*/  ISETP.GE.U32.AND P5, PT, R16, 0x7ffffe91, PT ;  /* 0x7ffffe911000780c */ /* 0x000fc60003fa6070 */
[----:B------:R-:W-:Y:S01]  /*e080*/  VIADD R4, R47, 0xffffff04 ;  /* 0xffffff042f047836 */ /* 0x000fe20000000000 */
[----:B------:R3:W-:Y:S01]  /*e090*/  LDGSTS.E [R24+0xe700], desc[UR8][R20.64], !P6 ;  /* 0x0e70000014187fae */ /* 0x0007e2000f121848 */
[----:B------:R-:W-:Y:S02]  /*e0a0*/  VIADD R5, R48, 0xffffff00 ;  /* 0xffffff0030057836 */ /* 0x000fe40000000000 */
[C---:B------:R-:W-:Y:S01]  /*e0b0*/  IMAD.WIDE R58, R17.reuse, 0x4, R58 ;  /* 0x00000004113a7825 */ /* 0x040fe200078e023a */
[----:B------:R-:W-:Y:S03]  /*e0c0*/  STL.64 [R1+0x4b0], R62 ;  /* 0x0004b03e01007387 */ /* 0x000fe60000100a00 */
[----:B-1----:R-:W-:Y:S01]  /*e0d0*/  IMAD.WIDE R56, R17, 0x4, R56 ;  /* 0x0000000411387825 */ /* 0x002fe200078e0238 */
[----:B------:R-:W-:Y:S01]  /*e0e0*/  STL.64 [R1+0x4b8], R50 ;  /* 0x0004b83201007387 */ /* 0x000fe20000100a00 */
[----:B------:R-:W-:-:S02]  /*e0f0*/  ISETP.GE.U32.AND P6, PT, R4, 0x7ffffe85, PT ;  /* 0x7ffffe850400780c */ /* 0x000fc40003fc6070 */
[----:B------:R-:W-:Y:S01]  /*e100*/  IMAD.WIDE R74, R17, 0x4, R74 ;  /* 0x00000004114a7825 */ /* 0x000fe200078e024a */
[----:B------:R1:W-:Y:S01]  /*e110*/  LDGSTS.E [R24+0xeb00], desc[UR8][R8.64], !P1 ;  /* 0x0eb0000008187fae */ /* 0x0003e2000c921848 */
[----:B------:R-:W-:Y:S02]  /*e120*/  ISETP.GE.U32.AND P1, PT, R5, 0x7ffffe81, PT ;  /* 0x7ffffe810500780c */ /* 0x000fe40003f26070 */
[C---:B------:R-:W-:Y:S01]  /*e130*/  IMAD.WIDE R72, R17.reuse, 0x4, R72 ;  /* 0x0000000411487825 */ /* 0x040fe200078e0248 */
[----:B------:R-:W-:Y:S04]  /*e140*/  STL.64 [R1+0x620], R68 ;  /* 0x0006204401007387 */ /* 0x000fe80000100a00 */
[----:B------:R-:W-:Y:S01]  /*e150*/  STL.64 [R1+0x628], R58 ;  /* 0x0006283a01007387 */ /* 0x000fe20000100a00 */
[----:B---3--:R-:W-:-:S03]  /*e160*/  IMAD.WIDE R54, R17, 0x4, R54 ;  /* 0x0000000411367825 */ /* 0x008fc600078e0236 */
[----:B------:R-:W-:Y:S01]  /*e170*/  STL.64 [R1+0x6d8], R56 ;  /* 0x0006d83801007387 */ /* 0x000fe20000100a00 */
[----:B------:R-:W-:-:S03]  /*e180*/  IMAD.WIDE R48, R17, 0x4, R98 ;  /* 0x0000000411307825 */ /* 0x000fc600078e0262 */
[----:B------:R-:W-:Y:S01]  /*e190*/  STL.64 [R1+0x6e0], R74 ;  /* 0x0006e04a01007387 */ /* 0x000fe20000100a00 */
[----:B------:R-:W-:-:S03]  /*e1a0*/  IMAD.WIDE R46, R17, 0x4, R86 ;  /* 0x00000004112e7825 */ /* 0x000fc600078e0256 */
[----:B------:R-:W-:Y:S04]  /*e1b0*/  STL.64 [R1+0x788], R72 ;  /* 0x0007884801007387 */ /* 0x000fe80000100a00 */
[----:B------:R-:W-:Y:S01]  /*e1c0*/  STL.64 [R1+0x790], R54 ;  /* 0x0007903601007387 */ /* 0x000fe20000100a00 */
[----:B------:R-:W-:-:S03]  /*e1d0*/  IMAD.WIDE R44, R17, 0x4, R96 ;  /* 0x00000004112c7825 */ /* 0x000fc600078e0260 */
[----:B------:R-:W-:Y:S01]  /*e1e0*/  STL.64 [R1+0x820], R48 ;  /* 0x0008203001007387 */ /* 0x000fe20000100a00 */
[----:B------:R-:W-:-:S03]  /*e1f0*/  IMAD.WIDE R20, R17, 0x4, R80 ;  /* 0x0000000411147825 */ /* 0x000fc600078e0250 */
[----:B------:R-:W-:Y:S01]  /*e200*/  STL.64 [R1+0x828], R46 ;  /* 0x0008282e01007387 */ /* 0x000fe20000100a00 */
[----:B-1----:R-:W-:-:S03]  /*e210*/  IMAD.WIDE R8, R17, 0x4, R78 ;  /* 0x0000000411087825 */ /* 0x002fc600078e024e */
[----:B------:R-:W-:Y:S01]  /*e220*/  STL.64 [R1+0x898], R44 ;  /* 0x0008982c01007387 */ /* 0x000fe20000100a00 */
[----:B------:R-:W-:-:S04]  /*e230*/  IMAD.WIDE R4, R17, 0x4, R76 ;  /* 0x0000000411047825 */ /* 0x000fc800078e024c */
[C---:B------:R-:W-:Y:S01]  /*e240*/  IMAD.WIDE R80, R25.reuse, 0x4, R84 ;  /* 0x0000000419507825 */ /* 0x040fe200078e0254 */
[----:B------:R-:W-:Y:S03]  /*e250*/  STL.64 [R1+0x8a0], R20 ;  /* 0x0008a01401007387 */ /* 0x000fe60000100a00 */
[C---:B------:R-:W-:Y:S01]  /*e260*/  IMAD.WIDE R78, R25.reuse, 0x4, R82 ;  /* 0x00000004194e7825 */ /* 0x040fe200078e0252 */
[----:B------:R-:W-:Y:S04]  /*e270*/  STL.64 [R1+0x8c0], R8 ;  /* 0x0008c00801007387 */ /* 0x000fe80000100a00 */
[----:B------:R-:W-:Y:S04]  /*e280*/  LDGSTS.E [R24+0xef00], desc[UR8][R80.64], !P5 ;  /* 0x0ef0000050187fae */ /* 0x000fe8000e921848 */
[----:B------:R-:W-:Y:S04]  /*e290*/  STL.64 [R1+0x100], R80 ;  /* 0x0001005001007387 */ /* 0x000fe80000100a00 */
[----:B------:R-:W-:Y:S04]  /*e2a0*/  LDGSTS.E [R24+0xf300], desc[UR8][R78.64], !P3 ;  /* 0x0f3000004e187fae */ /* 0x000fe8000d921848 */
[----:B------:R-:W-:Y:S04]  /*e2b0*/  STL.64 [R1+0x8c8], R4 ;  /* 0x0008c80401007387 */ /* 0x000fe80000100a00 */
[----:B------:R-:W-:Y:S01]  /*e2c0*/  STL.64 [R1+0x120], R78 ;  /* 0x0001204e01007387 */ /* 0x000fe20000100a00 */
[----:B----4-:R-:W-:-:S05]  /*e2d0*/  IMAD.WIDE R76, R25, 0x4, R66 ;  /* 0x00000004194c7825 */ /* 0x010fca00078e0242 */
[----:B------:R-:W-:Y:S01]  /*e2e0*/  LDGSTS.E [R24+0xf700], desc[UR8][R76.64], !P2 ;  /* 0x0f7000004c187fae */ /* 0x000fe2000d121848 */
[----:B--2---:R-:W-:-:S04]  /*e2f0*/  IMAD.WIDE R66, R25, 0x4, R64 ;  /* 0x0000000419427825 */ /* 0x004fc800078e0240 */
[----:B------:R-:W-:Y:S01]  /*e300*/  IMAD.WIDE R64, R25, 0x4, R88 ;  /* 0x0000000419407825 */ /* 0x000fe200078e0258 */
[----:B------:R-:W-:Y:S04]  /*e310*/  LDGSTS.E [R24+0xfb00], desc[UR8][R66.64], !P6 ;  /* 0x0fb0000042187fae */ /* 0x000fe8000f121848 */
[----:B------:R1:W-:Y:S04]  /*e320*/  STL.64 [R1+0x138], R76 ;  /* 0x0001384c01007387 */ /* 0x0003e80000100a00 */
[----:B------:R-:W-:Y:S04]  /*e330*/  LDGSTS.E [R24+0xff00], desc[UR8][R64.64], !P1 ;  /* 0x0ff0000040187fae */ /* 0x000fe8000c921848 */
[----:B------:R2:W-:Y:S04]  /*e340*/  STL.64 [R1+0x168], R66 ;  /* 0x0001684201007387 */ /* 0x0005e80000100a00 */
[----:B------:R-:W0:Y:S04]  /*e350*/  LDGDEPBAR ;  /* 0x00000000000079af */ /* 0x000e280000000000 */
[----:B------:R3:W-:Y:S04]  /*e360*/  STL.64 [R1+0x5f0], R64 ;  /* 0x0005f04001007387 */ /* 0x0007e80000100a00 */
[----:B------:R4:W-:Y:S04]  /*e370*/  LDGSTS.E [R2+0x18000], desc[UR8][R52.64], P4 ;  /* 0x1800000034027fae */ /* 0x0009e8000a121848 */
[----:B------:R4:W-:Y:S04]  /*e380*/  LDGSTS.E [R2+0x18100], desc[UR8][R70.64], P0 ;  /* 0x1810000046027fae */ /* 0x0009e80008121848 */
[----:B------:R4:W-:Y:S04]  /*e390*/  LDGSTS.E [R2+0x19000], desc[UR8][R62.64], P4 ;  /* 0x190000003e027fae */ /* 0x0009e8000a121848 */
[----:B------:R-:W4:Y:S04]  /*e3a0*/  LDL.LU.64 R52, [R1+0x218] ;  /* 0x0002180001347983 */ /* 0x000f280000300a00 */
[----:B-1----:R-:W4:Y:S04]  /*e3b0*/  LDL.LU.64 R76, [R1+0x148] ;  /* 0x00014800014c7983 */ /* 0x002f280000300a00 */
[----:B--2---:R-:W2:Y:S04]  /*e3c0*/  LDL.LU.64 R66, [R1+0x1f0] ;  /* 0x0001f00001427983 */ /* 0x004ea80000300a00 */
[----:B---3--:R-:W3:Y:S04]  /*e3d0*/  LDL.LU.64 R64, [R1+0x130] ;  /* 0x0001300001407983 */ /* 0x008ee80000300a00 */
[----:B------:R-:W3:Y:S04]  /*e3e0*/  LDL.64 R70, [R1+0x1d8] ;  /* 0x0001d80001467983 */ /* 0x000ee80000100a00 */
[----:B------:R-:W3:Y:S04]  /*e3f0*/  LDL.LU.64 R62, [R1+0x110] ;  /* 0x00011000013e7983 */ /* 0x000ee80000300a00 */
[----:B------:R1:W-:Y:S04]  /*e400*/  LDGSTS.E [R2+0x19100], desc[UR8][R50.64], P0 ;  /* 0x1910000032027fae */ /* 0x0003e80008121848 */
[----:B------:R1:W-:Y:S04]  /*e410*/  LDGSTS.E [R2+0x1a000], desc[UR8][R68.64], P4 ;  /* 0x1a00000044027fae */ /* 0x0003e8000a121848 */
[----:B------:R1:W-:Y:S04]  /*e420*/  LDGSTS.E [R2+0x1a100], desc[UR8][R58.64], P0 ;  /* 0x1a1000003a027fae */ /* 0x0003e80008121848 */
[----:B------:R-:W1:Y:S04]  /*e430*/  LDL.64 R50, [R1+0x1c0] ;  /* 0x0001c00001327983 */ /* 0x000e680000100a00 */
[----:B------:R-:W3:Y:S04]  /*e440*/  LDL.LU.64 R68, [R1+0xf8] ;  /* 0x0000f80001447983 */ /* 0x000ee80000300a00 */
[----:B------:R-:W3:Y:S04]  /*e450*/  LDL.LU.64 R58, [R1+0x1a8] ;  /* 0x0001a800013a7983 */ /* 0x000ee80000300a00 */
[----:B------:R1:W-:Y:S04]  /*e460*/  LDGSTS.E [R2+0x1b000], desc[UR8][R56.64], P4 ;  /* 0x1b00000038027fae */ /* 0x0003e8000a121848 */
[----:B------:R-:W-:Y:S04]  /*e470*/  LDGSTS.E [R2+0x1b100], desc[UR8][R74.64], P0 ;  /* 0x1b1000004a027fae */ /* 0x000fe80008121848 */
[----:B------:R-:W-:Y:S04]  /*e480*/  LDGSTS.E [R2+0x1c000], desc[UR8][R72.64], P4 ;  /* 0x1c00000048027fae */ /* 0x000fe8000a121848 */
[----:B------:R-:W3:Y:S04]  /*e490*/  LDL.LU.64 R56, [R1+0xd8] ;  /* 0x0000d80001387983 */ /* 0x000ee80000300a00 */
[----:B------:R-:W3:Y:S04]  /*e4a0*/  LDL.LU.64 R84, [R1+0x190] ;  /* 0x0001900001547983 */ /* 0x000ee80000300a00 */
[----:B------:R-:W3:Y:S04]  /*e4b0*/  LDL.LU.64 R72, [R1+0xc0] ;  /* 0x0000c00001487983 */ /* 0x000ee80000300a00 */
[----:B------:R-:W-:Y:S04]  /*e4c0*/  LDGSTS.E [R2+0x1c100], desc[UR8][R54.64], P0 ;  /* 0x1c10000036027fae */ /* 0x000fe80008121848 */
[----:B------:R-:W3:Y:S04]  /*e4d0*/  LDL.LU.64 R82, [R1+0x178] ;  /* 0x0001780001527983 */ /* 0x000ee80000300a00 */
[----:B------:R1:W-:Y:S04]  /*e4e0*/  LDGSTS.E [R2+0x1d000], desc[UR8][R48.64], P4 ;  /* 0x1d00000030027fae */ /* 0x0003e8000a121848 */
[----:B------:R-:W3:Y:S04]  /*e4f0*/  LDL.LU.64 R54, [R1+0xa8] ;  /* 0x0000a80001367983 */ /* 0x000ee80000300a00 */
[----:B------:R-:W3:Y:S04]  /*e500*/  LDL.LU.64 R88, [R1+0x158] ;  /* 0x0001580001587983 */ /* 0x000ee80000300a00 */
[----:B------:R-:W3:Y:S04]  /*e510*/  LDL.LU.64 R74, [R1+0x90] ;  /* 0x00009000014a7983 */ /* 0x000ee80000300a00 */
[----:B------:R1:W-:Y:S04]  /*e520*/  LDGSTS.E [R2+0x1d100], desc[UR8][R46.64], P0 ;  /* 0x1d1000002e027fae */ /* 0x0003e80008121848 */
[----:B------:R1:W-:Y:S04]  /*e530*/  LDGSTS.E [R2+0x1e000], desc[UR8][R44.64], P4 ;  /* 0x1e0000002c027fae */ /* 0x0003e8000a121848 */
[----:B------:R1:W-:Y:S04]  /*e540*/  LDGSTS.E [R2+0x1e100], desc[UR8][R20.64], P0 ;  /* 0x1e10000014027fae */ /* 0x0003e80008121848 */
[----:B------:R1:W-:Y:S04]  /*e550*/  LDGSTS.E [R2+0x1f000], desc[UR8][R8.64], P4 ;  /* 0x1f00000008027fae */ /* 0x0003e8000a121848 */
[----:B------:R1:W-:Y:S01]  /*e560*/  LDGSTS.E [R2+0x1f100], desc[UR8][R4.64], P0 ;  /* 0x1f10000004027fae */ /* 0x0003e20008121848 */
[----:B----4-:R-:W-:-:S04]  /*e570*/  IMAD.WIDE R52, R17, 0x4, R52 ;  /* 0x0000000411347825 */ /* 0x010fc800078e0234 */
[C---:B------:R-:W-:Y:S01]  /*e580*/  IMAD.WIDE R76, R17.reuse, 0x4, R76 ;  /* 0x00000004114c7825 */ /* 0x040fe200078e024c */
[----:B------:R4:W-:Y:S03]  /*e590*/  STL.64 [R1+0x180], R52 ;  /* 0x0001803401007387 */ /* 0x0009e60000100a00 */
[C---:B--2---:R-:W-:Y:S01]  /*e5a0*/  IMAD.WIDE R66, R17.reuse, 0x4, R66 ;  /* 0x0000000411427825 */ /* 0x044fe200078e0242 */
[----:B------:R2:W-:Y:S03]  /*e5b0*/  STL.64 [R1+0x1f8], R76 ;  /* 0x0001f84c01007387 */ /* 0x0005e60000100a00 */
[C---:B---3--:R-:W-:Y:S01]  /*e5c0*/  IMAD.WIDE R64, R17.reuse, 0x4, R64 ;  /* 0x0000000411407825 */ /* 0x048fe200078e0240 */
[----:B------:R3:W-:Y:S03]  /*e5d0*/  STL.64 [R1+0x410], R66 ;  /* 0x0004104201007387 */ /* 0x0007e60000100a00 */
[C---:B------:R-:W-:Y:S01]  /*e5e0*/  IMAD.WIDE R70, R17.reuse, 0x4, R70 ;  /* 0x0000000411467825 */ /* 0x040fe200078e0246 */
[----:B------:R3:W-:Y:S03]  /*e5f0*/  STL.64 [R1+0x420], R64 ;  /* 0x0004204001007387 */ /* 0x0007e60000100a00 */
[C---:B------:R-:W-:Y:S01]  /*e600*/  IMAD.WIDE R62, R17.reuse, 0x4, R62 ;  /* 0x00000004113e7825 */ /* 0x040fe200078e023e */
[----:B------:R3:W-:Y:S04]  /*e610*/  STL.64 [R1+0x528], R70 ;  /* 0x0005284601007387 */ /* 0x0007e80000100a00 */
[----:B------:R3:W-:Y:S04]  /*e620*/  STL.64 [R1+0x530], R62 ;  /* 0x0005303e01007387 */ /* 0x0007e80000100a00 */
[----:B------:R3:W-:Y:S04]  /*e630*/  LDGSTS.E [R246+0x18200], desc[UR8][R52.64], P4 ;  /* 0x1820000034f67fae */ /* 0x0007e8000a121848 */
[----:B------:R-:W-:Y:S01]  /*e640*/  LDGSTS.E [R246+0x18300], desc[UR8][R76.64], P0 ;  /* 0x183000004cf67fae */ /* 0x000fe20008121848 */
[----:B-1----:R-:W-:-:S03]  /*e650*/  IMAD.WIDE R50, R17, 0x4, R50 ;  /* 0x0000000411327825 */ /* 0x002fc600078e0232 */
[----:B------:R1:W-:Y:S01]  /*e660*/  LDGSTS.E [R246+0x19200], desc[UR8][R66.64], P4 ;  /* 0x1920000042f67fae */ /* 0x0003e2000a121848 */
[----:B------:R-:W-:-:S03]  /*e670*/  IMAD.WIDE R68, R17, 0x4, R68 ;  /* 0x0000000411447825 */ /* 0x000fc600078e0244 */
[----:B------:R1:W-:Y:S01]  /*e680*/  STL.64 [R1+0x660], R50 ;  /* 0x0006603201007387 */ /* 0x0003e20000100a00 */
[----:B------:R-:W-:-:S03]  /*e690*/  IMAD.WIDE R58, R17, 0x4, R58 ;  /* 0x00000004113a7825 */ /* 0x000fc600078e023a */
[----:B------:R1:W-:Y:S04]  /*e6a0*/  STL.64 [R1+0x668], R68 ;  /* 0x0006684401007387 */ /* 0x0003e80000100a00 */
[----:B------:R1:W-:Y:S04]  /*e6b0*/  STL.64 [R1+0x718], R58 ;  /* 0x0007183a01007387 */ /* 0x0003e80000100a00 */
[----:B------:R1:W-:Y:S04]  /*e6c0*/  LDGSTS.E [R246+0x19300], desc[UR8][R64.64], P0 ;  /* 0x1930000040f67fae */ /* 0x0003e80008121848 */
[----:B------:R1:W-:Y:S01]  /*e6d0*/  LDGSTS.E [R246+0x1a200], desc[UR8][R70.64], P4 ;  /* 0x1a20000046f67fae */ /* 0x0003e2000a121848 */
[----:B------:R-:W-:-:S03]  /*e6e0*/  IMAD.WIDE R56, R17, 0x4, R56 ;  /* 0x0000000411387825 */ /* 0x000fc600078e0238 */
[----:B------:R1:W-:Y:S01]  /*e6f0*/  LDGSTS.E [R246+0x1a300], desc[UR8][R62.64], P0 ;  /* 0x1a3000003ef67fae */ /* 0x0003e20008121848 */
[----:B------:R-:W-:-:S03]  /*e700*/  IMAD.WIDE R48, R17, 0x4, R84 ;  /* 0x0000000411307825 */ /* 0x000fc600078e0254 */
[----:B------:R1:W-:Y:S01]  /*e710*/  STL.64 [R1+0x720], R56 ;  /* 0x0007203801007387 */ /* 0x0003e20000100a00 */
        /* <DEDUP_REMOVED lines=9> */
[----:B------:R-:W3:Y:S04]  /*e7b0*/  LDL.LU.64 R54, [R1+0x210] ;  /* 0x0002100001367983 */ /* 0x000ee80000300a00 */
[----:B------:R1:W-:Y:S04]  /*e7c0*/  STL.64 [R1+0x8b0], R8 ;  /* 0x0008b00801007387 */ /* 0x0003e80000100a00 */
[----:B----4-:R-:W4:Y:S04]  /*e7d0*/  LDL.LU.64 R52, [R1+0x140] ;  /* 0x0001400001347983 */ /* 0x010f280000300a00 */
[----:B------:R4:W-:Y:S04]  /*e7e0*/  STL.64 [R1+0x8b8], R4 ;  /* 0x0008b80401007387 */ /* 0x0009e80000100a00 */
[----:B------:R-:W4:Y:S04]  /*e7f0*/  LDL.LU.64 R72, [R1+0x1e8] ;  /* 0x0001e80001487983 */ /* 0x000f280000300a00 */
[----:B------:R-:W4:Y:S04]  /*e800*/  LDL.LU.64 R74, [R1+0x128] ;  /* 0x00012800014a7983 */ /* 0x000f280000300a00 */
[----:B--2---:R-:W2:Y:S04]  /*e810*/  LDL.64 R76, [R1+0x1d0] ;  /* 0x0001d000014c7983 */ /* 0x004ea80000100a00 */
[----:B---3--:R-:W3:Y:S04]  /*e820*/  LDL.LU.64 R66, [R1+0x108] ;  /* 0x0001080001427983 */ /* 0x008ee80000300a00 */
[----:B------:R-:W3:Y:S04]  /*e830*/  LDL.LU.64 R64, [R1+0x1b8] ;  /* 0x0001b80001407983 */ /* 0x000ee80000300a00 */
[----:B------:R-:W3:Y:S04]  /*e840*/  LDL.LU.64 R70, [R1+0xf0] ;  /* 0x0000f00001467983 */ /* 0x000ee80000300a00 */
[----:B------:R-:W3:Y:S04]  /*e850*/  LDL.LU.64 R62, [R1+0x1a0] ;  /* 0x0001a000013e7983 */ /* 0x000ee80000300a00 */
[----:B------:R3:W-:Y:S04]  /*e860*/  LDGSTS.E [R246+0x1b200], desc[UR8][R50.64], P4 ;  /* 0x1b20000032f67fae */ /* 0x0007e8000a121848 */
[----:B------:R-:W-:Y:S04]  /*e870*/  LDGSTS.E [R246+0x1b300], desc[UR8][R68.64], P0 ;  /* 0x1b30000044f67fae */ /* 0x000fe80008121848 */
[----:B------:R-:W-:Y:S04]  /*e880*/  LDGSTS.E [R246+0x1c200], desc[UR8][R58.64], P4 ;  /* 0x1c2000003af67fae */ /* 0x000fe8000a121848 */
[----:B-1----:R-:W3:Y:S04]  /*e890*/  LDL.LU.64 R50, [R1+0xd0] ;  /* 0x0000d00001327983 */ /* 0x002ee80000300a00 */
[----:B------:R-:W3:Y:S04]  /*e8a0*/  LDL.LU.64 R84, [R1+0x188] ;  /* 0x0001880001547983 */ /* 0x000ee80000300a00 */
[----:B------:R-:W3:Y:S04]  /*e8b0*/  LDL.LU.64 R82, [R1+0xb8] ;  /* 0x0000b80001527983 */ /* 0x000ee80000300a00 */
[----:B------:R-:W3:Y:S04]  /*e8c0*/  LDL.LU.64 R68, [R1+0x170] ;  /* 0x0001700001447983 */ /* 0x000ee80000300a00 */
[----:B------:R-:W3:Y:S04]  /*e8d0*/  LDL.LU.64 R88, [R1+0xa0] ;  /* 0x0000a00001587983 */ /* 0x000ee80000300a00 */
[----:B------:R-:W3:Y:S04]  /*e8e0*/  LDL.LU.64 R58, [R1+0x150] ;  /* 0x00015000013a7983 */ /* 0x000ee80000300a00 */
[----:B------:R-:W-:Y:S04]  /*e8f0*/  LDGSTS.E [R246+0x1c300], desc[UR8][R56.64], P0 ;  /* 0x1c30000038f67fae */ /* 0x000fe80008121848 */
[----:B------:R1:W-:Y:S04]  /*e900*/  LDGSTS.E [R246+0x1d200], desc[UR8][R48.64], P4 ;  /* 0x1d20000030f67fae */ /* 0x0003e8000a121848 */
[----:B------:R1:W-:Y:S04]  /*e910*/  LDGSTS.E [R246+0x1d300], desc[UR8][R46.64], P0 ;  /* 0x1d3000002ef67fae */ /* 0x0003e80008121848 */
[----:B------:R-:W3:Y:S04]  /*e920*/  LDL.LU.64 R56, [R1+0x80] ;  /* 0x0000800001387983 */ /* 0x000ee80000300a00 */
[----:B------:R1:W-:Y:S04]  /*e930*/  LDGSTS.E [R246+0x1e200], desc[UR8][R44.64], P4 ;  /* 0x1e2000002cf67fae */ /* 0x0003e8000a121848 */
[----:B------:R1:W-:Y:S04]  /*e940*/  LDGSTS.E [R246+0x1e300], desc[UR8][R20.64], P0 ;  /* 0x1e30000014f67fae */ /* 0x0003e80008121848 */
[----:B------:R1:W-:Y:S04]  /*e950*/  LDGSTS.E [R246+0x1f200], desc[UR8][R8.64], P4 ;  /* 0x1f20000008f67fae */ /* 0x0003e8000a121848 */
[----:B------:R1:W-:Y:S01]  /*e960*/  LDGSTS.E [R246+0x1f300], desc[UR8][R4.64], P0 ;  /* 0x1f30000004f67fae */ /* 0x0003e20008121848 */
[----:B------:R-:W-:-:S04]  /*e970*/  IMAD.WIDE R54, R17, 0x4, R54 ;  /* 0x0000000411367825 */ /* 0x000fc800078e0236 */
[C---:B----4-:R-:W-:Y:S01]  /*e980*/  IMAD.WIDE R52, R17.reuse, 0x4, R52 ;  /* 0x0000000411347825 */ /* 0x050fe200078e0234 */
[----:B------:R4:W-:Y:S03]  /*e990*/  STL.64 [R1+0x190], R54 ;  /* 0x0001903601007387 */ /* 0x0009e60000100a00 */
[C---:B------:R-:W-:Y:S01]  /*e9a0*/  IMAD.WIDE R72, R17.reuse, 0x4, R72 ;  /* 0x0000000411487825 */ /* 0x040fe200078e0248 */
[----:B------:R4:W-:Y:S03]  /*e9b0*/  STL.64 [R1+0x198], R52 ;  /* 0x0001983401007387 */ /* 0x0009e60000100a00 */
[C---:B------:R-:W-:Y:S01]  /*e9c0*/  IMAD.WIDE R74, R17.reuse, 0x4, R74 ;  /* 0x00000004114a7825 */ /* 0x040fe200078e024a */
[----:B------:R4:W-:Y:S03]  /*e9d0*/  STL.64 [R1+0x210], R72 ;  /* 0x0002104801007387 */ /* 0x0009e60000100a00 */
[C---:B--2---:R-:W-:Y:S01]  /*e9e0*/  IMAD.WIDE R78, R17.reuse, 0x4, R76 ;  /* 0x00000004114e7825 */ /* 0x044fe200078e024c */
[----:B------:R2:W-:Y:S03]  /*e9f0*/  STL.64 [R1+0x218], R74 ;  /* 0x0002184a01007387 */ /* 0x0005e60000100a00 */
[C---:B---3--:R-:W-:Y:S01]  /*ea00*/  IMAD.WIDE R66, R17.reuse, 0x4, R66 ;  /* 0x0000000411427825 */ /* 0x048fe200078e0242 */
[----:B------:R-:W-:Y:S03]  /*ea10*/  STL.64 [R1+0x4a0], R78 ;  /* 0x0004a04e01007387 */ /* 0x000fe60000100a00 */
[C---:B------:R-:W-:Y:S01]  /*ea20*/  IMAD.WIDE R64, R17.reuse, 0x4, R64 ;  /* 0x0000000411407825 */ /* 0x040fe200078e0240 */
[----:B------:R3:W-:Y:S03]  /*ea30*/  STL.64 [R1+0x4a8], R66 ;  /* 0x0004a84201007387 */ /* 0x0007e60000100a00 */
[C---:B------:R-:W-:Y:S01]  /*ea40*/  IMAD.WIDE R70, R17.reuse, 0x4, R70 ;  /* 0x0000000411467825 */ /* 0x040fe200078e0246 */
[----:B------:R3:W-:Y:S03]  /*ea50*/  STL.64 [R1+0x610], R64 ;  /* 0x0006104001007387 */ /* 0x0007e60000100a00 */
[C---:B------:R-:W-:Y:S01]  /*ea60*/  IMAD.WIDE R62, R17.reuse, 0x4, R62 ;  /* 0x00000004113e7825 */ /* 0x040fe200078e023e */
[----:B------:R3:W-:Y:S04]  /*ea70*/  STL.64 [R1+0x618], R70 ;  /* 0x0006184601007387 */ /* 0x0007e80000100a00 */
[----:B------:R-:W-:Y:S04]  /*ea80*/  STL.64 [R1+0x6c0], R62 ;  /* 0x0006c03e01007387 */ /* 0x000fe80000100a00 */
[----:B------:R3:W-:Y:S04]  /*ea90*/  LDGSTS.E [R3+0x18400], desc[UR8][R54.64], P4 ;  /* 0x1840000036037fae */ /* 0x0007e8000a121848 */
[----:B------:R3:W-:Y:S01]  /*eaa0*/  LDGSTS.E [R3+0x18500], desc[UR8][R52.64], P0 ;  /* 0x1850000034037fae */ /* 0x0007e20008121848 */
[----:B------:R-:W-:-:S03]  /*eab0*/  IMAD.WIDE R50, R17, 0x4, R50 ;  /* 0x0000000411327825 */ /* 0x000fc600078e0232 */
[----:B------:R-:W-:Y:S01]  /*eac0*/  LDGSTS.E [R3+0x19400], desc[UR8][R72.64], P4 ;  /* 0x1940000048037fae */ /* 0x000fe2000a121848 */
[----:B-1----:R-:W-:-:S03]  /*ead0*/  IMAD.WIDE R48, R17, 0x4, R84 ;  /* 0x0000000411307825 */ /* 0x002fc600078e0254 */
        /* <DEDUP_REMOVED lines=8> */
[----:B------:R1:W-:Y:S04]  /*eb60*/  STL.64 [R1+0x818], R20 ;  /* 0x0008181401007387 */ /* 0x0003e80000100a00 */
[----:B------:R-:W3:Y:S04]  /*eb70*/  LDL.LU.64 R76, [R1+0x208] ;  /* 0x00020800014c7983 */ /* 0x000ee80000300a00 */
[----:B------:R1:W-:Y:S04]  /*eb80*/  STL.64 [R1+0x880], R8 ;  /* 0x0008800801007387 */ /* 0x0003e80000100a00 */
[----:B------:R-:W3:Y:S01]  /*eb90*/  LDL.LU.64 R84, [R1+0x200] ;  /* 0x0002000001547983 */ /* 0x000ee20000300a00 */
[----:B------:R-:W-:-:S03]  /*eba0*/  IMAD.WIDE R4, R17, 0x4, R56 ;  /* 0x0000000411047825 */ /* 0x000fc600078e0238 */
[----:B------:R1:W-:Y:S04]  /*ebb0*/  LDGSTS.E [R3+0x19500], desc[UR8][R74.64], P0 ;  /* 0x195000004a037fae */ /* 0x0003e80008121848 */
[----:B------:R1:W-:Y:S04]  /*ebc0*/  STL.64 [R1+0x890], R4 ;  /* 0x0008900401007387 */ /* 0x0003e80000100a00 */
[----:B------:R-:W3:Y:S04]  /*ebd0*/  LDL.LU.64 R58, [R1+0x2a8] ;  /* 0x0002a800013a7983 */ /* 0x000ee80000300a00 */
[----:B------:R-:W3:Y:S04]  /*ebe0*/  LDL.64 R56, [R1+0x270] ;  /* 0x0002700001387983 */ /* 0x000ee80000100a00 */
[----:B----4-:R-:W4:Y:S04]  /*ebf0*/  LDL.LU.64 R54, [R1+0x2a0] ;  /* 0x0002a00001367983 */ /* 0x010f280000300a00 */
[----:B------:R-:W4:Y:S04]  /*ec00*/  LDL.64 R68, [R1+0x268] ;  /* 0x0002680001447983 */ /* 0x000f280000100a00 */
[----:B------:R-:W4:Y:S04]  /*ec10*/  LDL.LU.64 R52, [R1+0x298] ;  /* 0x0002980001347983 */ /* 0x000f280000300a00 */
[----:B------:R-:W4:Y:S04]  /*ec20*/  LDL.64 R72, [R1+0x260] ;  /* 0x0002600001487983 */ /* 0x000f280000100a00 */
[----:B--2---:R-:W2:Y:S04]  /*ec30*/  LDL.LU.64 R74, [R1+0x290] ;  /* 0x00029000014a7983 */ /* 0x004ea80000300a00 */
[----:B------:R-:W-:Y:S04]  /*ec40*/  LDGSTS.E [R3+0x1a400], desc[UR8][R78.64], P4 ;  /* 0x1a4000004e037fae */ /* 0x000fe8000a121848 */
[----:B------:R-:W2:Y:S04]  /*ec50*/  LDL.64 R82, [R1+0x258] ;  /* 0x0002580001527983 */ /* 0x000ea80000100a00 */
[----:B------:R-:W-:Y:S04]  /*ec60*/  LDGSTS.E [R3+0x1a500], desc[UR8][R66.64], P0 ;  /* 0x1a50000042037fae */ /* 0x000fe80008121848 */
[----:B------:R-:W-:Y:S04]  /*ec70*/  LDGSTS.E [R3+0x1b400], desc[UR8][R64.64], P4 ;  /* 0x1b40000040037fae */ /* 0x000fe8000a121848 */
[----:B------:R-:W-:Y:S04]  /*ec80*/  LDGSTS.E [R3+0x1b500], desc[UR8][R70.64], P0 ;  /* 0x1b50000046037fae */ /* 0x000fe80008121848 */
[----:B---3--:R-:W3:Y:S04]  /*ec90*/  LDL.LU.64 R66, [R1+0x288] ;  /* 0x0002880001427983 */ /* 0x008ee80000300a00 */
[----:B------:R-:W3:Y:S04]  /*eca0*/  LDL.64 R64, [R1+0x250] ;  /* 0x0002500001407983 */ /* 0x000ee80000100a00 */
[----:B------:R-:W3:Y:S04]  /*ecb0*/  LDL.LU.64 R70, [R1+0x280] ;  /* 0x0002800001467983 */ /* 0x000ee80000300a00 */
[----:B------:R-:W-:Y:S04]  /*ecc0*/  LDGSTS.E [R3+0x1c400], desc[UR8][R62.64], P4 ;  /* 0x1c4000003e037fae */ /* 0x000fe8000a121848 */
[----:B------:R-:W3:Y:S04]  /*ecd0*/  LDL.LU.64 R88, [R1+0x240] ;  /* 0x0002400001587983 */ /* 0x000ee80000300a00 */
[----:B------:R-:W-:Y:S04]  /*ece0*/  LDGSTS.E [R3+0x1c500], desc[UR8][R50.64], P0 ;  /* 0x1c50000032037fae */ /* 0x000fe80008121848 */
[----:B------:R-:W-:Y:S04]  /*ecf0*/  LDGSTS.E [R3+0x1d400], desc[UR8][R48.64], P4 ;  /* 0x1d40000030037fae */ /* 0x000fe8000a121848 */
[----:B------:R-:W-:Y:S04]  /*ed00*/  LDGSTS.E [R3+0x1d500], desc[UR8][R46.64], P0 ;  /* 0x1d5000002e037fae */ /* 0x000fe80008121848 */
[----:B-1----:R-:W3:Y:S04]  /*ed10*/  LDL.64 R50, [R1+0x278] ;  /* 0x0002780001327983 */ /* 0x002ee80000100a00 */
[----:B------:R-:W3:Y:S04]  /*ed20*/  LDL.LU.64 R62, [R1+0x238] ;  /* 0x00023800013e7983 */ /* 0x000ee80000300a00 */
[----:B------:R-:W-:Y:S04]  /*ed30*/  LDGSTS.E [R3+0x1e400], desc[UR8][R44.64], P4 ;  /* 0x1e4000002c037fae */ /* 0x000fe8000a121848 */
[----:B------:R-:W-:Y:S04]  /*ed40*/  LDGSTS.E [R3+0x1e500], desc[UR8][R20.64], P0 ;  /* 0x1e50000014037fae */ /* 0x000fe80008121848 */
[----:B------:R-:W-:Y:S04]  /*ed50*/  LDGSTS.E [R3+0x1f400], desc[UR8][R8.64], P4 ;  /* 0x1f40000008037fae */ /* 0x000fe8000a121848 */
[----:B------:R1:W-:Y:S01]  /*ed60*/  LDGSTS.E [R3+0x1f500], desc[UR8][R4.64], P0 ;  /* 0x1f50000004037fae */ /* 0x0003e20008121848 */
[----:B------:R-:W-:-:S05]  /*ed70*/  IMAD.WIDE R134, R17, 0x4, R76 ;  /* 0x0000000411867825 */ /* 0x000fca00078e024c */
[----:B------:R-:W-:Y:S01]  /*ed80*/  LDGSTS.E [R247+0x18600], desc[UR8][R134.64], P4 ;  /* 0x1860000086f77fae */ /* 0x000fe2000a121848 */
[----:B------:R-:W-:-:S04]  /*ed90*/  IMAD.WIDE R58, R17, 0x4, R58 ;  /* 0x00000004113a7825 */ /* 0x000fc800078e023a */
[C---:B------:R-:W-:Y:S01]  /*eda0*/  IMAD.WIDE R56, R17.reuse, 0x4, R56 ;  /* 0x0000000411387825 */ /* 0x040fe200078e0238 */
[----:B------:R3:W-:Y:S03]  /*edb0*/  STL.64 [R1+0x220], R58 ;  /* 0x0002203a01007387 */ /* 0x0007e60000100a00 */
[C---:B----4-:R-:W-:Y:S01]  /*edc0*/  IMAD.WIDE R54, R17.reuse, 0x4, R54 ;  /* 0x0000000411367825 */ /* 0x050fe200078e0236 */
[----:B------:R4:W-:Y:S03]  /*edd0*/  STL.64 [R1+0x228], R56 ;  /* 0x0002283801007387 */ /* 0x0009e60000100a00 */
[C---:B------:R-:W-:Y:S01]  /*ede0*/  IMAD.WIDE R68, R17.reuse, 0x4, R68 ;  /* 0x0000000411447825 */ /* 0x040fe200078e0244 */
[----:B------:R4:W-:Y:S03]  /*edf0*/  STL.64 [R1+0x2a0], R54 ;  /* 0x0002a03601007387 */ /* 0x0009e60000100a00 */
[C---:B------:R-:W-:Y:S01]  /*ee00*/  IMAD.WIDE R52, R17.reuse, 0x4, R52 ;  /* 0x0000000411347825 */ /* 0x040fe200078e0234 */
[----:B------:R4:W-:Y:S03]  /*ee10*/  STL.64 [R1+0x2a8], R68 ;  /* 0x0002a84401007387 */ /* 0x0009e60000100a00 */
[C---:B------:R-:W-:Y:S01]  /*ee20*/  IMAD.WIDE R76, R17.reuse, 0x4, R72 ;  /* 0x00000004114c7825 */ /* 0x040fe200078e0248 */
[----:B------:R4:W-:Y:S03]  /*ee30*/  STL.64 [R1+0x558], R52 ;  /* 0x0005583401007387 */ /* 0x0009e60000100a00 */
[C---:B--2---:R-:W-:Y:S01]  /*ee40*/  IMAD.WIDE R74, R17.reuse, 0x4, R74 ;  /* 0x00000004114a7825 */ /* 0x044fe200078e024a */
[----:B------:R2:W-:Y:S03]  /*ee50*/  STL.64 [R1+0x5e0], R76 ;  /* 0x0005e04c01007387 */ /* 0x0005e60000100a00 */
[C---:B------:R-:W-:Y:S01]  /*ee60*/  IMAD.WIDE R72, R17.reuse, 0x4, R82 ;  /* 0x0000000411487825 */ /* 0x040fe200078e0252 */
[----:B------:R-:W-:Y:S04]  /*ee70*/  STL.64 [R1+0x678], R74 ;  /* 0x0006784a01007387 */ /* 0x000fe80000100a00 */
[----:B------:R2:W-:Y:S01]  /*ee80*/  STL.64 [R1+0x680], R72 ;  /* 0x0006804801007387 */ /* 0x0005e20000100a00 */
[----:B-1----:R-:W-:-:S05]  /*ee90*/  IMAD.WIDE R2, R17, 0x4, R84 ;  /* 0x0000000411027825 */ /* 0x002fca00078e0254 */
[----:B------:R-:W-:Y:S04]  /*eea0*/  LDGSTS.E [R247+0x18700], desc[UR8][R2.64], P0 ;  /* 0x1870000002f77fae */ /* 0x000fe80008121848 */
[----:B------:R1:W-:Y:S01]  /*eeb0*/  LDGSTS.E [R247+0x19600], desc[UR8][R58.64], P4 ;  /* 0x196000003af77fae */ /* 0x0003e2000a121848 */
[----:B---3--:R-:W-:-:S03]  /*eec0*/  IMAD.WIDE R48, R17, 0x4, R66 ;  /* 0x0000000411307825 */ /* 0x008fc600078e0242 */
[----:B------:R3:W-:Y:S01]  /*eed0*/  LDGSTS.E [R247+0x19700], desc[UR8][R56.64], P0 ;  /* 0x1970000038f77fae */ /* 0x0007e20008121848 */
[----:B------:R-:W-:-:S04]  /*eee0*/  IMAD.WIDE R46, R17, 0x4, R64 ;  /* 0x00000004112e7825 */ /* 0x000fc800078e0240 */
[C---:B------:R-:W-:Y:S01]  /*eef0*/  IMAD.WIDE R44, R17.reuse, 0x4, R70 ;  /* 0x00000004112c7825 */ /* 0x040fe200078e0246 */
[----:B------:R3:W-:Y:S04]  /*ef00*/  STL.64 [R1+0x730], R48 ;  /* 0x0007303001007387 */ /* 0x0007e80000100a00 */
[----:B------:R3:W-:Y:S01]  /*ef10*/  STL.64 [R1+0x738], R46 ;  /* 0x0007382e01007387 */ /* 0x0007e20000100a00 */
[----:B------:R-:W-:-:S03]  /*ef20*/  IMAD.WIDE R20, R17, 0x4, R88 ;  /* 0x0000000411147825 */ /* 0x000fc600078e0258 */
[----:B------:R3:W-:Y:S04]  /*ef30*/  STL.64 [R1+0x7d8], R44 ;  /* 0x0007d82c01007387 */ /* 0x0007e80000100a00 */
[----:B------:R-:W3:Y:S04]  /*ef40*/  LDL.LU.64 R70, [R1+0x2b8] ;  /* 0x0002b80001467983 */ /* 0x000ee80000300a00 */
[----:B------:R1:W-:Y:S04]  /*ef50*/  STL.64 [R1+0x7e8], R20 ;  /* 0x0007e81401007387 */ /* 0x0003e80000100a00 */
[----:B------:R-:W3:Y:S01]  /*ef60*/  LDL.LU.64 R64, [R1+0x2b0] ;  /* 0x0002b00001407983 */ /* 0x000ee20000300a00 */
[----:B------:R-:W-:-:S03]  /*ef70*/  IMAD.WIDE R8, R17, 0x4, R50 ;  /* 0x0000000411087825 */ /* 0x000fc600078e0232 */
[----:B------:R1:W-:Y:S01]  /*ef80*/  LDGSTS.E [R247+0x1a600], desc[UR8][R54.64], P4 ;  /* 0x1a60000036f77fae */ /* 0x0003e2000a121848 */
[----:B------:R-:W-:-:S03]  /*ef90*/  IMAD.WIDE R4, R17, 0x4, R62 ;  /* 0x0000000411047825 */ /* 0x000fc600078e023e */
[----:B------:R1:W-:Y:S04]  /*efa0*/  STL.64 [R1+0x868], R8 ;  /* 0x0008680801007387 */ /* 0x0003e80000100a00 */
[----:B------:R-:W3:Y:S04]  /*efb0*/  LDL.LU.64 R66, [R1+0x2d0] ;  /* 0x0002d00001427983 */ /* 0x000ee80000300a00 */
[----:B------:R1:W-:Y:S04]  /*efc0*/  STL.64 [R1+0x870], R4 ;  /* 0x0008700401007387 */ /* 0x0003e80000100a00 */
[----:B------:R-:W3:Y:S04]  /*efd0*/  LDL.LU.64 R50, [R1+0x2c8] ;  /* 0x0002c80001327983 */ /* 0x000ee80000300a00 */
[----:B------:R-:W3:Y:S04]  /*efe0*/  LDL.LU.64 R62, [R1+0x350] ;  /* 0x00035000013e7983 */ /* 0x000ee80000300a00 */
[----:B------:R-:W1:Y:S04]  /*eff0*/  LDL.LU.64 R58, [R1+0x310] ;  /* 0x00031000013a7983 */ /* 0x000e680000300a00 */
[----:B----4-:R-:W4:Y:S04]  /*f000*/  LDL.LU.64 R56, [R1+0x348] ;  /* 0x0003480001387983 */ /* 0x010f280000300a00 */
[----:B------:R-:W4:Y:S04]  /*f010*/  LDL.LU.64 R54, [R1+0x308] ;  /* 0x0003080001367983 */ /* 0x000f280000300a00 */
[----:B------:R4:W-:Y:S04]  /*f020*/  LDGSTS.E [R247+0x1a700], desc[UR8][R68.64], P0 ;  /* 0x1a70000044f77fae */ /* 0x0009e80008121848 */
[----:B------:R4:W-:Y:S04]  /*f030*/  LDGSTS.E [R247+0x1b600], desc[UR8][R52.64], P4 ;  /* 0x1b60000034f77fae */ /* 0x0009e8000a121848 */
[----:B------:R-:W-:Y:S04]  /*f040*/  LDGSTS.E [R247+0x1b700], desc[UR8][R76.64], P0 ;  /* 0x1b7000004cf77fae */ /* 0x000fe80008121848 */
[----:B------:R-:W4:Y:S04]  /*f050*/  LDL.LU.64 R68, [R1+0x340] ;  /* 0x0003400001447983 */ /* 0x000f280000300a00 */
[----:B------:R-:W4:Y:S04]  /*f060*/  LDL.64 R52, [R1+0x2f8] ;  /* 0x0002f80001347983 */ /* 0x000f280000100a00 */
[----:B--2---:R-:W2:Y:S04]  /*f070*/  LDL.LU.64 R76, [R1+0x338] ;  /* 0x00033800014c7983 */ /* 0x004ea80000300a00 */
[----:B------:R-:W-:Y:S04]  /*f080*/  LDGSTS.E [R247+0x1c600], desc[UR8][R74.64], P4 ;  /* 0x1c6000004af77fae */ /* 0x000fe8000a121848 */
[----:B------:R-:W2:Y:S04]  /*f090*/  LDL.64 R84, [R1+0x2e8] ;  /* 0x0002e80001547983 */ /* 0x000ea80000100a00 */
[----:B------:R-:W-:Y:S04]  /*f0a0*/  LDGSTS.E [R247+0x1c700], desc[UR8][R72.64], P0 ;  /* 0x1c70000048f77fae */ /* 0x000fe80008121848 */
[----:B------:R2:W-:Y:S04]  /*f0b0*/  LDGSTS.E [R247+0x1d600], desc[UR8][R48.64], P4 ;  /* 0x1d60000030f77fae */ /* 0x0005e8000a121848 */
[----:B------:R2:W-:Y:S04]  /*f0c0*/  LDGSTS.E [R247+0x1d700], desc[UR8][R46.64], P0 ;  /* 0x1d7000002ef77fae */ /* 0x0005e80008121848 */
[----:B------:R-:W2:Y:S04]  /*f0d0*/  LDL.LU.64 R72, [R1+0x330] ;  /* 0x0003300001487983 */ /* 0x000ea80000300a00 */
[----:B------:R-:W2:Y:S04]  /*f0e0*/  LDL.64 R82, [R1+0x2e0] ;  /* 0x0002e00001527983 */ /* 0x000ea80000100a00 */
[----:B------:R-:W2:Y:S04]  /*f0f0*/  LDL.LU.64 R88, [R1+0x320] ;  /* 0x0003200001587983 */ /* 0x000ea80000300a00 */
[----:B------:R-:W2:Y:S04]  /*f100*/  LDL.LU.64 R74, [R1+0x2d8] ;  /* 0x0002d800014a7983 */ /* 0x000ea80000300a00 */
[----:B------:R2:W-:Y:S04]  /*f110*/  LDGSTS.E [R247+0x1e600], desc[UR8][R44.64], P4 ;  /* 0x1e6000002cf77fae */ /* 0x0005e8000a121848 */
[----:B------:R2:W-:Y:S04]  /*f120*/  LDGSTS.E [R247+0x1e700], desc[UR8][R20.64], P0 ;  /* 0x1e70000014f77fae */ /* 0x0005e80008121848 */
[----:B------:R2:W-:Y:S04]  /*f130*/  LDGSTS.E [R247+0x1f600], desc[UR8][R8.64], P4 ;  /* 0x1f60000008f77fae */ /* 0x0005e8000a121848 */
[----:B------:R2:W-:Y:S01]  /*f140*/  LDGSTS.E [R247+0x1f700], desc[UR8][R4.64], P0 ;  /* 0x1f70000004f77fae */ /* 0x0005e20008121848 */
[----:B---3--:R-:W-:-:S04]  /*f150*/  IMAD.WIDE R70, R17, 0x4, R70 ;  /* 0x0000000411467825 */ /* 0x008fc800078e0246 */
[C---:B------:R-:W-:Y:S01]  /*f160*/  IMAD.WIDE R64, R17.reuse, 0x4, R64 ;  /* 0x0000000411407825 */ /* 0x040fe200078e0240 */
[----:B------:R-:W-:Y:S04]  /*f170*/  STL.64 [R1+0x1b0], R70 ;  /* 0x0001b04601007387 */ /* 0x000fe80000100a00 */
[----:B------:R3:W-:Y:S04]  /*f180*/  STL.64 [R1+0x1b8], R64 ;  /* 0x0001b84001007387 */ /* 0x0007e80000100a00 */
[----:B------:R-:W-:Y:S01]  /*f190*/  LDGSTS.E [R250+0x18800], desc[UR8][R70.64], P4 ;  /* 0x1880000046fa7fae */ /* 0x000fe2000a121848 */
[----:B------:R-:W-:-:S03]  /*f1a0*/  IMAD.WIDE R66, R17, 0x4, R66 ;  /* 0x0000000411427825 */ /* 0x000fc600078e0242 */
[----:B------:R3:W-:Y:S01]  /*f1b0*/  LDGSTS.E [R250+0x18900], desc[UR8][R64.64], P0 ;  /* 0x1890000040fa7fae */ /* 0x0007e20008121848 */
[----:B------:R-:W-:-:S03]  /*f1c0*/  IMAD.WIDE R50, R17, 0x4, R50 ;  /* 0x0000000411327825 */ /* 0x000fc600078e0232 */
[----:B------:R-:W-:Y:S01]  /*f1d0*/  STL.64 [R1+0x238], R66 ;  /* 0x0002384201007387 */ /* 0x000fe20000100a00 */
[----:B------:R-:W-:-:S03]  /*f1e0*/  IMAD.WIDE R62, R17, 0x4, R62 ;  /* 0x00000004113e7825 */ /* 0x000fc600078e023e */
[----:B------:R3:W-:Y:S01]  /*f1f0*/  STL.64 [R1+0x240], R50 ;  /* 0x0002403201007387 */ /* 0x0007e20000100a00 */
[----:B-1----:R-:W-:-:S03]  /*f200*/  IMAD.WIDE R58, R17, 0x4, R58 ;  /* 0x00000004113a7825 */ /* 0x002fc600078e023a */
[----:B------:R1:W-:Y:S01]  /*f210*/  STL.64 [R1+0x2b0], R62 ;  /* 0x0002b03e01007387 */ /* 0x0003e20000100a00 */
[----:B----4-:R-:W-:-:S03]  /*f220*/  IMAD.WIDE R56, R17, 0x4, R56 ;  /* 0x0000000411387825 */ /* 0x010fc600078e0238 */
[----:B------:R4:W-:Y:S01]  /*f230*/  STL.64 [R1+0x2b8], R58 ;  /* 0x0002b83a01007387 */ /* 0x0009e20000100a00 */
[----:B------:R-:W-:-:S03]  /*f240*/  IMAD.WIDE R54, R17, 0x4, R54 ;  /* 0x0000000411367825 */ /* 0x000fc600078e0236 */
[----:B------:R4:W-:Y:S04]  /*f250*/  STL.64 [R1+0x4c8], R56 ;  /* 0x0004c83801007387 */ /* 0x0009e80000100a00 */
[----:B------:R4:W-:Y:S04]  /*f260*/  STL.64 [R1+0x4d0], R54 ;  /* 0x0004d03601007387 */ /* 0x0009e80000100a00 */
[----:B------:R-:W-:Y:S04]  /*f270*/  LDGSTS.E [R250+0x19800], desc[UR8][R66.64], P4 ;  /* 0x1980000042fa7fae */ /* 0x000fe8000a121848 */
[----:B------:R4:W-:Y:S01]  /*f280*/  LDGSTS.E [R250+0x19900], desc[UR8][R50.64], P0 ;  /* 0x1990000032fa7fae */ /* 0x0009e20008121848 */
[----:B------:R-:W-:-:S03]  /*f290*/  IMAD.WIDE R68, R17, 0x4, R68 ;  /* 0x0000000411447825 */ /* 0x000fc600078e0244 */
[----:B------:R4:W-:Y:S01]  /*f2a0*/  LDGSTS.E [R250+0x1a800], desc[UR8][R62.64], P4 ;  /* 0x1a8000003efa7fae */ /* 0x0009e2000a121848 */
[----:B------:R-:W-:-:S03]  /*f2b0*/  IMAD.WIDE R52, R17, 0x4, R52 ;  /* 0x0000000411347825 */ /* 0x000fc600078e0234 */
[----:B------:R4:W-:Y:S01]  /*f2c0*/  STL.64 [R1+0x638], R68 ;  /* 0x0006384401007387 */ /* 0x0009e20000100a00 */
[----:B--2---:R-:W-:-:S03]  /*f2d0*/  IMAD.WIDE R48, R17, 0x4, R76 ;  /* 0x0000000411307825 */ /* 0x004fc600078e024c */
        /* <DEDUP_REMOVED lines=13> */
[----:B------:R-:W2:Y:S04]  /*f3b0*/  LDL.LU.64 R76, [R1+0x360] ;  /* 0x00036000014c7983 */ /* 0x000ea80000300a00 */
[----:B------:R2:W-:Y:S04]  /*f3c0*/  STL.64 [R1+0x838], R8 ;  /* 0x0008380801007387 */ /* 0x0005e80000100a00 */
[----:B------:R-:W2:Y:S04]  /*f3d0*/  LDL.LU.64 R84, [R1+0x358] ;  /* 0x0003580001547983 */ /* 0x000ea80000300a00 */
[----:B------:R2:W-:Y:S04]  /*f3e0*/  STL.64 [R1+0x840], R4 ;  /* 0x0008400401007387 */ /* 0x0005e80000100a00 */
[----:B------:R-:W2:Y:S04]  /*f3f0*/  LDL.LU.64 R72, [R1+0x378] ;  /* 0x0003780001487983 */ /* 0x000ea80000300a00 */
[----:B------:R-:W2:Y:S04]  /*f400*/  LDL.LU.64 R82, [R1+0x370] ;  /* 0x0003700001527983 */ /* 0x000ea80000300a00 */
[----:B---3--:R-:W3:Y:S04]  /*f410*/  LDL.LU.64 R64, [R1+0x390] ;  /* 0x0003900001407983 */ /* 0x008ee80000300a00 */
[----:B------:R-:W3:Y:S04]  /*f420*/  LDL.LU.64 R50, [R1+0x388] ;  /* 0x0003880001327983 */ /* 0x000ee80000300a00 */
[----:B-1----:R-:W3:Y:S04]  /*f430*/  LDL.LU.64 R62, [R1+0x430] ;  /* 0x00043000013e7983 */ /* 0x002ee80000300a00 */
[----:B----4-:R-:W4:Y:S04]  /*f440*/  LDL.LU.64 R58, [R1+0x3e8] ;  /* 0x0003e800013a7983 */ /* 0x010f280000300a00 */
[----:B------:R-:W4:Y:S04]  /*f450*/  LDL.LU.64 R56, [R1+0x428] ;  /* 0x0004280001387983 */ /* 0x000f280000300a00 */
[----:B------:R-:W4:Y:S04]  /*f460*/  LDL.LU.64 R54, [R1+0x3e0] ;  /* 0x0003e00001367983 */ /* 0x000f280000300a00 */
[----:B------:R-:W4:Y:S04]  /*f470*/  LDL.LU.64 R66, [R1+0x418] ;  /* 0x0004180001427983 */ /* 0x000f280000300a00 */
[----:B------:R-:W-:Y:S04]  /*f480*/  LDGSTS.E [R250+0x1c800], desc[UR8][R68.64], P4 ;  /* 0x1c80000044fa7fae */ /* 0x000fe8000a121848 */
[----:B------:R-:W4:Y:S04]  /*f490*/  LDL.LU.64 R70, [R1+0x3d8] ;  /* 0x0003d80001467983 */ /* 0x000f280000300a00 */
[----:B------:R-:W-:Y:S04]  /*f4a0*/  LDGSTS.E [R250+0x1c900], desc[UR8][R52.64], P0 ;  /* 0x1c90000034fa7fae */ /* 0x000fe80008121848 */
[----:B------:R-:W4:Y:S04]  /*f4b0*/  LDL.LU.64 R68, [R1+0x408] ;  /* 0x0004080001447983 */ /* 0x000f280000300a00 */
[----:B------:R1:W-:Y:S04]  /*f4c0*/  LDGSTS.E [R250+0x1d800], desc[UR8][R48.64], P4 ;  /* 0x1d80000030fa7fae */ /* 0x0003e8000a121848 */
[----:B--2---:R-:W2:Y:S04]  /*f4d0*/  LDL.LU.64 R52, [R1+0x3c8] ;  /* 0x0003c80001347983 */ /* 0x004ea80000300a00 */
[----:B------:R-:W2:Y:S04]  /*f4e0*/  LDL.LU.64 R88, [R1+0x3f8] ;  /* 0x0003f80001587983 */ /* 0x000ea80000300a00 */
[----:B------:R-:W2:Y:S04]  /*f4f0*/  LDL.LU.64 R74, [R1+0x3b8] ;  /* 0x0003b800014a7983 */ /* 0x000ea80000300a00 */
[----:B------:R1:W-:Y:S04]  /*f500*/  LDGSTS.E [R250+0x1d900], desc[UR8][R46.64], P0 ;  /* 0x1d9000002efa7fae */ /* 0x0003e80008121848 */
[----:B------:R1:W-:Y:S04]  /*f510*/  LDGSTS.E [R250+0x1e800], desc[UR8][R44.64], P4 ;  /* 0x1e8000002cfa7fae */ /* 0x0003e8000a121848 */
[----:B------:R2:W-:Y:S04]  /*f520*/  LDGSTS.E [R250+0x1e900], desc[UR8][R20.64], P0 ;  /* 0x1e90000014fa7fae */ /* 0x0005e80008121848 */
[----:B------:R2:W-:Y:S04]  /*f530*/  LDGSTS.E [R250+0x1f800], desc[UR8][R8.64], P4 ;  /* 0x1f80000008fa7fae */ /* 0x0005e8000a121848 */
[----:B------:R2:W-:Y:S01]  /*f540*/  LDGSTS.E [R250+0x1f900], desc[UR8][R4.64], P0 ;  /* 0x1f90000004fa7fae */ /* 0x0005e20008121848 */
[----:B------:R-:W-:-:S05]  /*f550*/  IMAD.WIDE R224, R17, 0x4, R76 ;  /* 0x0000000411e07825 */ /* 0x000fca00078e024c */
[----:B------:R-:W-:Y:S01]  /*f560*/  LDGSTS.E [R248+0x18a00], desc[UR8][R224.64], P4 ;  /* 0x18a00000e0f87fae */ /* 0x000fe2000a121848 */
[----:B------:R-:W-:-:S05]  /*f570*/  IMAD.WIDE R214, R17, 0x4, R84 ;  /* 0x0000000411d67825 */ /* 0x000fca00078e0254 */
[----:B------:R-:W-:Y:S01]  /*f580*/  LDGSTS.E [R248+0x18b00], desc[UR8][R214.64], P0 ;  /* 0x18b00000d6f87fae */ /* 0x000fe20008121848 */
[----:B---3--:R-:W-:-:S04]  /*f590*/  IMAD.WIDE R64, R17, 0x4, R64 ;  /* 0x0000000411407825 */ /* 0x008fc800078e0240 */
[C---:B------:R-:W-:Y:S01]  /*f5a0*/  IMAD.WIDE R50, R17.reuse, 0x4, R50 ;  /* 0x0000000411327825 */ /* 0x040fe200078e0232 */
[----:B------:R-:W-:Y:S03]  /*f5b0*/  STL.64 [R1+0x2c8], R64 ;  /* 0x0002c84001007387 */ /* 0x000fe60000100a00 */
[C---:B------:R-:W-:Y:S01]  /*f5c0*/  IMAD.WIDE R62, R17.reuse, 0x4, R62 ;  /* 0x00000004113e7825 */ /* 0x040fe200078e023e */
[----:B------:R3:W-:Y:S03]  /*f5d0*/  STL.64 [R1+0x2d0], R50 ;  /* 0x0002d03201007387 */ /* 0x0007e60000100a00 */
[C---:B----4-:R-:W-:Y:S01]  /*f5e0*/  IMAD.WIDE R58, R17.reuse, 0x4, R58 ;  /* 0x00000004113a7825 */ /* 0x050fe200078e023a */
[----:B------:R4:W-:Y:S03]  /*f5f0*/  STL.64 [R1+0x340], R62 ;  /* 0x0003403e01007387 */ /* 0x0009e60000100a00 */
[C---:B------:R-:W-:Y:S01]  /*f600*/  IMAD.WIDE R56, R17.reuse, 0x4, R56 ;  /* 0x0000000411387825 */ /* 0x040fe200078e0238 */
[----:B------:R-:W-:Y:S03]  /*f610*/  STL.64 [R1+0x348], R58 ;  /* 0x0003483a01007387 */ /* 0x000fe60000100a00 */
[C---:B------:R-:W-:Y:S01]  /*f620*/  IMAD.WIDE R54, R17.reuse, 0x4, R54 ;  /* 0x0000000411367825 */ /* 0x040fe200078e0236 */
[----:B------:R-:W-:Y:S03]  /*f630*/  STL.64 [R1+0x428], R56 ;  /* 0x0004283801007387 */ /* 0x000fe60000100a00 */
[C---:B-1----:R-:W-:Y:S01]  /*f640*/  IMAD.WIDE R48, R17.reuse, 0x4, R66 ;  /* 0x0000000411307825 */ /* 0x042fe200078e0242 */
        /* <DEDUP_REMOVED lines=8> */
[----:B------:R-:W2:Y:S03]  /*f6d0*/  LDL.LU.64 R76, [R1+0x440] ;  /* 0x00044000014c7983 */ /* 0x000ea60000300a00 */
[C---:B------:R-:W-:Y:S01]  /*f6e0*/  IMAD.WIDE R8, R17.reuse, 0x4, R88 ;  /* 0x0000000411087825 */ /* 0x040fe200078e0258 */
[----:B------:R2:W-:Y:S03]  /*f6f0*/  STL.64 [R1+0x758], R20 ;  /* 0x0007581401007387 */ /* 0x0005e60000100a00 */
[C---:B------:R-:W-:Y:S01]  /*f700*/  IMAD.WIDE R4, R17.reuse, 0x4, R74 ;  /* 0x0000000411047825 */ /* 0x040fe200078e024a */
[----:B------:R-:W2:Y:S03]  /*f710*/  LDL.LU.64 R84, [R1+0x438] ;  /* 0x0004380001547983 */ /* 0x000ea60000300a00 */
[C---:B------:R-:W-:Y:S01]  /*f720*/  IMAD.WIDE R250, R17.reuse, 0x4, R82 ;  /* 0x0000000411fa7825 */ /* 0x040fe200078e0252 */
[----:B------:R2:W-:Y:S04]  /*f730*/  STL.64 [R1+0x7f0], R8 ;  /* 0x0007f00801007387 */ /* 0x0005e80000100a00 */
[----:B------:R-:W2:Y:S04]  /*f740*/  LDL.LU.64 R72, [R1+0x460] ;  /* 0x0004600001487983 */ /* 0x000ea80000300a00 */
[----:B------:R2:W-:Y:S04]  /*f750*/  STL.64 [R1+0x7f8], R4 ;  /* 0x0007f80401007387 */ /* 0x0005e80000100a00 */
[----:B------:R-:W-:Y:S04]  /*f760*/  LDGSTS.E [R248+0x19a00], desc[UR8][R234.64], P4 ;  /* 0x19a00000eaf87fae */ /* 0x000fe8000a121848 */
[----:B------:R-:W2:Y:S04]  /*f770*/  LDL.LU.64 R82, [R1+0x458] ;  /* 0x0004580001527983 */ /* 0x000ea80000300a00 */
[----:B------:R-:W-:Y:S04]  /*f780*/  LDGSTS.E [R248+0x19b00], desc[UR8][R250.64], P0 ;  /* 0x19b00000faf87fae */ /* 0x000fe80008121848 */
[----:B------:R-:W2:Y:S04]  /*f790*/  LDL.LU.64 R52, [R1+0x480] ;  /* 0x0004800001347983 */ /* 0x000ea80000300a00 */
[----:B------:R-:W-:Y:S04]  /*f7a0*/  LDGSTS.E [R248+0x1aa00], desc[UR8][R64.64], P4 ;  /* 0x1aa0000040f87fae */ /* 0x000fe8000a121848 */
[----:B------:R-:W2:Y:S04]  /*f7b0*/  LDL.LU.64 R66, [R1+0x478] ;  /* 0x0004780001427983 */ /* 0x000ea80000300a00 */
[----:B------:R2:W-:Y:S04]  /*f7c0*/  LDGSTS.E [R248+0x1ab00], desc[UR8][R50.64], P0 ;  /* 0x1ab0000032f87fae */ /* 0x0005e80008121848 */
[----:B------:R2:W-:Y:S04]  /*f7d0*/  LDGSTS.E [R248+0x1ba00], desc[UR8][R62.64], P4 ;  /* 0x1ba000003ef87fae */ /* 0x0005e8000a121848 */
[----:B------:R-:W-:Y:S04]  /*f7e0*/  LDGSTS.E [R248+0x1bb00], desc[UR8][R58.64], P0 ;  /* 0x1bb000003af87fae */ /* 0x000fe80008121848 */
[----:B---3--:R-:W3:Y:S04]  /*f7f0*/  LDL.LU.64 R50, [R1+0x4e8] ;  /* 0x0004e80001327983 */ /* 0x008ee80000300a00 */
[----:B------:R-:W3:Y:S04]  /*f800*/  LDL.LU.64 R68, [R1+0x4d8] ;  /* 0x0004d80001447983 */ /* 0x000ee80000300a00 */
[----:B------:R-:W3:Y:S04]  /*f810*/  LDL.LU.64 R74, [R1+0x4f8] ;  /* 0x0004f800014a7983 */ /* 0x000ee80000300a00 */
[----:B----4-:R-:W4:Y:S04]  /*f820*/  LDL.LU.64 R62, [R1+0x4f0] ;  /* 0x0004f000013e7983 */ /* 0x010f280000300a00 */
[----:B------:R-:W-:Y:S04]  /*f830*/  LDGSTS.E [R248+0x1ca00], desc[UR8][R56.64], P4 ;  /* 0x1ca0000038f87fae */ /* 0x000fe8000a121848 */
[----:B------:R-:W4:Y:S04]  /*f840*/  LDL.LU.64 R64, [R1+0x550] ;  /* 0x0005500001407983 */ /* 0x000f280000300a00 */
[----:B------:R-:W-:Y:S04]  /*f850*/  LDGSTS.E [R248+0x1cb00], desc[UR8][R54.64], P0 ;  /* 0x1cb0000036f87fae */ /* 0x000fe80008121848 */
[----:B------:R-:W4:Y:S04]  /*f860*/  LDL.LU.64 R70, [R1+0x510] ;  /* 0x0005100001467983 */ /* 0x000f280000300a00 */
[----:B------:R4:W-:Y:S04]  /*f870*/  LDGSTS.E [R248+0x1da00], desc[UR8][R48.64], P4 ;  /* 0x1da0000030f87fae */ /* 0x0009e8000a121848 */
[----:B-1----:R-:W4:Y:S04]  /*f880*/  LDL.LU.64 R54, [R1+0x540] ;  /* 0x0005400001367983 */ /* 0x002f280000300a00 */
[----:B------:R-:W4:Y:S04]  /*f890*/  LDL.LU.64 R88, [R1+0x508] ;  /* 0x0005080001587983 */ /* 0x000f280000300a00 */
[----:B------:R-:W4:Y:S04]  /*f8a0*/  LDL.LU.64 R58, [R1+0x538] ;  /* 0x00053800013a7983 */ /* 0x000f280000300a00 */
[----:B------:R-:W4:Y:S04]  /*f8b0*/  LDL.LU.64 R56, [R1+0x500] ;  /* 0x0005000001387983 */ /* 0x000f280000300a00 */
[----:B------:R1:W-:Y:S04]  /*f8c0*/  LDGSTS.E [R248+0x1db00], desc[UR8][R46.64], P0 ;  /* 0x1db000002ef87fae */ /* 0x0003e80008121848 */
[----:B------:R1:W-:Y:S04]  /*f8d0*/  LDGSTS.E [R248+0x1ea00], desc[UR8][R44.64], P4 ;  /* 0x1ea000002cf87fae */ /* 0x0003e8000a121848 */
[----:B------:R1:W-:Y:S04]  /*f8e0*/  LDGSTS.E [R248+0x1eb00], desc[UR8][R20.64], P0 ;  /* 0x1eb0000014f87fae */ /* 0x0003e80008121848 */
[----:B------:R1:W-:Y:S04]  /*f8f0*/  LDGSTS.E [R248+0x1fa00], desc[UR8][R8.64], P4 ;  /* 0x1fa0000008f87fae */ /* 0x0003e8000a121848 */
[----:B------:R1:W-:Y:S01]  /*f900*/  LDGSTS.E [R248+0x1fb00], desc[UR8][R4.64], P0 ;  /* 0x1fb0000004f87fae */ /* 0x0003e20008121848 */
[----:B--2---:R-:W-:-:S05]  /*f910*/  IMAD.WIDE R190, R17, 0x4, R76 ;  /* 0x0000000411be7825 */ /* 0x004fca00078e024c */
[----:B------:R-:W-:Y:S01]  /*f920*/  LDGSTS.E [R24+0x18c00], desc[UR8][R190.64], P4 ;  /* 0x18c00000be187fae */ /* 0x000fe2000a121848 */
[----:B------:R-:W-:-:S05]  /*f930*/  IMAD.WIDE R240, R17, 0x4, R84 ;  /* 0x0000000411f07825 */ /* 0x000fca00078e0254 */
[----:B------:R-:W-:Y:S01]  /*f940*/  LDGSTS.E [R24+0x18d00], desc[UR8][R240.64], P0 ;  /* 0x18d00000f0187fae */ /* 0x000fe20008121848 */
[----:B------:R-:W-:-:S05]  /*f950*/  IMAD.WIDE R238, R17, 0x4, R72 ;  /* 0x0000000411ee7825 */ /* 0x000fca00078e0248 */
[----:B------:R-:W-:Y:S01]  /*f960*/  LDGSTS.E [R24+0x19c00], desc[UR8][R238.64], P4 ;  /* 0x19c00000ee187fae */ /* 0x000fe2000a121848 */
[----:B------:R-:W-:-:S05]  /*f970*/  IMAD.WIDE R52, R17, 0x4, R52 ;  /* 0x0000000411347825 */ /* 0x000fca00078e0234 */
[----:B------:R2:W-:Y:S01]  /*f980*/  STL.64 [R1+0x2d8], R52 ;  /* 0x0002d83401007387 */ /* 0x0005e20000100a00 */
[----:B------:R-:W-:-:S04]  /*f990*/  IMAD.WIDE R220, R17, 0x4, R82 ;  /* 0x0000000411dc7825 */ /* 0x000fc800078e0252 */
[C---:B------:R-:W-:Y:S01]  /*f9a0*/  IMAD.WIDE R246, R17.reuse, 0x4, R66 ;  /* 0x0000000411f67825 */ /* 0x040fe200078e0242 */
[----:B------:R-:W-:Y:S04]  /*f9b0*/  LDGSTS.E [R24+0x19d00], desc[UR8][R220.64], P0 ;  /* 0x19d00000dc187fae */ /* 0x000fe80008121848 */
[----:B------:R-:W-:Y:S04]  /*f9c0*/  LDGSTS.E [R24+0x1ac00], desc[UR8][R52.64], P4 ;  /* 0x1ac0000034187fae */ /* 0x000fe8000a121848 */
[----:B------:R-:W-:Y:S01]  /*f9d0*/  LDGSTS.E [R24+0x1ad00], desc[UR8][R246.64], P0 ;  /* 0x1ad00000f6187fae */ /* 0x000fe20008121848 */
[----:B---3--:R-:W-:-:S04]  /*f9e0*/  IMAD.WIDE R50, R17, 0x4, R50 ;  /* 0x0000000411327825 */ /* 0x008fc800078e0232 */
[C---:B------:R-:W-:Y:S01]  /*f9f0*/  IMAD.WIDE R68, R17.reuse, 0x4, R68 ;  /* 0x0000000411447825 */ /* 0x040fe200078e0244 */
[----:B------:R3:W-:Y:S03]  /*fa00*/  STL.64 [R1+0x350], R50 ;  /* 0x0003503201007387 */ /* 0x0007e60000100a00 */
[C---:B------:R-:W-:Y:S01]  /*fa10*/  IMAD.WIDE R74, R17.reuse, 0x4, R74 ;  /* 0x00000004114a7825 */ /* 0x040fe200078e024a */
[----:B------:R3:W-:Y:S03]  /*fa20*/  STL.64 [R1+0x358], R68 ;  /* 0x0003584401007387 */ /* 0x0007e60000100a00 */
[C---:B----4-:R-:W-:Y:S01]  /*fa30*/  IMAD.WIDE R62, R17.reuse, 0x4, R62 ;  /* 0x00000004113e7825 */ /* 0x050fe200078e023e */
[----:B------:R4:W-:Y:S03]  /*fa40*/  STL.64 [R1+0x3d8], R74 ;  /* 0x0003d84a01007387 */ /* 0x0009e60000100a00 */
[C---:B------:R-:W-:Y:S01]  /*fa50*/  IMAD.WIDE R48, R17.reuse, 0x4, R64 ;  /* 0x0000000411307825 */ /* 0x040fe200078e0240 */
[----:B------:R4:W-:Y:S03]  /*fa60*/  STL.64 [R1+0x3e0], R62 ;  /* 0x0003e03e01007387 */ /* 0x0009e60000100a00 */
[C---:B-1----:R-:W-:Y:S01]  /*fa70*/  IMAD.WIDE R46, R17.reuse, 0x4, R70 ;  /* 0x00000004112e7825 */ /* 0x042fe200078e0246 */
[----:B------:R-:W-:Y:S03]  /*fa80*/  STL.64 [R1+0x458], R48 ;  /* 0x0004583001007387 */ /* 0x000fe60000100a00 */
[C---:B------:R-:W-:Y:S01]  /*fa90*/  IMAD.WIDE R44, R17.reuse, 0x4, R54 ;  /* 0x00000004112c7825 */ /* 0x040fe200078e0236 */
[----:B------:R-:W-:Y:S03]  /*faa0*/  STL.64 [R1+0x480], R46 ;  /* 0x0004802e01007387 */ /* 0x000fe60000100a00 */
[C---:B------:R-:W-:Y:S01]  /*fab0*/  IMAD.WIDE R20, R17.reuse, 0x4, R88 ;  /* 0x0000000411147825 */ /* 0x040fe200078e0258 */
[----:B------:R-:W-:Y:S03]  /*fac0*/  STL.64 [R1+0x4d8], R44 ;  /* 0x0004d82c01007387 */ /* 0x000fe60000100a00 */
[C---:B------:R-:W-:Y:S01]  /*fad0*/  IMAD.WIDE R8, R17.reuse, 0x4, R58 ;  /* 0x0000000411087825 */ /* 0x040fe200078e023a */
[----:B------:R-:W4:Y:S03]  /*fae0*/  LDL.LU.64 R84, [R1+0x568] ;  /* 0x0005680001547983 */ /* 0x000f260000300a00 */
[C---:B------:R-:W-:Y:S01]  /*faf0*/  IMAD.WIDE R4, R17.reuse, 0x4, R56 ;  /* 0x0000000411047825 */ /* 0x040fe200078e0238 */
[----:B------:R-:W-:Y:S04]  /*fb00*/  STL.64 [R1+0x4f8], R20 ;  /* 0x0004f81401007387 */ /* 0x000fe80000100a00 */
[----:B------:R-:W4:Y:S04]  /*fb10*/  LDL.LU.64 R58, [R1+0x560] ;  /* 0x00056000013a7983 */ /* 0x000f280000300a00 */
[----:B------:R-:W-:Y:S04]  /*fb20*/  STL.64 [R1+0x550], R8 ;  /* 0x0005500801007387 */ /* 0x000fe80000100a00 */
[----:B------:R-:W4:Y:S04]  /*fb30*/  LDL.LU.64 R72, [R1+0x578] ;  /* 0x0005780001487983 */ /* 0x000f280000300a00 */
[----:B------:R1:W-:Y:S04]  /*fb40*/  STL.64 [R1+0x7b0], R4 ;  /* 0x0007b00401007387 */ /* 0x0003e80000100a00 */
[----:B------:R-:W4:Y:S04]  /*fb50*/  LDL.LU.64 R82, [R1+0x570] ;  /* 0x0005700001527983 */ /* 0x000f280000300a00 */
[----:B------:R-:W4:Y:S04]  /*fb60*/  LDL.LU.64 R66, [R1+0x588] ;  /* 0x0005880001427983 */ /* 0x000f280000300a00 */
[----:B------:R-:W4:Y:S04]  /*fb70*/  LDL.LU.64 R64, [R1+0x580] ;  /* 0x0005800001407983 */ /* 0x000f280000300a00 */
[----:B------:R-:W4:Y:S04]  /*fb80*/  LDL.LU.64 R56, [R1+0x598] ;  /* 0x0005980001387983 */ /* 0x000f280000300a00 */
[----:B------:R-:W4:Y:S04]  /*fb90*/  LDL.LU.64 R54, [R1+0x590] ;  /* 0x0005900001367983 */ /* 0x000f280000300a00 */
[----:B------:R-:W-:Y:S04]  /*fba0*/  LDGSTS.E [R24+0x1bc00], desc[UR8][R50.64], P4 ;  /* 0x1bc0000032187fae */ /* 0x000fe8000a121848 */
[----:B--2---:R-:W2:Y:S04]  /*fbb0*/  LDL.LU.64 R52, [R1+0x5a8] ;  /* 0x0005a80001347983 */ /* 0x004ea80000300a00 */
[----:B------:R-:W-:Y:S04]  /*fbc0*/  LDGSTS.E [R24+0x1bd00], desc[UR8][R68.64], P0 ;  /* 0x1bd0000044187fae */ /* 0x000fe80008121848 */
[----:B---3--:R-:W3:Y:S04]  /*fbd0*/  LDL.LU.64 R50, [R1+0x5a0] ;  /* 0x0005a00001327983 */ /* 0x008ee80000300a00 */
[----:B------:R-:W3:Y:S04]  /*fbe0*/  LDL.LU.64 R70, [R1+0x5c0] ;  /* 0x0005c00001467983 */ /* 0x000ee80000300a00 */
[----:B------:R-:W3:Y:S04]  /*fbf0*/  LDL.LU.64 R68, [R1+0x5b8] ;  /* 0x0005b80001447983 */ /* 0x000ee80000300a00 */
[----:B------:R-:W3:Y:S04]  /*fc00*/  LDL.LU.64 R88, [R1+0x5d0] ;  /* 0x0005d00001587983 */ /* 0x000ee80000300a00 */
[----:B------:R-:W-:Y:S04]  /*fc10*/  LDGSTS.E [R24+0x1cc00], desc[UR8][R74.64], P4 ;  /* 0x1cc000004a187fae */ /* 0x000fe8000a121848 */
[----:B------:R-:W-:Y:S04]  /*fc20*/  LDGSTS.E [R24+0x1cd00], desc[UR8][R62.64], P0 ;  /* 0x1cd000003e187fae */ /* 0x000fe80008121848 */
[----:B------:R-:W-:Y:S04]  /*fc30*/  LDGSTS.E [R24+0x1dc00], desc[UR8][R48.64], P4 ;  /* 0x1dc0000030187fae */ /* 0x000fe8000a121848 */
[----:B----4-:R-:W4:Y:S04]  /*fc40*/  LDL.LU.64 R74, [R1+0x5c8] ;  /* 0x0005c800014a7983 */ /* 0x010f280000300a00 */
[----:B------:R-:W4:Y:S04]  /*fc50*/  LDL.LU.64 R62, [R1+0x6b8] ;  /* 0x0006b800013e7983 */ /* 0x000f280000300a00 */
[----:B------:R-:W-:Y:S04]  /*fc60*/  LDGSTS.E [R24+0x1dd00], desc[UR8][R46.64], P0 ;  /* 0x1dd000002e187fae */ /* 0x000fe80008121848 */
[----:B------:R-:W-:Y:S04]  /*fc70*/  LDGSTS.E [R24+0x1ec00], desc[UR8][R44.64], P4 ;  /* 0x1ec000002c187fae */ /* 0x000fe8000a121848 */
[----:B------:R-:W-:Y:S04]  /*fc80*/  LDGSTS.E [R24+0x1ed00], desc[UR8][R20.64], P0 ;  /* 0x1ed0000014187fae */ /* 0x000fe80008121848 */
[----:B------:R-:W-:Y:S04]  /*fc90*/  LDGSTS.E [R24+0x1fc00], desc[UR8][R8.64], P4 ;  /* 0x1fc0000008187fae */ /* 0x000fe8000a121848 */
[----:B------:R1:W-:Y:S02]  /*fca0*/  LDGSTS.E [R24+0x1fd00], desc[UR8][R4.64], P0 ;  /* 0x1fd0000004187fae */ /* 0x0003e40008121848 */
[----:B-1----:R-:W-:-:S04]  /*fcb0*/  IMAD.WIDE R4, R17, 0x4, R28 ;  /* 0x0000000411047825 */ /* 0x002fc800078e021c */
[----:B------:R-:W-:-:S05]  /*fcc0*/  IMAD.WIDE R58, R17, 0x4, R58 ;  /* 0x00000004113a7825 */ /* 0x000fca00078e023a */
[----:B------:R-:W-:Y:S01]  /*fcd0*/  STL.64 [R1+0x1e8], R58 ;  /* 0x0001e83a01007387 */ /* 0x000fe20000100a00 */
[----:B------:R-:W-:-:S04]  /*fce0*/  IMAD.WIDE R56, R17, 0x4, R56 ;  /* 0x0000000411387825 */ /* 0x000fc800078e0238 */
[C---:B------:R-:W-:Y:S01]  /*fcf0*/  IMAD.WIDE R54, R17.reuse, 0x4, R54 ;  /* 0x0000000411367825 */ /* 0x040fe200078e0236 */
[----:B------:R-:W-:Y:S03]  /*fd00*/  STL.64 [R1+0x360], R56 ;  /* 0x0003603801007387 */ /* 0x000fe60000100a00 */
[C---:B--2---:R-:W-:Y:S01]  /*fd10*/  IMAD.WIDE R52, R17.reuse, 0x4, R52 ;  /* 0x0000000411347825 */ /* 0x044fe200078e0234 */
[----:B------:R-:W-:Y:S03]  /*fd20*/  STL.64 [R1+0x370], R54 ;  /* 0x0003703601007387 */ /* 0x000fe60000100a00 */
[C---:B---3--:R-:W-:Y:S01]  /*fd30*/  IMAD.WIDE R50, R17.reuse, 0x4, R50 ;  /* 0x0000000411327825 */ /* 0x048fe200078e0232 */
[----:B------:R1:W-:Y:S03]  /*fd40*/  STL.64 [R1+0x3e8], R52 ;  /* 0x0003e83401007387 */ /* 0x0003e60000100a00 */
[C---:B------:R-:W-:Y:S01]  /*fd50*/  IMAD.WIDE R48, R17.reuse, 0x4, R70 ;  /* 0x0000000411307825 */ /* 0x040fe200078e0246 */
[----:B------:R-:W-:Y:S03]  /*fd60*/  STL.64 [R1+0x3f8], R50 ;  /* 0x0003f83201007387 */ /* 0x000fe60000100a00 */
[C---:B------:R-:W-:Y:S01]  /*fd70*/  IMAD.WIDE R46, R17.reuse, 0x4, R68 ;  /* 0x00000004112e7825 */ /* 0x040fe200078e0244 */
[----:B------:R2:W-:Y:S03]  /*fd80*/  STL.64 [R1+0x460], R48 ;  /* 0x0004603001007387 */ /* 0x0005e60000100a00 */
[C---:B------:R-:W-:Y:S01]  /*fd90*/  IMAD.WIDE R44, R17.reuse, 0x4, R88 ;  /* 0x00000004112c7825 */ /* 0x040fe200078e0258 */
[----:B------:R-:W-:Y:S04]  /*fda0*/  STL.64 [R1+0x478], R46 ;  /* 0x0004782e01007387 */ /* 0x000fe80000100a00 */
[----:B------:R-:W5:Y:S04]  /*fdb0*/  LDL.LU.64 R28, [R1+0x9d8] ;  /* 0x0009d800011c7983 */ /* 0x000f680000300a00 */
[----:B------:R3:W-:Y:S04]  /*fdc0*/  STL.64 [R1+0x4e8], R44 ;  /* 0x0004e82c01007387 */ /* 0x0007e80000100a00 */
[----:B------:R-:W3:Y:S01]  /*fdd0*/  LDL R24, [R1+0x5d8] ;  /* 0x0005d80001187983 */ /* 0x000ee20000100800 */
[----:B------:R-:W-:-:S04]  /*fde0*/  IMAD.WIDE R162, R17, 0x4, R84 ;  /* 0x0000000411a27825 */ /* 0x000fc800078e0254 */
[C---:B------:R-:W-:Y:S01]  /*fdf0*/  IMAD.WIDE R244, R17.reuse, 0x4, R72 ;  /* 0x0000000411f47825 */ /* 0x040fe200078e0248 */
[----:B------:R-:W-:Y:S03]  /*fe00*/  LDGSTS.E [R249+0x18e00], desc[UR8][R162.64], P4 ;  /* 0x18e00000a2f97fae */ /* 0x000fe6000a121848 */
[C---:B------:R-:W-:Y:S01]  /*fe10*/  IMAD.WIDE R228, R17.reuse, 0x4, R82 ;  /* 0x0000000411e47825 */ /* 0x040fe200078e0252 */
[----:B------:R-:W-:Y:S03]  /*fe20*/  LDGSTS.E [R249+0x18f00], desc[UR8][R58.64], P0 ;  /* 0x18f000003af97fae */ /* 0x000fe60008121848 */
[C---:B------:R-:W-:Y:S01]  /*fe30*/  IMAD.WIDE R188, R17.reuse, 0x4, R66 ;  /* 0x0000000411bc7825 */ /* 0x040fe200078e0242 */
[----:B------:R-:W-:Y:S03]  /*fe40*/  LDGSTS.E [R249+0x19e00], desc[UR8][R244.64], P4 ;  /* 0x19e00000f4f97fae */ /* 0x000fe6000a121848 */
[C---:B------:R-:W-:Y:S01]  /*fe50*/  IMAD.WIDE R236, R17.reuse, 0x4, R64 ;  /* 0x0000000411ec7825 */ /* 0x040fe200078e0240 */
[----:B------:R-:W-:Y:S03]  /*fe60*/  LDGSTS.E [R249+0x19f00], desc[UR8][R228.64], P0 ;  /* 0x19f00000e4f97fae */ /* 0x000fe60008121848 */
[C---:B----4-:R-:W-:Y:S01]  /*fe70*/  IMAD.WIDE R20, R17.reuse, 0x4, R74 ;  /* 0x0000000411147825 */ /* 0x050fe200078e024a */
[----:B------:R-:W-:Y:S03]  /*fe80*/  LDGSTS.E [R249+0x1ae00], desc[UR8][R188.64], P4 ;  /* 0x1ae00000bcf97fae */ /* 0x000fe6000a121848 */
[----:B------:R-:W-:Y:S01]  /*fe90*/  IMAD.WIDE R8, R17, 0x4, R62 ;  /* 0x0000000411087825 */ /* 0x000fe200078e023e */
[----:B------:R-:W-:Y:S04]  /*fea0*/  LDGSTS.E [R249+0x1af00], desc[UR8][R236.64], P0 ;  /* 0x1af00000ecf97fae */ /* 0x000fe80008121848 */
[----:B------:R-:W-:Y:S04]  /*feb0*/  LDGSTS.E [R249+0x1be00], desc[UR8][R56.64], P4 ;  /* 0x1be0000038f97fae */ /* 0x000fe8000a121848 */
[----:B------:R-:W-:Y:S04]  /*fec0*/  LDGSTS.E [R249+0x1bf00], desc[UR8][R54.64], P0 ;  /* 0x1bf0000036f97fae */ /* 0x000fe80008121848 */
[----:B------:R1:W-:Y:S04]  /*fed0*/  LDGSTS.E [R249+0x1ce00], desc[UR8][R52.64], P4 ;  /* 0x1ce0000034f97fae */ /* 0x0003e8000a121848 */
[----:B------:R4:W-:Y:S04]  /*fee0*/  STL.64 [R1+0x4f0], R20 ;  /* 0x0004f01401007387 */ /* 0x0009e80000100a00 */
[----:B------:R-:W-:Y:S04]  /*fef0*/  LDGSTS.E [R249+0x1cf00], desc[UR8][R50.64], P0 ;  /* 0x1cf0000032f97fae */ /* 0x000fe80008121848 */
[----:B------:R4:W-:Y:S04]  /*ff00*/  STL.64 [R1+0x560], R8 ;  /* 0x0005600801007387 */ /* 0x0009e80000100a00 */
[----:B------:R2:W-:Y:S04]  /*ff10*/  LDGSTS.E [R249+0x1de00], desc[UR8][R48.64], P4 ;  /* 0x1de0000030f97fae */ /* 0x0005e8000a121848 */
[----:B------:R4:W-:Y:S04]  /*ff20*/  STL.64 [R1+0x6b8], R4 ;  /* 0x0006b80401007387 */ /* 0x0009e80000100a00 */
[----:B------:R-:W-:Y:S04]  /*ff30*/  LDGSTS.E [R249+0x1df00], desc[UR8][R46.64], P0 ;  /* 0x1df000002ef97fae */ /* 0x000fe80008121848 */
[----:B------:R3:W-:Y:S04]  /*ff40*/  LDGSTS.E [R249+0x1ee00], desc[UR8][R44.64], P4 ;  /* 0x1ee000002cf97fae */ /* 0x0007e8000a121848 */
[----:B------:R4:W-:Y:S04]  /*ff50*/  LDGSTS.E [R249+0x1ef00], desc[UR8][R20.64], P0 ;  /* 0x1ef0000014f97fae */ /* 0x0009e80008121848 */
[----:B------:R4:W-:Y:S04]  /*ff60*/  LDGSTS.E [R249+0x1fe00], desc[UR8][R8.64], P4 ;  /* 0x1fe0000008f97fae */ /* 0x0009e8000a121848 */
[----:B------:R4:W-:Y:S01]  /*ff70*/  LDGSTS.E [R249+0x1ff00], desc[UR8][R4.64], P0 ;  /* 0x1ff0000004f97fae */ /* 0x0009e20008121848 */
[----:B------:R-:W-:-:S03]  /*ff80*/  CS2R R60, SRZ ;  /* 0x00000000003c7805 */ /* 0x000fc6000001ff00 */
[----:B------:R-:W0:Y:S01]  /*ff90*/  LDGDEPBAR ;  /* 0x00000000000079af */ /* 0x000e220000000000 */
[----:B------:R-:W-:Y:S02]  /*ffa0*/  CS2R R62, SRZ ;  /* 0x00000000003e7805 */ /* 0x000fe4000001ff00 */
[----:B------:R-:W-:Y:S02]  /*ffb0*/  CS2R R64, SRZ ;  /* 0x0000000000407805 */ /* 0x000fe4000001ff00 */
[----:B------:R-:W-:Y:S02]  /*ffc0*/  CS2R R66, SRZ ;  /* 0x0000000000427805 */ /* 0x000fe4000001ff00 */
[----:B------:R-:W-:Y:S02]  /*ffd0*/  CS2R R68, SRZ ;  /* 0x0000000000447805 */ /* 0x000fe4000001ff00 */
[----:B------:R-:W-:Y:S02]  /*ffe0*/  CS2R R70, SRZ ;  /* 0x0000000000467805 */ /* 0x000fe4000001ff00 */
[----:B------:R-:W-:-:S02]  /*fff0*/  CS2R R72, SRZ ;  /* 0x0000000000487805 */ /* 0x000fc4000001ff00 */
        /* <DEDUP_REMOVED lines=17> */
[----:B-1----:R-:W-:-:S02]  /*10110*/  CS2R R52, SRZ ;  /* 0x0000000000347805 */ /* 0x002fc4000001ff00 */
[----:B------:R-:W-:Y:S02]  /*10120*/  CS2R R54, SRZ ;  /* 0x0000000000367805 */ /* 0x000fe4000001ff00 */
[----:B------:R-:W-:Y:S02]  /*10130*/  CS2R R56, SRZ ;  /* 0x0000000000387805 */ /* 0x000fe4000001ff00 */
[----:B------:R-:W-:Y:S02]  /*10140*/  CS2R R58, SRZ ;  /* 0x00000000003a7805 */ /* 0x000fe4000001ff00 */
[----:B--2---:R-:W-:Y:S02]  /*10150*/  CS2R R48, SRZ ;  /* 0x0000000000307805 */ /* 0x004fe4000001ff00 */
[----:B------:R-:W-:Y:S02]  /*10160*/  CS2R R50, SRZ ;  /* 0x0000000000327805 */ /* 0x000fe4000001ff00 */
[----:B---3--:R-:W-:-:S02]  /*10170*/  CS2R R44, SRZ ;  /* 0x00000000002c7805 */ /* 0x008fc4000001ff00 */
[----:B------:R-:W-:Y:S02]  /*10180*/  CS2R R46, SRZ ;  /* 0x00000000002e7805 */ /* 0x000fe4000001ff00 */
[----:B------:R-:W-:-:S13]  /*10190*/  ISETP.GE.AND P0, PT, R24, 0x80, PT ;  /* 0x000000801800780c */ /* 0x000fda0003f06270 */
[----:B----4-:R-:W-:Y:S05]  /*101a0*/  @!P0 BRA `(.L_x_0) ;  /* 0x0000010000e88947 */ /* 0x010fea0003800000 */
[----:B------:R-:W2:Y:S04]  /*101b0*/  LDL.LU.64 R154, [R1+0x50] ;  /* 0x00005000019a7983 */ /* 0x000ea80000300a00 */
[----:B------:R-:W3:Y:S04]  /*101c0*/  LDL.LU.64 R138, [R1+0x8] ;  /* 0x00000800018a7983 */ /* 0x000ee80000300a00 */
[----:B------:R-:W4:Y:S04]  /*101d0*/  LDL.LU.64 R140, [R1+0x58] ;  /* 0x00005800018c7983 */ /* 0x000f280000300a00 */
[----:B------:R-:W4:Y:S01]  /*101e0*/  LDL.LU.64 R150, [R1+0x60] ;  /* 0x0000600001967983 */ /* 0x000f220000300a00 */
[----:B--2---:R-:W-:-:S03]  /*101f0*/  MOV R4, R155 ;  /* 0x0000009b00047202 */ /* 0x004fc60000000f00 */
[----:B------:R-:W-:Y:S04]  /*10200*/  STL [R1+0x5cc], R154 ;  /* 0x0005cc9a01007387 */ /* 0x000fe80000100800 */
[----:B------:R-:W-:Y:S04]  /*10210*/  STL [R1+0x5d0], R10 ;  /* 0x0005d00a01007387 */ /* 0x000fe80000100800 */
[----:B------:R3:W-:Y:S04]  /*10220*/  STL [R1+0x5c8], R4 ;  /* 0x0005c80401007387 */ /* 0x0007e80000100800 */
[----:B------:R-:W-:Y:S04]  /*10230*/  STL [R1+0x5a8], R11 ;  /* 0x0005a80b01007387 */ /* 0x000fe80000100800 */
[----:B------:R-:W-:Y:S01]  /*10240*/  STL [R1+0x5b0], R12 ;  /* 0x0005b00c01007387 */ /* 0x000fe20000100800 */
[----:B---3--:R-:W-:-:S03]  /*10250*/  IMAD.MOV.U32 R4, RZ, RZ, R139 ;  /* 0x000000ffff047224 */ /* 0x008fc600078e008b */
[----:B------:R-:W2:Y:S04]  /*10260*/  LDL.LU.64 R154, [R1+0x68] ;  /* 0x00006800019a7983 */ /* 0x000ea80000300a00 */
[----:B------:R-:W-:Y:S04]  /*10270*/  STL [R1+0x5ac], R13 ;  /* 0x0005ac0d01007387 */ /* 0x000fe80000100800 */
[----:B------:R-:W-:Y:S04]  /*10280*/  STL [R1+0x5b8], R18 ;  /* 0x0005b81201007387 */ /* 0x000fe80000100800 */
[----:B------:R-:W-:Y:S04]  /*10290*/  STL [R1+0x5b4], R19 ;  /* 0x0005b41301007387 */ /* 0x000fe80000100800 */
[----:B------:R1:W-:Y:S04]  /*102a0*/  STL [R1+0x5c0], R138 ;  /* 0x0005c08a01007387 */ /* 0x0003e80000100800 */
[----:B------:R3:W-:Y:S04]  /*102b0*/  STL [R1+0x5c4], R6 ;  /* 0x0005c40601007387 */ /* 0x0007e80000100800 */
[----:B------:R3:W-:Y:S04]  /*102c0*/  STL [R1+0x5bc], R4 ;  /* 0x0005bc0401007387 */ /* 0x0007e80000100800 */
[----:B-1----:R-:W2:Y:S01]  /*102d0*/  LDL.LU.64 R138, [R1+0x70] ;  /* 0x00007000018a7983 */ /* 0x002ea20000300a00 */
[----:B----4-:R-:W-:-:S02]  /*102e0*/  IMAD.MOV.U32 R18, RZ, RZ, R140 ;  /* 0x000000ffff127224 */ /* 0x010fc400078e008c */
[----:B------:R-:W-:Y:S01]  /*102f0*/  IMAD.MOV.U32 R13, RZ, RZ, R141 ;  /* 0x000000ffff0d7224 */ /* 0x000fe200078e008d */
[----:B---3--:R-:W-:Y:S01]  /*10300*/  MOV R6, R186 ;  /* 0x000000ba00067202 */ /* 0x008fe20000000f00 */
[----:B------:R-:W3:Y:S01]  /*10310*/  LDL.LU.64 R140, [R1+0x88] ;  /* 0x00008800018c7983 */ /* 0x000ee20000300a00 */
[----:B------:R-:W-:Y:S01]  /*10320*/  MOV R4, R151 ;  /* 0x0000009700047202 */ /* 0x000fe20000000f00 */
[----:B------:R-:W-:Y:S02]  /*10330*/  IMAD.MOV.U32 R10, RZ, RZ, R169 ;  /* 0x000000ffff0a7224 */ /* 0x000fe400078e00a9 */
[----:B------:R1:W-:Y:S01]  /*10340*/  STL [R1+0x598], R150 ;  /* 0x0005989601007387 */ /* 0x0003e20000100800 */
[----:B------:R-:W-:Y:S02]  /*10350*/  IMAD.MOV.U32 R248, RZ, RZ, R162 ;  /* 0x000000fffff87224 */ /* 0x000fe400078e00a2 */
[----:B------:R-:W-:Y:S01]  /*10360*/  IMAD.MOV.U32 R249, RZ, RZ, R163 ;  /* 0x000000fffff97224 */ /* 0x000fe200078e00a3 */
[----:B------:R-:W-:Y:S01]  /*10370*/  STL [R1+0x5a0], R26 ;  /* 0x0005a01a01007387 */ /* 0x000fe20000100800 */
[----:B------:R-:W-:-:S02]  /*10380*/  IMAD.MOV.U32 R21, RZ, RZ, R187 ;  /* 0x000000ffff157224 */ /* 0x000fc400078e00bb */
[----:B------:R-:W-:Y:S01]  /*10390*/  IMAD.MOV.U32 R11, RZ, RZ, R192 ;  /* 0x000000ffff0b7224 */ /* 0x000fe200078e00c0 */
[----:B------:R2:W-:Y:S01]  /*103a0*/  STL [R1+0x594], R4 ;  /* 0x0005940401007387 */ /* 0x0005e20000100800 */
[----:B------:R-:W-:Y:S01]  /*103b0*/  IMAD.MOV.U32 R12, RZ, RZ, R193 ;  /* 0x000000ffff0c7224 */ /* 0x000fe200078e00c1 */
[----:B------:R-:W-:Y:S01]  /*103c0*/  MOV R158, R201 ;  /* 0x000000c9009e7202 */ /* 0x000fe20000000f00 */
[----:B------:R-:W-:Y:S01]  /*103d0*/  IMAD.MOV.U32 R159, RZ, RZ, R200 ;  /* 0x000000ffff9f7224 */ /* 0x000fe200078e00c8 */
[----:B------:R-:W-:Y:S01]  /*103e0*/  STL [R1+0x59c], R27 ;  /* 0x00059c1b01007387 */ /* 0x000fe20000100800 */
[----:B------:R-:W-:Y:S02]  /*103f0*/  IMAD.MOV.U32 R9, RZ, RZ, R202 ;  /* 0x000000ffff097224 */ /* 0x000fe400078e00ca */
[----:B------:R-:W-:Y:S01]  /*10400*/  IMAD.MOV.U32 R16, RZ, RZ, R203 ;  /* 0x000000ffff107224 */ /* 0x000fe200078e00cb */
[----:B------:R-:W-:Y:S01]  /*10410*/  STL [R1+0x5a4], R168 ;  /* 0x0005a4a801007387 */ /* 0x000fe20000100800 */
[----:B------:R-:W-:Y:S01]  /*10420*/  IMAD.MOV.U32 R106, RZ, RZ, R224 ;  /* 0x000000ffff6a7224 */ /* 0x000fe200078e00e0 */
[----:B------:R-:W-:Y:S01]  /*10430*/  MOV R107, R225 ;  /* 0x000000e1006b7202 */ /* 0x000fe20000000f00 */
[----:B------:R-:W-:Y:S01]  /*10440*/  IMAD.MOV.U32 R52, RZ, RZ, R214 ;  /* 0x000000ffff347224 */ /* 0x000fe200078e00d6 */
[----:B-1----:R-:W4:Y:S01]  /*10450*/  LDL.LU.64 R150, [R1+0x118] ;  /* 0x0001180001967983 */ /* 0x002f220000300a00 */
[----:B------:R-:W-:-:S02]  /*10460*/  IMAD.MOV.U32 R53, RZ, RZ, R215 ;  /* 0x000000ffff357224 */ /* 0x000fc400078e00d7 */
[----:B------:R-:W-:Y:S02]  /*10470*/  IMAD.MOV.U32 R143, RZ, RZ, R232 ;  /* 0x000000ffff8f7224 */ /* 0x000fe400078e00e8 */
[----:B------:R-:W-:Y:S01]  /*10480*/  IMAD.MOV.U32 R142, RZ, RZ, R233 ;  /* 0x000000ffff8e7224 */ /* 0x000fe200078e00e9 */
[----:B------:R-:W-:Y:S01]  /*10490*/  MOV R50, R190 ;  /* 0x000000be00327202 */ /* 0x000fe20000000f00 */
[----:B------:R-:W-:Y:S02]  /*104a0*/  IMAD.MOV.U32 R51, RZ, RZ, R191 ;  /* 0x000000ffff337224 */ /* 0x000fe400078e00bf */
[----:B------:R-:W-:Y:S02]  /*104b0*/  IMAD.MOV.U32 R5, RZ, RZ, R136 ;  /* 0x000000ffff057224 */ /* 0x000fe400078e0088 */
[----:B------:R-:W-:Y:S01]  /*104c0*/  IMAD.MOV.U32 R20, RZ, RZ, R137 ;  /* 0x000000ffff147224 */ /* 0x000fe200078e0089 */
[----:B------:R-:W-:Y:S01]  /*104d0*/  MOV R173, R182 ;  /* 0x000000b600ad7202 */ /* 0x000fe20000000f00 */
[----:B------:R-:W-:-:S02]  /*104e0*/  IMAD.MOV.U32 R19, RZ, RZ, R7 ;  /* 0x000000ffff137224 */ /* 0x000fc400078e0007 */
[----:B--2---:R-:W-:Y:S01]  /*104f0*/  IMAD.MOV.U32 R4, RZ, RZ, R155 ;  /* 0x000000ffff047224 */ /* 0x004fe200078e009b */
[----:B------:R1:W-:Y:S04]  /*10500*/  STL [R1+0x584], R154 ;  /* 0x0005849a01007387 */ /* 0x0003e80000100800 */
[----:B------:R-:W-:Y:S04]  /*10510*/  STL [R1+0x58c], R30 ;  /* 0x00058c1e01007387 */ /* 0x000fe80000100800 */
[----:B------:R2:W-:Y:S04]  /*10520*/  STL [R1+0x580], R4 ;  /* 0x0005800401007387 */ /* 0x0005e80000100800 */
[----:B------:R-:W-:Y:S04]  /*10530*/  STL [R1+0x588], R31 ;  /* 0x0005881f01007387 */ /* 0x000fe80000100800 */
[----:B------:R-:W-:Y:S04]  /*10540*/  STL [R1+0x590], R130 ;  /* 0x0005908201007387 */ /* 0x000fe80000100800 */
[----:B-1----:R-:W3:Y:S01]  /*10550*/  LDL.LU.64 R154, [R1+0x230] ;  /* 0x00023000019a7983 */ /* 0x002ee20000300a00 */
[----:B--2---:R-:W-:-:S03]  /*10560*/  IMAD.MOV.U32 R4, RZ, RZ, R139 ;  /* 0x000000ffff047224 */ /* 0x004fc600078e008b */
[----:B------:R-:W-:Y:S04]  /*10570*/  STL [R1+0x570], R138 ;  /* 0x0005708a01007387 */ /* 0x000fe80000100800 */
[----:B------:R-:W2:Y:S04]  /*10580*/  LDL.LU.64 R156, [R1] ;  /* 0x00000000019c7983 */ /* 0x000ea80000300a00 */
[----:B------:R1:W-:Y:S04]  /*10590*/  STL [R1+0x56c], R4 ;  /* 0x00056c0401007387 */ /* 0x0003e80000100800 */
[----:B------:R-:W-:Y:S04]  /*105a0*/  STL [R1+0x578], R36 ;  /* 0x0005782401007387 */ /* 0x000fe80000100800 */
[----:B------:R-:W-:Y:S04]  /*105b0*/  STL [R1+0x574], R37 ;  /* 0x0005742501007387 */ /* 0x000fe80000100800 */
[----:B------:R-:W-:Y:S04]  /*105c0*/  STL [R1+0x57c], R132 ;  /* 0x00057c8401007387 */ /* 0x000fe80000100800 */
[----:B------:R-:W4:Y:S04]  /*105d0*/  LDL.LU.64 R166, [R1+0x2f0] ;  /* 0x0002f00001a67983 */ /* 0x000f280000300a00 */
[----:B------:R-:W2:Y:S04]  /*105e0*/  LDL.LU.64 R164, [R1+0x20] ;  /* 0x0000200001a47983 */ /* 0x000ea80000300a00 */
[----:B------:R-:W3:Y:S04]  /*105f0*/  LDL.LU.64 R194, [R1+0x368] ;  /* 0x0003680001c27983 */ /* 0x000ee80000300a00 */
[----:B------:R-:W4:Y:S04]  /*10600*/  LDL.LU.64 R176, [R1+0x78] ;  /* 0x0000780001b07983 */ /* 0x000f280000300a00 */
[----:B------:R-:W2:Y:S04]  /*10610*/  LDL.LU.64 R178, [R1+0x3c0] ;  /* 0x0003c00001b27983 */ /* 0x000ea80000300a00 */
[----:B------:R-:W2:Y:S04]  /*10620*/  LDL.LU.64 R208, [R1+0xe8] ;  /* 0x0000e80001d07983 */ /* 0x000ea80000300a00 */
[----:B------:R-:W2:Y:S04]  /*10630*/  LDL.LU.64 R44, [R1+0x448] ;  /* 0x00044800012c7983 */ /* 0x000ea80000300a00 */
[----:B------:R-:W2:Y:S01]  /*10640*/  LDL.LU.64 R46, [R1+0x160] ;  /* 0x00016000012e7983 */ /* 0x000ea20000300a00 */
[----:B---3--:R-:W-:-:S02]  /*10650*/  IMAD.MOV.U32 R169, RZ, RZ, R194 ;  /* 0x000000ffffa97224 */ /* 0x008fc400078e00c2 */
[----:B------:R-:W-:Y:S02]  /*10660*/  IMAD.MOV.U32 R168, RZ, RZ, R195 ;  /* 0x000000ffffa87224 */ /* 0x000fe400078e00c3 */
[----:B------:R-:W3:Y:S04]  /*10670*/  LDL.LU.64 R194, [R1+0x488] ;  /* 0x0004880001c27983 */ /* 0x000ee80000300a00 */
[----:B------:R-:W3:Y:S04]  /*10680*/  LDL.LU.64 R222, [R1+0x2c0] ;  /* 0x0002c00001de7983 */ /* 0x000ee80000300a00 */
[----:B------:R-:W3:Y:S01]  /*10690*/  LDL.LU.64 R226, [R1+0x4e0] ;  /* 0x0004e00001e27983 */ /* 0x000ee20000300a00 */
[----:B----4-:R-:W-:Y:S01]  /*106a0*/  IMAD.MOV.U32 R171, RZ, RZ, R176 ;  /* 0x000000ffffab7224 */ /* 0x010fe200078e00b0 */
[----:B--2---:R-:W-:Y:S01]  /*106b0*/  MOV R176, R179 ;  /* 0x000000b300b07202 */ /* 0x004fe20000000f00 */
[----:B------:R-:W-:-:S02]  /*106c0*/  IMAD.MOV.U32 R170, RZ, RZ, R177 ;  /* 0x000000ffffaa7224 */ /* 0x000fc400078e00b1 */
[----:B------:R-:W-:Y:S02]  /*106d0*/  IMAD.MOV.U32 R177, RZ, RZ, R178 ;  /* 0x000000ffffb17224 */ /* 0x000fe400078e00b2 */
[----:B------:R-:W-:Y:S01]  /*106e0*/  IMAD.MOV.U32 R179, RZ, RZ, R208 ;  /* 0x000000ffffb37224 */ /* 0x000fe200078e00d0 */
[----:B------:R-:W-:Y:S01]  /*106f0*/  MOV R186, R47 ;  /* 0x0000002f00ba7202 */ /* 0x000fe20000000f00 */
[----:B------:R-:W-:Y:S02]  /*10700*/  IMAD.MOV.U32 R178, RZ, RZ, R209 ;  /* 0x000000ffffb27224 */ /* 0x000fe400078e00d1 */
[----:B------:R-:W2:Y:S01]  /*10710*/  LDL.LU.64 R208, [R1+0x328] ;  /* 0x0003280001d07983 */ /* 0x000ea20000300a00 */
[----:B------:R-:W-:Y:S02]  /*10720*/  IMAD.MOV.U32 R187, RZ, RZ, R46 ;  /* 0x000000ffffbb7224 */ /* 0x000fe400078e002e */
[----:B------:R-:W-:Y:S01]  /*10730*/  IMAD.MOV.U32 R46, RZ, RZ, R248 ;  /* 0x000000ffff2e7224 */ /* 0x000fe200078e00f8 */
[----:B------:R-:W4:Y:S01]  /*10740*/  LDL.LU.64 R58, [R1+0x548] ;  /* 0x00054800013a7983 */ /* 0x000f220000300a00 */
[----:B------:R-:W-:-:S02]  /*10750*/  IMAD.MOV.U32 R47, RZ, RZ, R249 ;  /* 0x000000ffff2f7224 */ /* 0x000fc400078e00f9 */
[----:B------:R-:W-:Y:S01]  /*10760*/  IMAD.MOV.U32 R248, RZ, RZ, R236 ;  /* 0x000000fffff87224 */ /* 0x000fe200078e00ec */
[----:B------:R-:W4:Y:S01]  /*10770*/  LDL.LU.64 R48, [R1+0x3b0] ;  /* 0x0003b00001307983 */ /* 0x000f220000300a00 */
[----:B------:R-:W-:-:S03]  /*10780*/  IMAD.MOV.U32 R249, RZ, RZ, R237 ;  /* 0x000000fffff97224 */ /* 0x000fc600078e00ed */
[----:B------:R-:W4:Y:S01]  /*10790*/  LDL.LU.64 R236, [R1+0x600] ;  /* 0x0006000001ec7983 */ /* 0x000f220000300a00 */
[----:B---3--:R-:W-:Y:S02]  /*107a0*/  IMAD.MOV.U32 R193, RZ, RZ, R194 ;  /* 0x000000ffffc17224 */ /* 0x008fe400078e00c2 */
[----:B------:R-:W-:Y:S01]  /*107b0*/  IMAD.MOV.U32 R192, RZ, RZ, R195 ;  /* 0x000000ffffc07224 */ /* 0x000fe200078e00c3 */
[----:B------:R-:W-:Y:S01]  /*107c0*/  MOV R195, R222 ;  /* 0x000000de00c37202 */ /* 0x000fe20000000f00 */
[----:B------:R-:W-:Y:S02]  /*107d0*/  IMAD.MOV.U32 R194, RZ, RZ, R223 ;  /* 0x000000ffffc27224 */ /* 0x000fe400078e00df */
[----:B------:R-:W3:Y:S01]  /*107e0*/  LDL.LU.64 R222, [R1+0x400] ;  /* 0x0004000001de7983 */ /* 0x000ee20000300a00 */
[----:B------:R-:W-:Y:S02]  /*107f0*/  IMAD.MOV.U32 R201, RZ, RZ, R226 ;  /* 0x000000ffffc97224 */ /* 0x000fe400078e00e2 */
[----:B------:R-:W-:-:S02]  /*10800*/  IMAD.MOV.U32 R200, RZ, RZ, R227 ;  /* 0x000000ffffc87224 */ /* 0x000fc400078e00e3 */
[----:B------:R-:W3:Y:S04]  /*10810*/  LDL.LU.64 R226, [R1+0x640] ;  /* 0x0006400001e27983 */ /* 0x000ee80000300a00 */
[----:B------:R-:W3:Y:S01]  /*10820*/  LDL.LU.64 R56, [R1+0x470] ;  /* 0x0004700001387983 */ /* 0x000ee20000300a00 */
[----:B------:R-:W-:Y:S02]  /*10830*/  IMAD.MOV.U32 R185, RZ, RZ, R44 ;  /* 0x000000ffffb97224 */ /* 0x000fe400078e002c */
[----:B------:R-:W-:Y:S01]  /*10840*/  IMAD.MOV.U32 R184, RZ, RZ, R45 ;  /* 0x000000ffffb87224 */ /* 0x000fe200078e002d */
[----:B------:R-:W3:Y:S01]  /*10850*/  LDL.LU.64 R104, [R1+0x18] ;  /* 0x0000180001687983 */ /* 0x000ee20000300a00 */
[----:B------:R-:W-:Y:S02]  /*10860*/  IMAD.MOV.U32 R44, RZ, RZ, R188 ;  /* 0x000000ffff2c7224 */ /* 0x000fe400078e00bc */
[----:B------:R-:W-:-:S02]  /*10870*/  IMAD.MOV.U32 R45, RZ, RZ, R189 ;  /* 0x000000ffff2d7224 */ /* 0x000fc400078e00bd */
[----:B------:R-:W-:Y:S01]  /*10880*/  IMAD.MOV.U32 R54, RZ, RZ, R44 ;  /* 0x000000ffff367224 */ /* 0x000fe200078e002c */
[----:B------:R-:W-:Y:S01]  /*10890*/  MOV R44, R248 ;  /* 0x000000f8002c7202 */ /* 0x000fe20000000f00 */
[----:B------:R-:W-:Y:S02]  /*108a0*/  IMAD.MOV.U32 R55, RZ, RZ, R45 ;  /* 0x000000ffff377224 */ /* 0x000fe400078e002d */
[----:B------:R-:W-:Y:S01]  /*108b0*/  IMAD.MOV.U32 R161, RZ, RZ, R166 ;  /* 0x000000ffffa17224 */ /* 0x000fe200078e00a6 */
[----:B------:R-:W-:Y:S01]  /*108c0*/  MOV R166, R217 ;  /* 0x000000d900a67202 */ /* 0x000fe20000000f00 */
[----:B------:R-:W-:Y:S02]  /*108d0*/  IMAD.MOV.U32 R160, RZ, RZ, R167 ;  /* 0x000000ffffa07224 */ /* 0x000fe400078e00a7 */
[----:B------:R-:W-:Y:S02]  /*108e0*/  IMAD.MOV.U32 R45, RZ, RZ, R249 ;  /* 0x000000ffff2d7224 */ /* 0x000fe400078e00f9 */
[----:B------:R-:W-:-:S02]  /*108f0*/  IMAD.MOV.U32 R167, RZ, RZ, R216 ;  /* 0x000000ffffa77224 */ /* 0x000fc400078e00d8 */
[----:B------:R-:W-:Y:S02]  /*10900*/  IMAD.MOV.U32 R248, RZ, RZ, R234 ;  /* 0x000000fffff87224 */ /* 0x000fe400078e00ea */
[----:B------:R-:W-:Y:S02]  /*10910*/  IMAD.MOV.U32 R249, RZ, RZ, R235 ;  /* 0x000000fffff97224 */ /* 0x000fe400078e00eb */
[----:B--2---:R-:W-:Y:S01]  /*10920*/  IMAD.MOV.U32 R203, RZ, RZ, R208 ;  /* 0x000000ffffcb7224 */ /* 0x004fe200078e00d0 */
[----:B------:R-:W2:Y:S01]  /*10930*/  LDL.LU.64 R234, [R1+0x670] ;  /* 0x0006700001ea7983 */ /* 0x000ea20000300a00 */
[----:B------:R-:W-:Y:S01]  /*10940*/  IMAD.MOV.U32 R202, RZ, RZ, R209 ;  /* 0x000000ffffca7224 */ /* 0x000fe200078e00d1 */
[----:B----4-:R-:W-:Y:S01]  /*10950*/  MOV R208, R59 ;  /* 0x0000003b00d07202 */ /* 0x010fe20000000f00 */
[----:B------:R-:W-:Y:S02]  /*10960*/  IMAD.MOV.U32 R217, RZ, RZ, R236 ;  /* 0x000000ffffd97224 */ /* 0x000fe400078e00ec */
[----:B------:R-:W-:-:S02]  /*10970*/  IMAD.MOV.U32 R216, RZ, RZ, R237 ;  /* 0x000000ffffd87224 */ /* 0x000fc400078e00ed */
[----:B------:R-:W-:Y:S01]  /*10980*/  IMAD.MOV.U32 R209, RZ, RZ, R58 ;  /* 0x000000ffffd17224 */ /* 0x000fe200078e003a */
[----:B------:R-:W4:Y:S04]  /*10990*/  LDL.LU.64 R236, [R1+0x4c0] ;  /* 0x0004c00001ec7983 */ /* 0x000f280000300a00 */
[----:B------:R-:W4:Y:S04]  /*109a0*/  LDL.LU.64 R58, [R1+0x318] ;  /* 0x00031800013a7983 */ /* 0x000f280000300a00 */
[----:B------:R-:W4:Y:S01]  /*109b0*/  LDL.LU.64 R96, [R1+0x6a8] ;  /* 0x0006a80001607983 */ /* 0x000f220000300a00 */
[----:B---3--:R-:W-:-:S02]  /*109c0*/  IMAD.MOV.U32 R225, RZ, RZ, R226 ;  /* 0x000000ffffe17224 */ /* 0x008fc400078e00e2 */
[----:B------:R-:W-:Y:S02]  /*109d0*/  IMAD.MOV.U32 R224, RZ, RZ, R227 ;  /* 0x000000ffffe07224 */ /* 0x000fe400078e00e3 */
[----:B------:R-:W-:Y:S01]  /*109e0*/  IMAD.MOV.U32 R227, RZ, RZ, R56 ;  /* 0x000000ffffe37224 */ /* 0x000fe200078e0038 */
[----:B------:R-:W-:Y:S01]  /*109f0*/  MOV R226, R57 ;  /* 0x0000003900e27202 */ /* 0x000fe20000000f00 */
[----:B------:R-:W-:Y:S02]  /*10a00*/  IMAD.MOV.U32 R56, RZ, RZ, R244 ;  /* 0x000000ffff387224 */ /* 0x000fe400078e00f4 */
[----:B------:R-:W-:Y:S02]  /*10a10*/  IMAD.MOV.U32 R57, RZ, RZ, R245 ;  /* 0x000000ffff397224 */ /* 0x000fe400078e00f5 */
[----:B------:R-:W3:Y:S04]  /*10a20*/  LDL.LU.64 R244, [R1+0x520] ;  /* 0x0005200001f47983 */ /* 0x000ee80000300a00 */
[----:B------:R-:W3:Y:S01]  /*10a30*/  LDL.LU.64 R98, [R1+0x398] ;  /* 0x0003980001627983 */ /* 0x000ee20000300a00 */
[----:B------:R-:W-:Y:S01]  /*10a40*/  IMAD.MOV.U32 R102, RZ, RZ, R106 ;  /* 0x000000ffff667224 */ /* 0x000fe200078e006a */
[----:B------:R-:W-:Y:S01]  /*10a50*/  MOV R103, R107 ;  /* 0x0000006b00677202 */ /* 0x000fe20000000f00 */
[----:B------:R-:W-:-:S02]  /*10a60*/  IMAD.MOV.U32 R106, RZ, RZ, R52 ;  /* 0x000000ffff6a7224 */ /* 0x000fc400078e0034 */
[----:B------:R-:W-:Y:S02]  /*10a70*/  IMAD.MOV.U32 R107, RZ, RZ, R53 ;  /* 0x000000ffff6b7224 */ /* 0x000fe400078e0035 */
[----:B------:R-:W-:Y:S02]  /*10a80*/  IMAD.MOV.U32 R52, RZ, RZ, R54 ;  /* 0x000000ffff347224 */ /* 0x000fe400078e0036 */
[----:B------:R-:W-:Y:S02]  /*10a90*/  IMAD.MOV.U32 R53, RZ, RZ, R55 ;  /* 0x000000ffff357224 */ /* 0x000fe400078e0037 */
[----:B------:R-:W3:Y:S04]  /*10aa0*/  LDL.LU.64 R54, [R1+0x6e8] ;  /* 0x0006e80001367983 */ /* 0x000ee80000300a00 */
[----:B------:R-:W3:Y:S04]  /*10ab0*/  LDL.LU.64 R82, [R1+0x5f8] ;  /* 0x0005f80001527983 */ /* 0x000ee80000300a00 */
[----:B------:R-:W3:Y:S01]  /*10ac0*/  LDL.LU.64 R88, [R1+0x3f0] ;  /* 0x0003f00001587983 */ /* 0x000ee20000300a00 */
[----:B--2---:R-:W-:-:S02]  /*10ad0*/  IMAD.MOV.U32 R233, RZ, RZ, R234 ;  /* 0x000000ffffe97224 */ /* 0x004fc400078e00ea */
[----:B------:R-:W-:Y:S01]  /*10ae0*/  IMAD.MOV.U32 R232, RZ, RZ, R235 ;  /* 0x000000ffffe87224 */ /* 0x000fe200078e00eb */
[----:B------:R-:W1:Y:S01]  /*10af0*/  LDL.LU.64 R92, [R1+0x710] ;  /* 0x00071000015c7983 */ /* 0x000e620000300a00 */
[----:B----4-:R-:W-:Y:S01]  /*10b00*/  IMAD.MOV.U32 R235, RZ, RZ, R236 ;  /* 0x000000ffffeb7224 */ /* 0x010fe200078e00ec */
[----:B------:R-:W-:Y:S01]  /*10b10*/  MOV R234, R237 ;  /* 0x000000ed00ea7202 */ /* 0x000fe20000000f00 */
[----:B------:R-:W-:Y:S02]  /*10b20*/  IMAD.MOV.U32 R237, RZ, RZ, R58 ;  /* 0x000000ffffed7224 */ /* 0x000fe400078e003a */
[----:B------:R-:W-:Y:S02]  /*10b30*/  IMAD.MOV.U32 R236, RZ, RZ, R59 ;  /* 0x000000ffffec7224 */ /* 0x000fe400078e003b */
[----:B------:R-:W-:Y:S01]  /*10b40*/  IMAD.MOV.U32 R58, RZ, RZ, R240 ;  /* 0x000000ffff3a7224 */ /* 0x000fe200078e00f0 */
[----:B------:R-:W-:Y:S01]  /*10b50*/  MOV R240, R97 ;  /* 0x0000006100f07202 */ /* 0x000fe20000000f00 */
[----:B------:R-:W-:-:S02]  /*10b60*/  IMAD.MOV.U32 R59, RZ, RZ, R241 ;  /* 0x000000ffff3b7224 */ /* 0x000fc400078e00f1 */
[----:B------:R-:W-:Y:S01]  /*10b70*/  IMAD.MOV.U32 R241, RZ, RZ, R96 ;  /* 0x000000fffff17224 */ /* 0x000fe200078e0060 */
[----:B------:R-:W-:Y:S01]  /*10b80*/  MOV R145, R150 ;  /* 0x0000009600917202 */ /* 0x000fe20000000f00 */
[----:B------:R-:W2:Y:S01]  /*10b90*/  LDL.LU.64 R96, [R1+0x630] ;  /* 0x0006300001607983 */ /* 0x000ea20000300a00 */
[----:B------:R-:W-:Y:S02]  /*10ba0*/  IMAD.MOV.U32 R144, RZ, RZ, R151 ;  /* 0x000000ffff907224 */ /* 0x000fe400078e0097 */
[----:B------:R-:W-:Y:S01]  /*10bb0*/  IMAD.MOV.U32 R151, RZ, RZ, R198 ;  /* 0x000000ffff977224 */ /* 0x000fe200078e00c6 */
[----:B------:R-:W-:Y:S01]  /*10bc0*/  MOV R198, R243 ;  /* 0x000000f300c67202 */ /* 0x000fe20000000f00 */
[----:B------:R-:W-:Y:S02]  /*10bd0*/  IMAD.MOV.U32 R150, RZ, RZ, R199 ;  /* 0x000000ffff967224 */ /* 0x000fe400078e00c7 */
[----:B------:R-:W-:Y:S02]  /*10be0*/  IMAD.MOV.U32 R199, RZ, RZ, R242 ;  /* 0x000000ffffc77224 */ /* 0x000fe400078e00f2 */
[----:B---3--:R-:W-:-:S02]  /*10bf0*/  IMAD.MOV.U32 R243, RZ, RZ, R244 ;  /* 0x000000fffff37224 */ /* 0x008fc400078e00f4 */
[----:B------:R-:W-:Y:S02]  /*10c00*/  IMAD.MOV.U32 R242, RZ, RZ, R245 ;  /* 0x000000fffff27224 */ /* 0x000fe400078e00f5 */
[----:B------:R-:W-:Y:S02]  /*10c10*/  IMAD.MOV.U32 R245, RZ, RZ, R98 ;  /* 0x000000fffff57224 */ /* 0x000fe400078e0062 */
[----:B------:R-:W-:Y:S02]  /*10c20*/  IMAD.MOV.U32 R244, RZ, RZ, R99 ;  /* 0x000000fffff47224 */ /* 0x000fe400078e0063 */
[----:B------:R-:W3:Y:S04]  /*10c30*/  LDL.LU.64 R98, [R1+0x468] ;  /* 0x0004680001627983 */ /* 0x000ee80000300a00 */
[----:B------:R-:W4:Y:S04]  /*10c40*/  LDL.LU.64 R84, [R1+0x248] ;  /* 0x0002480001547983 */ /* 0x000f280000300a00 */
[----:B------:R-:W4:Y:S04]  /*10c50*/  LDL.LU.64 R86, [R1+0x750] ;  /* 0x0007500001567983 */ /* 0x000f280000300a00 */
[----:B------:R1:W-:Y:S01]  /*10c60*/  STL [R1], R88 ;  /* 0x0000005801007387 */ /* 0x0003e20000100800 */
[----:B------:R-:W-:-:S03]  /*10c70*/  MOV R252, R89 ;  /* 0x0000005900fc7202 */ /* 0x000fc60000000f00 */
[----:B------:R-:W-:Y:S01]  /*10c80*/  STL [R1+0x8], R124 ;  /* 0x0000087c01007387 */ /* 0x000fe20000100800 */
[----:B-1----:R-:W-:-:S03]  /*10c90*/  IMAD.MOV.U32 R4, RZ, RZ, R93 ;  /* 0x000000ffff047224 */ /* 0x002fc600078e005d */
[----:B------:R-:W4:Y:S04]  /*10ca0*/  LDL.LU.64 R88, [R1+0x658] ;  /* 0x0006580001587983 */ /* 0x000f280000300a00 */
[----:B------:R-:W4:Y:S04]  /*10cb0*/  LDL.LU.64 R80, [R1+0x498] ;  /* 0x0004980001507983 */ /* 0x000f280000300a00 */
[----:B------:R-:W-:Y:S04]  /*10cc0*/  STL [R1+0x4], R125 ;  /* 0x0000047d01007387 */ /* 0x000fe80000100800 */
[----:B------:R1:W-:Y:S01]  /*10cd0*/  STL [R1+0x10], R92 ;  /* 0x0000105c01007387 */ /* 0x0003e20000100800 */
[----:B------:R-:W-:-:S02]  /*10ce0*/  IMAD.MOV.U32 R94, RZ, RZ, R106 ;  /* 0x000000ffff5e7224 */ /* 0x000fc400078e006a */
[----:B------:R-:W-:Y:S01]  /*10cf0*/  IMAD.MOV.U32 R95, RZ, RZ, R107 ;  /* 0x000000ffff5f7224 */ /* 0x000fe200078e006b */
[----:B------:R-:W-:Y:S01]  /*10d00*/  MOV R107, R53 ;  /* 0x00000035006b7202 */ /* 0x000fe20000000f00 */
[----:B------:R-:W-:Y:S02]  /*10d10*/  IMAD.MOV.U32 R106, RZ, RZ, R52 ;  /* 0x000000ffff6a7224 */ /* 0x000fe400078e0034 */
[----:B------:R-:W-:Y:S01]  /*10d20*/  IMAD.MOV.U32 R52, RZ, RZ, R248 ;  /* 0x000000ffff347224 */ /* 0x000fe200078e00f8 */
[----:B-1----:R-:W4:Y:S04]  /*10d30*/  LDL.LU.64 R92, [R1+0x300] ;  /* 0x00030000015c7983 */ /* 0x002f280000300a00 */
[----:B------:R1:W-:Y:S01]  /*10d40*/  STL [R1+0xc], R4 ;  /* 0x00000c0401007387 */ /* 0x0003e20000100800 */
[----:B------:R-:W-:Y:S01]  /*10d50*/  IMAD.MOV.U32 R53, RZ, RZ, R249 ;  /* 0x000000ffff357224 */ /* 0x000fe200078e00f9 */
[----:B------:R-:W-:Y:S01]  /*10d60*/  MOV R248, R55 ;  /* 0x0000003700f87202 */ /* 0x000fe20000000f00 */
[----:B------:R-:W-:Y:S01]  /*10d70*/  IMAD.MOV.U32 R249, RZ, RZ, R54 ;  /* 0x000000fffff97224 */ /* 0x000fe200078e0036 */
[----:B--2---:R2:W-:Y:S01]  /*10d80*/  STL [R1+0x18], R96 ;  /* 0x0000186001007387 */ /* 0x0045e20000100800 */
[----:B------:R-:W-:-:S02]  /*10d90*/  IMAD.MOV.U32 R54, RZ, RZ, R250 ;  /* 0x000000ffff367224 */ /* 0x000fc400078e00fa */
[----:B-1----:R-:W-:Y:S02]  /*10da0*/  IMAD.MOV.U32 R4, RZ, RZ, R97 ;  /* 0x000000ffff047224 */ /* 0x002fe400078e0061 */
[----:B------:R-:W-:Y:S02]  /*10db0*/  IMAD.MOV.U32 R55, RZ, RZ, R251 ;  /* 0x000000ffff377224 */ /* 0x000fe400078e00fb */
[----:B------:R-:W-:Y:S01]  /*10dc0*/  IMAD.MOV.U32 R251, RZ, RZ, R82 ;  /* 0x000000fffffb7224 */ /* 0x000fe200078e0052 */
[----:B------:R1:W-:Y:S01]  /*10dd0*/  STL [R1+0x14], R4 ;  /* 0x0000140401007387 */ /* 0x0003e20000100800 */
[----:B------:R-:W-:-:S03]  /*10de0*/  IMAD.MOV.U32 R250, RZ, RZ, R83 ;  /* 0x000000fffffa7224 */ /* 0x000fc600078e0053 */
[----:B---3--:R3:W-:Y:S04]  /*10df0*/  STL [R1+0x20], R98 ;  /* 0x0000206201007387 */ /* 0x0087e80000100800 */
[----:B------:R-:W4:Y:S04]  /*10e00*/  LDL.LU.64 R82, [R1+0x778] ;  /* 0x0007780001527983 */ /* 0x000f280000300a00 */
[----:B--2---:R-:W2:Y:S01]  /*10e10*/  LDL.LU.64 R96, [R1+0x690] ;  /* 0x0006900001607983 */ /* 0x004ea20000300a00 */
[----:B-1----:R-:W-:-:S05]  /*10e20*/  IMAD.MOV.U32 R4, RZ, RZ, R99 ;  /* 0x000000ffff047224 */ /* 0x002fca00078e0063 */
[----:B------:R4:W-:Y:S04]  /*10e30*/  STL [R1+0x1c], R4 ;  /* 0x00001c0401007387 */ /* 0x0009e80000100800 */
[----:B---3--:R-:W3:Y:S01]  /*10e40*/  LDL.LU.64 R98, [R1+0x518] ;  /* 0x0005180001627983 */ /* 0x008ee20000300a00 */
[----:B----4-:R-:W-:-:S03]  /*10e50*/  IMAD.MOV.U32 R4, RZ, RZ, R85 ;  /* 0x000000ffff047224 */ /* 0x010fc600078e0055 */
[----:B------:R-:W-:Y:S04]  /*10e60*/  STL [R1+0x28], R84 ;  /* 0x0000285401007387 */ /* 0x000fe80000100800 */
[----:B------:R-:W-:Y:S04]  /*10e70*/  STL [R1+0x30], R86 ;  /* 0x0000305601007387 */ /* 0x000fe80000100800 */
[----:B------:R1:W-:Y:S04]  /*10e80*/  STL [R1+0x24], R4 ;  /* 0x0000240401007387 */ /* 0x0003e80000100800 */
[----:B------:R-:W-:Y:S01]  /*10e90*/  STL [R1+0x38], R88 ;  /* 0x0000385801007387 */ /* 0x000fe20000100800 */
[----:B-1----:R-:W-:-:S05]  /*10ea0*/  MOV R4, R87 ;  /* 0x0000005700047202 */ /* 0x002fca0000000f00 */
[----:B------:R1:W-:Y:S04]  /*10eb0*/  STL [R1+0x2c], R4 ;  /* 0x00002c0401007387 */ /* 0x0003e80000100800 */
[----:B------:R-:W4:Y:S01]  /*10ec0*/  LDL.LU.64 R84, [R1+0x380] ;  /* 0x0003800001547983 */ /* 0x000f220000300a00 */
[----:B-1----:R-:W-:-:S05]  /*10ed0*/  IMAD.MOV.U32 R4, RZ, RZ, R89 ;  /* 0x000000ffff047224 */ /* 0x002fca00078e0059 */
[----:B------:R1:W-:Y:S04]  /*10ee0*/  STL [R1+0x34], R4 ;  /* 0x0000340401007387 */ /* 0x0003e80000100800 */
[----:B------:R-:W-:Y:S04]  /*10ef0*/  STL [R1+0x40], R80 ;  /* 0x0000405001007387 */ /* 0x000fe80000100800 */
[----:B------:R-:W4:Y:S01]  /*10f00*/  LDL.LU.64 R86, [R1+0x7b8] ;  /* 0x0007b80001567983 */ /* 0x000f220000300a00 */
[----:B-1----:R-:W-:-:S03]  /*10f10*/  IMAD.MOV.U32 R4, RZ, RZ, R81 ;  /* 0x000000ffff047224 */ /* 0x002fc600078e0051 */
[----:B------:R-:W4:Y:S04]  /*10f20*/  LDL.LU.64 R88, [R1+0x6c8] ;  /* 0x0006c80001587983 */ /* 0x000f280000300a00 */
[----:B------:R-:W-:Y:S04]  /*10f30*/  STL [R1+0x48], R92 ;  /* 0x0000485c01007387 */ /* 0x000fe80000100800 */
[----:B------:R1:W-:Y:S02]  /*10f40*/  STL [R1+0x3c], R4 ;  /* 0x00003c0401007387 */ /* 0x0003e40000100800 */
[----:B-1----:R-:W-:-:S05]  /*10f50*/  IMAD.MOV.U32 R4, RZ, RZ, R93 ;  /* 0x000000ffff047224 */ /* 0x002fca00078e005d */
[----:B------:R1:W-:Y:S02]  /*10f60*/  STL [R1+0x44], R4 ;  /* 0x0000440401007387 */ /* 0x0003e40000100800 */
[----:B-1----:R-:W-:Y:S02]  /*10f70*/  IMAD.MOV.U32 R4, RZ, RZ, R83 ;  /* 0x000000ffff047224 */ /* 0x002fe400078e0053 */
[----:B------:R-:W-:Y:S04]  /*10f80*/  STL [R1+0x50], R82 ;  /* 0x0000505201007387 */ /* 0x000fe80000100800 */
[----:B------:R-:W4:Y:S04]  /*10f90*/  LDL.LU.64 R92, [R1+0x5e8] ;  /* 0x0005e800015c7983 */ /* 0x000f280000300a00 */
[----:B------:R1:W-:Y:S04]  /*10fa0*/  STL [R1+0x4c], R4 ;  /* 0x00004c0401007387 */ /* 0x0003e80000100800 */
[----:B--2---:R2:W-:Y:S01]  /*10fb0*/  STL [R1+0x58], R96 ;  /* 0x0000586001007387 */ /* 0x0045e20000100800 */
[----:B-1----:R-:W-:-:S05]  /*10fc0*/  MOV R4, R97 ;  /* 0x0000006100047202 */ /* 0x002fca0000000f00 */
[----:B------:R1:W-:Y:S04]  /*10fd0*/  STL [R1+0x54], R4 ;  /* 0x0000540401007387 */ /* 0x0003e80000100800 */
[----:B--2---:R-:W2:Y:S04]  /*10fe0*/  LDL.LU.64 R96, [R1+0x3d0] ;  /* 0x0003d00001607983 */ /* 0x004ea80000300a00 */
[----:B---3--:R3:W-:Y:S04]  /*10ff0*/  STL [R1+0x60], R98 ;  /* 0x0000606201007387 */ /* 0x0087e80000100800 */
[----:B------:R-:W2:Y:S01]  /*11000*/  LDL.LU.64 R80, [R1+0x7e0] ;  /* 0x0007e00001507983 */ /* 0x000ea20000300a00 */
[----:B-1----:R-:W-:-:S03]  /*11010*/  IMAD.MOV.U32 R4, RZ, RZ, R99 ;  /* 0x000000ffff047224 */ /* 0x002fc600078e0063 */
[----:B---3--:R-:W3:Y:S04]  /*11020*/  LDL.LU.64 R98, [R1+0x708] ;  /* 0x0007080001627983 */ /* 0x008ee80000300a00 */
[----:B------:R1:W-:Y:S04]  /*11030*/  STL [R1+0x5c], R4 ;  /* 0x00005c0401007387 */ /* 0x0003e80000100800 */
[----:B----4-:R-:W-:Y:S01]  /*11040*/  STL [R1+0x68], R84 ;  /* 0x0000685401007387 */ /* 0x010fe20000100800 */
[----:B-1----:R-:W-:-:S05]  /*11050*/  IMAD.MOV.U32 R4, RZ, RZ, R85 ;  /* 0x000000ffff047224 */ /* 0x002fca00078e0055 */
[----:B------:R1:W-:Y:S04]  /*11060*/  STL [R1+0x64], R4 ;  /* 0x0000640401007387 */ /* 0x0003e80000100800 */
[----:B------:R-:W4:Y:S04]  /*11070*/  LDL.LU.64 R82, [R1+0x450] ;  /* 0x0004500001527983 */ /* 0x000f280000300a00 */
[----:B------:R1:W-:Y:S02]  /*11080*/  STL [R1+0x70], R86 ;  /* 0x0000705601007387 */ /* 0x0003e40000100800 */
[----:B-1----:R-:W-:-:S02]  /*11090*/  IMAD.MOV.U32 R4, RZ, RZ, R87 ;  /* 0x000000ffff047224 */ /* 0x002fc400078e0057 */
[----:B------:R-:W4:Y:S04]  /*110a0*/  LDL.LU.64 R84, [R1+0x608] ;  /* 0x0006080001547983 */ /* 0x000f280000300a00 */
[----:B------:R1:W-:Y:S04]  /*110b0*/  STL [R1+0x6c], R4 ;  /* 0x00006c0401007387 */ /* 0x0003e80000100800 */
[----:B------:R-:W-:Y:S04]  /*110c0*/  STL [R1+0x78], R88 ;  /* 0x0000785801007387 */ /* 0x000fe80000100800 */
[----:B------:R-:W4:Y:S01]  /*110d0*/  LDL.LU.64 R86, [R1+0x808] ;  /* 0x0008080001567983 */ /* 0x000f220000300a00 */
[----:B-1----:R-:W-:-:S05]  /*110e0*/  IMAD.MOV.U32 R4, RZ, RZ, R89 ;  /* 0x000000ffff047224 */ /* 0x002fca00078e0059 */
[----:B------:R1:W-:Y:S02]  /*110f0*/  STL [R1+0x74], R4 ;  /* 0x0000740401007387 */ /* 0x0003e40000100800 */
[----:B-1----:R-:W-:Y:S02]  /*11100*/  MOV R4, R93 ;  /* 0x0000005d00047202 */ /* 0x002fe40000000f00 */
[----:B------:R-:W-:Y:S04]  /*11110*/  STL [R1+0x80], R92 ;  /* 0x0000805c01007387 */ /* 0x000fe80000100800 */
[----:B------:R-:W4:Y:S04]  /*11120*/  LDL.LU.64 R88, [R1+0x740] ;  /* 0x0007400001587983 */ /* 0x000f280000300a00 */
[----:B------:R2:W-:Y:S02]  /*11130*/  STL [R1+0x7c], R4 ;  /* 0x00007c0401007387 */ /* 0x0005e40000100800 */
[----:B--2---:R-:W-:-:S02]  /*11140*/  IMAD.MOV.U32 R4, RZ, RZ, R97 ;  /* 0x000000ffff047224 */ /* 0x004fc400078e0061 */
[----:B------:R-:W-:Y:S04]  /*11150*/  STL [R1+0x88], R96 ;  /* 0x0000886001007387 */ /* 0x000fe80000100800 */
[----:B------:R1:W-:Y:S04]  /*11160*/  STL [R1+0x84], R4 ;  /* 0x0000840401007387 */ /* 0x0003e80000100800 */
[----:B------:R-:W-:Y:S04]  /*11170*/  STL [R1+0x90], R80 ;  /* 0x0000905001007387 */ /* 0x000fe80000100800 */
[----:B------:R-:W2:Y:S01]  /*11180*/  LDL.LU.64 R92, [R1+0x650] ;  /* 0x00065000015c7983 */ /* 0x000ea20000300a00 */
[----:B-1----:R-:W-:-:S03]  /*11190*/  IMAD.MOV.U32 R4, RZ, RZ, R81 ;  /* 0x000000ffff047224 */ /* 0x002fc600078e0051 */
[----:B------:R-:W2:Y:S04]  /*111a0*/  LDL.LU.64 R96, [R1+0x490] ;  /* 0x0004900001607983 */ /* 0x000ea80000300a00 */
[----:B---3--:R-:W-:Y:S04]  /*111b0*/  STL [R1+0x98], R98 ;  /* 0x0000986201007387 */ /* 0x008fe80000100800 */
[----:B------:R1:W-:Y:S02]  /*111c0*/  STL [R1+0x8c], R4 ;  /* 0x00008c0401007387 */ /* 0x0003e40000100800 */
[----:B-1----:R-:W-:-:S02]  /*111d0*/  IMAD.MOV.U32 R4, RZ, RZ, R99 ;  /* 0x000000ffff047224 */ /* 0x002fc400078e0063 */
[----:B------:R-:W3:Y:S04]  /*111e0*/  LDL.LU.64 R98, [R1+0x848] ;  /* 0x0008480001627983 */ /* 0x000ee80000300a00 */
[----:B------:R1:W-:Y:S04]  /*111f0*/  STL [R1+0x94], R4 ;  /* 0x0000940401007387 */ /* 0x0003e80000100800 */
[----:B----4-:R-:W-:Y:S01]  /*11200*/  STL [R1+0xa0], R84 ;  /* 0x0000a05401007387 */ /* 0x010fe20000100800 */
[----:B-1----:R-:W-:-:S05]  /*11210*/  IMAD.MOV.U32 R4, RZ, RZ, R85 ;  /* 0x000000ffff047224 */ /* 0x002fca00078e0055 */
[----:B------:R1:W-:Y:S04]  /*11220*/  STL [R1+0x9c], R4 ;  /* 0x00009c0401007387 */ /* 0x0003e80000100800 */
[----:B------:R4:W-:Y:S04]  /*11230*/  STL [R1+0xa8], R82 ;  /* 0x0000a85201007387 */ /* 0x0009e80000100800 */
[----:B------:R-:W3:Y:S01]  /*11240*/  LDL.LU.64 R80, [R1+0x768] ;  /* 0x0007680001507983 */ /* 0x000ee20000300a00 */
[----:B-1----:R-:W-:-:S03]  /*11250*/  MOV R4, R83 ;  /* 0x0000005300047202 */ /* 0x002fc60000000f00 */
[----:B------:R-:W3:Y:S04]  /*11260*/  LDL.LU.64 R84, [R1+0x688] ;  /* 0x0006880001547983 */ /* 0x000ee80000300a00 */
[----:B----4-:R-:W4:Y:S04]  /*11270*/  LDL.LU.64 R82, [R1+0x100] ;  /* 0x0001000001527983 */ /* 0x010f280000300a00 */
[----:B------:R1:W-:Y:S04]  /*11280*/  STL [R1+0xa4], R4 ;  /* 0x0000a40401007387 */ /* 0x0003e80000100800 */
[----:B------:R-:W-:Y:S01]  /*11290*/  STL [R1+0xb0], R86 ;  /* 0x0000b05601007387 */ /* 0x000fe20000100800 */
[----:B-1----:R-:W-:Y:S01]  /*112a0*/  IMAD.MOV.U32 R4, RZ, RZ, R87 ;  /* 0x000000ffff047224 */ /* 0x002fe200078e0057 */
[----:B------:R-:W-:Y:S01]  /*112b0*/  MOV R90, R102 ;  /* 0x00000066005a7202 */ /* 0x000fe20000000f00 */
[----:B------:R-:W-:-:S02]  /*112c0*/  IMAD.MOV.U32 R91, RZ, RZ, R103 ;  /* 0x000000ffff5b7224 */ /* 0x000fc400078e0067 */
[----:B------:R-:W-:Y:S02]  /*112d0*/  IMAD.MOV.U32 R102, RZ, RZ, R50 ;  /* 0x000000ffff667224 */ /* 0x000fe400078e0032 */
[----:B------:R-:W-:Y:S01]  /*112e0*/  IMAD.MOV.U32 R103, RZ, RZ, R51 ;  /* 0x000000ffff677224 */ /* 0x000fe200078e0033 */
[----:B------:R-:W-:Y:S04]  /*112f0*/  STL [R1+0xb8], R88 ;  /* 0x0000b85801007387 */ /* 0x000fe80000100800 */
[----:B------:R1:W-:Y:S02]  /*11300*/  STL [R1+0xac], R4 ;  /* 0x0000ac0401007387 */ /* 0x0003e40000100800 */
[----:B-1----:R-:W-:Y:S02]  /*11310*/  IMAD.MOV.U32 R4, RZ, RZ, R89 ;  /* 0x000000ffff047224 */ /* 0x002fe400078e0059 */
[----:B--2---:R-:W-:Y:S04]  /*11320*/  STL [R1+0xc0], R92 ;  /* 0x0000c05c01007387 */ /* 0x004fe80000100800 */
[----:B------:R1:W-:Y:S02]  /*11330*/  STL [R1+0xb4], R4 ;  /* 0x0000b40401007387 */ /* 0x0003e40000100800 */
[----:B-1----:R-:W-:-:S02]  /*11340*/  IMAD.MOV.U32 R4, RZ, RZ, R93 ;  /* 0x000000ffff047224 */ /* 0x002fc400078e005d */
[----:B------:R-:W2:Y:S04]  /*11350*/  LDL.LU.64 R92, [R1+0x858] ;  /* 0x00085800015c7983 */ /* 0x000ea80000300a00 */
[----:B------:R1:W-:Y:S04]  /*11360*/  STL [R1+0xbc], R4 ;  /* 0x0000bc0401007387 */ /* 0x0003e80000100800 */
[----:B------:R-:W-:Y:S04]  /*11370*/  STL [R1+0xc8], R96 ;  /* 0x0000c86001007387 */ /* 0x000fe80000100800 */
[----:B------:R-:W2:Y:S01]  /*11380*/  LDL.LU.64 R88, [R1+0x6b0] ;  /* 0x0006b00001587983 */ /* 0x000ea20000300a00 */
[----:B-1----:R-:W-:-:S03]  /*11390*/  IMAD.MOV.U32 R4, RZ, RZ, R97 ;  /* 0x000000ffff047224 */ /* 0x002fc600078e0061 */
[----:B------:R-:W2:Y:S04]  /*113a0*/  LDL.LU.64 R86, [R1+0x7a8] ;  /* 0x0007a80001567983 */ /* 0x000ea80000300a00 */
[----:B------:R1:W-:Y:S04]  /*113b0*/  STL [R1+0xc4], R4 ;  /* 0x0000c40401007387 */ /* 0x0003e80000100800 */
[----:B---3--:R3:W-:Y:S01]  /*113c0*/  STL [R1+0xd0], R98 ;  /* 0x0000d06201007387 */ /* 0x0087e20000100800 */
[----:B-1----:R-:W-:-:S05]  /*113d0*/  MOV R4, R99 ;  /* 0x0000006300047202 */ /* 0x002fca0000000f00 */
[----:B------:R1:W-:Y:S01]  /*113e0*/  STL [R1+0xcc], R4 ;  /* 0x0000cc0401007387 */ /* 0x0003e20000100800 */
[----:B---3--:R-:W-:Y:S02]  /*113f0*/  IMAD.MOV.U32 R98, RZ, RZ, R102 ;  /* 0x000000ffff627224 */ /* 0x008fe400078e0066 */
[----:B------:R-:W-:Y:S02]  /*11400*/  IMAD.MOV.U32 R99, RZ, RZ, R103 ;  /* 0x000000ffff637224 */ /* 0x000fe400078e0067 */
[----:B------:R-:W3:Y:S04]  /*11410*/  LDL.LU.64 R102, [R1+0x120] ;  /* 0x0001200001667983 */ /* 0x000ee80000300a00 */
[----:B------:R-:W3:Y:S01]  /*11420*/  LDL.LU.64 R96, [R1+0x878] ;  /* 0x0008780001607983 */ /* 0x000ee20000300a00 */
[----:B-1----:R-:W-:-:S03]  /*11430*/  IMAD.MOV.U32 R4, RZ, RZ, R81 ;  /* 0x000000ffff047224 */ /* 0x002fc600078e0051 */
[----:B------:R-:W-:Y:S04]  /*11440*/  STL [R1+0xd8], R80 ;  /* 0x0000d85001007387 */ /* 0x000fe80000100800 */
[----:B------:R-:W-:Y:S04]  /*11450*/  STL [R1+0xe0], R84 ;  /* 0x0000e05401007387 */ /* 0x000fe80000100800 */
[----:B------:R1:W-:Y:S04]  /*11460*/  STL [R1+0xd4], R4 ;  /* 0x0000d40401007387 */ /* 0x0003e80000100800 */
[----:B----4-:R-:W-:Y:S01]  /*11470*/  STL [R1+0xe8], R82 ;  /* 0x0000e85201007387 */ /* 0x010fe20000100800 */
[----:B-1----:R-:W-:-:S05]  /*11480*/  IMAD.MOV.U32 R4, RZ, RZ, R85 ;  /* 0x000000ffff047224 */ /* 0x002fca00078e0055 */
[----:B------:R1:W-:Y:S04]  /*11490*/  STL [R1+0xdc], R4 ;  /* 0x0000dc0401007387 */ /* 0x0003e80000100800 */
[----:B------:R-:W4:Y:S04]  /*114a0*/  LDL.LU.64 R80, [R1+0x7d0] ;  /* 0x0007d00001507983 */ /* 0x000f280000300a00 */
[----:B------:R-:W4:Y:S01]  /*114b0*/  LDL.LU.64 R84, [R1+0x888] ;  /* 0x0008880001547983 */ /* 0x000f220000300a00 */
[----:B-1----:R-:W-:-:S03]  /*114c0*/  MOV R4, R83 ;  /* 0x0000005300047202 */ /* 0x002fc60000000f00 */
[----:B------:R-:W4:Y:S04]  /*114d0*/  LDL.LU.64 R82, [R1+0x700] ;  /* 0x0007000001527983 */ /* 0x000f280000300a00 */
[----:B------:R2:W-:Y:S02]  /*114e0*/  STL [R1+0xe4], R4 ;  /* 0x0000e40401007387 */ /* 0x0005e40000100800 */
[----:B--2---:R-:W-:Y:S02]  /*114f0*/  IMAD.MOV.U32 R4, RZ, RZ, R93 ;  /* 0x000000ffff047224 */ /* 0x004fe400078e005d */
[----:B------:R1:W-:Y:S02]  /*11500*/  STL [R1+0xf0], R92 ;  /* 0x0000f05c01007387 */ /* 0x0003e40000100800 */
[----:B-1----:R-:W-:-:S02]  /*11510*/  IMAD.MOV.U32 R92, RZ, RZ, R94 ;  /* 0x000000ffff5c7224 */ /* 0x002fc400078e005e */
[----:B------:R-:W-:Y:S02]  /*11520*/  IMAD.MOV.U32 R93, RZ, RZ, R95 ;  /* 0x000000ffff5d7224 */ /* 0x000fe400078e005f */
[----:B------:R-:W2:Y:S04]  /*11530*/  LDL.LU.64 R94, [R1+0x138] ;  /* 0x00013800015e7983 */ /* 0x000ea80000300a00 */
[----:B------:R1:W-:Y:S04]  /*11540*/  STL [R1+0xec], R4 ;  /* 0x0000ec0401007387 */ /* 0x0003e80000100800 */
[----:B------:R-:W-:Y:S01]  /*11550*/  STL [R1+0xf8], R86 ;  /* 0x0000f85601007387 */ /* 0x000fe20000100800 */
[----:B-1----:R-:W-:-:S05]  /*11560*/  IMAD.MOV.U32 R4, RZ, RZ, R87 ;  /* 0x000000ffff047224 */ /* 0x002fca00078e0057 */
[----:B------:R1:W-:Y:S04]  /*11570*/  STL [R1+0xf4], R4 ;  /* 0x0000f40401007387 */ /* 0x0003e80000100800 */
[----:B------:R-:W-:Y:S01]  /*11580*/  STL [R1+0x100], R88 ;  /* 0x0001005801007387 */ /* 0x000fe20000100800 */
[----:B-1----:R-:W-:-:S03]  /*11590*/  MOV R4, R89 ;  /* 0x0000005900047202 */ /* 0x002fc60000000f00 */
[----:B---3--:R-:W-:Y:S04]  /*115a0*/  STL [R1+0x108], R102 ;  /* 0x0001086601007387 */ /* 0x008fe80000100800 */
[----:B------:R1:W-:Y:S02]  /*115b0*/  STL [R1+0xfc], R4 ;  /* 0x0000fc0401007387 */ /* 0x0003e40000100800 */
[----:B-1----:R-:W-:Y:S02]  /*115c0*/  IMAD.MOV.U32 R4, RZ, RZ, R103 ;  /* 0x000000ffff047224 */ /* 0x002fe400078e0067 */
[----:B------:R-:W3:Y:S04]  /*115d0*/  LDL.LU.64 R102, [R1+0x800] ;  /* 0x0008000001667983 */ /* 0x000ee80000300a00 */
[----:B------:R1:W-:Y:S04]  /*115e0*/  STL [R1+0x104], R4 ;  /* 0x0001040401007387 */ /* 0x0003e80000100800 */
[----:B------:R-:W-:Y:S04]  /*115f0*/  STL [R1+0x110], R96 ;  /* 0x0001106001007387 */ /* 0x000fe80000100800 */
[----:B------:R-:W3:Y:S01]  /*11600*/  LDL.LU.64 R86, [R1+0x728] ;  /* 0x0007280001567983 */ /* 0x000ee20000300a00 */
[----:B-1----:R-:W-:-:S05]  /*11610*/  IMAD.MOV.U32 R4, RZ, RZ, R97 ;  /* 0x000000ffff047224 */ /* 0x002fca00078e0061 */
[----:B------:R1:W-:Y:S04]  /*11620*/  STL [R1+0x10c], R4 ;  /* 0x00010c0401007387 */ /* 0x0003e80000100800 */
[----:B------:R-:W3:Y:S04]  /*11630*/  LDL.LU.64 R88, [R1+0x168] ;  /* 0x0001680001587983 */ /* 0x000ee80000300a00 */
[----:B----4-:R-:W-:Y:S01]  /*11640*/  STL [R1+0x118], R80 ;  /* 0x0001185001007387 */ /* 0x010fe20000100800 */
[----:B-1----:R-:W-:-:S03]  /*11650*/  IMAD.MOV.U32 R4, RZ, RZ, R81 ;  /* 0x000000ffff047224 */ /* 0x002fc600078e0051 */
[----:B------:R-:W4:Y:S04]  /*11660*/  LDL.LU.64 R96, [R1+0x8a8] ;  /* 0x0008a80001607983 */ /* 0x000f280000300a00 */
[----:B------:R-:W-:Y:S04]  /*11670*/  STL [R1+0x120], R82 ;  /* 0x0001205201007387 */ /* 0x000fe80000100800 */
[----:B------:R1:W-:Y:S02]  /*11680*/  STL [R1+0x114], R4 ;  /* 0x0001140401007387 */ /* 0x0003e40000100800 */
[----:B-1----:R-:W-:-:S05]  /*11690*/  IMAD.MOV.U32 R4, RZ, RZ, R83 ;  /* 0x000000ffff047224 */ /* 0x002fca00078e0053 */
[----:B------:R2:W-:Y:S01]  /*116a0*/  STL [R1+0x11c], R4 ;  /* 0x00011c0401007387 */ /* 0x0005e20000100800 */
[----:B------:R-:W-:Y:S01]  /*116b0*/  IMAD.MOV.U32 R100, RZ, RZ, R46 ;  /* 0x000000ffff647224 */ /* 0x000fe200078e002e */
[----:B------:R-:W-:Y:S01]  /*116c0*/  MOV R46, R228 ;  /* 0x000000e4002e7202 */ /* 0x000fe20000000f00 */
[----:B------:R-:W-:Y:S02]  /*116d0*/  IMAD.MOV.U32 R101, RZ, RZ, R47 ;  /* 0x000000ffff657224 */ /* 0x000fe400078e002f */
[----:B------:R-:W-:Y:S02]  /*116e0*/  IMAD.MOV.U32 R47, RZ, RZ, R229 ;  /* 0x000000ffff2f7224 */ /* 0x000fe400078e00e5 */
[----:B------:R-:W-:Y:S02]  /*116f0*/  IMAD.MOV.U32 R191, RZ, RZ, R210 ;  /* 0x000000ffffbf7224 */ /* 0x000fe400078e00d2 */
[----:B------:R-:W-:Y:S02]  /*11700*/  IMAD.MOV.U32 R190, RZ, RZ, R211 ;  /* 0x000000ffffbe7224 */ /* 0x000fe400078e00d3 */
[----:B------:R-:W-:Y:S01]  /*11710*/  IMAD.MOV.U32 R229, RZ, RZ, R104 ;  /* 0x000000ffffe57224 */ /* 0x000fe200078e0068 */
[----:B------:R-:W-:Y:S01]  /*11720*/  MOV R104, R238 ;  /* 0x000000ee00687202 */ /* 0x000fe20000000f00 */
[----:B------:R-:W-:-:S02]  /*11730*/  IMAD.MOV.U32 R228, RZ, RZ, R105 ;  /* 0x000000ffffe47224 */ /* 0x000fc400078e0069 */
[----:B------:R-:W-:Y:S02]  /*11740*/  IMAD.MOV.U32 R211, RZ, RZ, R48 ;  /* 0x000000ffffd37224 */ /* 0x000fe400078e0030 */
[----:B------:R-:W-:Y:S02]  /*11750*/  IMAD.MOV.U32 R210, RZ, RZ, R49 ;  /* 0x000000ffffd27224 */ /* 0x000fe400078e0031 */
[----:B------:R-:W-:Y:S02]  /*11760*/  IMAD.MOV.U32 R105, RZ, RZ, R239 ;  /* 0x000000ffff697224 */ /* 0x000fe400078e00ef */
[----:B------:R-:W-:Y:S02]  /*11770*/  IMAD.MOV.U32 R48, RZ, RZ, R220 ;  /* 0x000000ffff307224 */ /* 0x000fe400078e00dc */
[----:B------:R-:W-:Y:S01]  /*11780*/  IMAD.MOV.U32 R49, RZ, RZ, R221 ;  /* 0x000000ffff317224 */ /* 0x000fe200078e00dd */
[----:B--2---:R-:W-:Y:S01]  /*11790*/  MOV R4, R95 ;  /* 0x0000005f00047202 */ /* 0x004fe20000000f00 */
[----:B------:R1:W-:Y:S04]  /*117a0*/  STL [R1+0x128], R94 ;  /* 0x0001285e01007387 */ /* 0x0003e80000100800 */
[----:B------:R-:W-:Y:S04]  /*117b0*/  STL [R1+0x130], R84 ;  /* 0x0001305401007387 */ /* 0x000fe80000100800 */
[----:B------:R2:W-:Y:S04]  /*117c0*/  STL [R1+0x124], R4 ;  /* 0x0001240401007387 */ /* 0x0005e80000100800 */
[----:B------:R-:W4:Y:S01]  /*117d0*/  LDL.LU.64 R78, [R1+0x830] ;  /* 0x00083000014e7983 */ /* 0x000f220000300a00 */
[----:B-1----:R-:W-:-:S02]  /*117e0*/  IMAD.MOV.U32 R94, RZ, RZ, R98 ;  /* 0x000000ffff5e7224 */ /* 0x002fc400078e0062 */
[----:B------:R-:W-:Y:S02]  /*117f0*/  IMAD.MOV.U32 R95, RZ, RZ, R99 ;  /* 0x000000ffff5f7224 */ /* 0x000fe400078e0063 */
[----:B------:R-:W4:Y:S01]  /*11800*/  LDL.LU.64 R98, [R1+0x760] ;  /* 0x0007600001627983 */ /* 0x000f220000300a00 */
[----:B--2---:R-:W-:-:S03]  /*11810*/  IMAD.MOV.U32 R4, RZ, RZ, R85 ;  /* 0x000000ffff047224 */ /* 0x004fc600078e0055 */
[----:B------:R-:W2:Y:S04]  /*11820*/  LDL.LU.64 R80, [R1+0x5f0] ;  /* 0x0005f00001507983 */ /* 0x000ea80000300a00 */
[----:B------:R3:W-:Y:S02]  /*11830*/  STL [R1+0x12c], R4 ;  /* 0x00012c0401007387 */ /* 0x0007e40000100800 */
[----:B---3--:R-:W-:Y:S02]  /*11840*/  IMAD.MOV.U32 R4, RZ, RZ, R103 ;  /* 0x000000ffff047224 */ /* 0x008fe400078e0067 */
[----:B------:R1:W-:Y:S04]  /*11850*/  STL [R1+0x138], R102 ;  /* 0x0001386601007387 */ /* 0x0003e80000100800 */
[----:B------:R3:W-:Y:S01]  /*11860*/  STL [R1+0x134], R4 ;  /* 0x0001340401007387 */ /* 0x0007e20000100800 */
[----:B-1----:R-:W-:Y:S01]  /*11870*/  MOV R102, R104 ;  /* 0x0000006800667202 */ /* 0x002fe20000000f00 */
[----:B------:R-:W-:-:S02]  /*11880*/  IMAD.MOV.U32 R103, RZ, RZ, R105 ;  /* 0x000000ffff677224 */ /* 0x000fc400078e0069 */
[----:B------:R-:W-:Y:S02]  /*11890*/  IMAD.MOV.U32 R104, RZ, RZ, R58 ;  /* 0x000000ffff687224 */ /* 0x000fe400078e003a */
[----:B------:R-:W-:Y:S01]  /*118a0*/  IMAD.MOV.U32 R105, RZ, RZ, R59 ;  /* 0x000000ffff697224 */ /* 0x000fe200078e003b */
[----:B------:R-:W-:Y:S01]  /*118b0*/  MOV R59, R49 ;  /* 0x00000031003b7202 */ /* 0x000fe20000000f00 */
[----:B------:R-:W-:Y:S02]  /*118c0*/  IMAD.MOV.U32 R58, RZ, RZ, R48 ;  /* 0x000000ffff3a7224 */ /* 0x000fe400078e0030 */
[----:B------:R-:W2:Y:S01]  /*118d0*/  LDL.LU.64 R48, [R1+0x3a0] ;  /* 0x0003a00001307983 */ /* 0x000ea20000300a00 */
[----:B---3--:R-:W-:-:S03]  /*118e0*/  IMAD.MOV.U32 R4, RZ, RZ, R87 ;  /* 0x000000ffff047224 */ /* 0x008fc600078e0057 */
[----:B------:R-:W-:Y:S04]  /*118f0*/  STL [R1+0x140], R86 ;  /* 0x0001405601007387 */ /* 0x000fe80000100800 */
[----:B------:R1:W-:Y:S04]  /*11900*/  STL [R1+0x13c], R4 ;  /* 0x00013c0401007387 */ /* 0x0003e80000100800 */
[----:B------:R-:W-:Y:S04]  /*11910*/  STL [R1+0x148], R88 ;  /* 0x0001485801007387 */ /* 0x000fe80000100800 */
[----:B------:R-:W3:Y:S01]  /*11920*/  LDL.LU.64 R82, [R1+0x3a8] ;  /* 0x0003a80001527983 */ /* 0x000ee20000300a00 */
[----:B-1----:R-:W-:-:S05]  /*11930*/  IMAD.MOV.U32 R4, RZ, RZ, R89 ;  /* 0x000000ffff047224 */ /* 0x002fca00078e0059 */
[----:B------:R1:W-:Y:S04]  /*11940*/  STL [R1+0x144], R4 ;  /* 0x0001440401007387 */ /* 0x0003e80000100800 */
[----:B----4-:R4:W-:Y:S04]  /*11950*/  STL [R1+0x150], R96 ;  /* 0x0001506001007387 */ /* 0x0109e80000100800 */
[----:B------:R-:W3:Y:S04]  /*11960*/  LDL.LU.64 R84, [R1+0x180] ;  /* 0x0001800001547983 */ /* 0x000ee80000300a00 */
[----:B------:R-:W3:Y:S01]  /*11970*/  LDL.LU.64 R86, [R1+0x1f8] ;  /* 0x0001f80001567983 */ /* 0x000ee20000300a00 */
[----:B-1----:R-:W-:-:S03]  /*11980*/  IMAD.MOV.U32 R4, RZ, RZ, R97 ;  /* 0x000000ffff047224 */ /* 0x002fc600078e0061 */
[----:B------:R-:W3:Y:S04]  /*11990*/  LDL.LU.64 R88, [R1+0x190] ;  /* 0x0001900001587983 */ /* 0x000ee80000300a00 */
[----:B------:R1:W-:Y:S04]  /*119a0*/  STL [R1+0x14c], R4 ;  /* 0x00014c0401007387 */ /* 0x0003e80000100800 */
[----:B----4-:R-:W4:Y:S01]  /*119b0*/  LDL.LU.64 R96, [R1+0x198] ;  /* 0x0001980001607983 */ /* 0x010f220000300a00 */
[----:B-1----:R-:W-:-:S03]  /*119c0*/  IMAD.MOV.U32 R4, RZ, RZ, R79 ;  /* 0x000000ffff047224 */ /* 0x002fc600078e004f */
[----:B------:R-:W-:Y:S04]  /*119d0*/  STL [R1+0x158], R78 ;  /* 0x0001584e01007387 */ /* 0x000fe80000100800 */
[----:B------:R1:W-:Y:S04]  /*119e0*/  STL [R1+0x154], R4 ;  /* 0x0001540401007387 */ /* 0x0003e80000100800 */
[----:B------:R2:W-:Y:S01]  /*119f0*/  STL [R1+0x160], R98 ;  /* 0x0001606201007387 */ /* 0x0005e20000100800 */
[----:B-1----:R-:W-:-:S03]  /*11a00*/  MOV R4, R99 ;  /* 0x0000006300047202 */ /* 0x002fc60000000f00 */
[----:B--2---:R-:W-:Y:S04]  /*11a10*/  STL [R1+0x168], R80 ;  /* 0x0001685001007387 */ /* 0x004fe80000100800 */
[----:B------:R1:W-:Y:S01]  /*11a20*/  STL [R1+0x15c], R4 ;  /* 0x00015c0401007387 */ /* 0x0003e20000100800 */
[----:B------:R-:W-:Y:S02]  /*11a30*/  IMAD.MOV.U32 R98, RZ, RZ, R104 ;  /* 0x000000ffff627224 */ /* 0x000fe400078e0068 */
[----:B------:R-:W-:Y:S02]  /*11a40*/  IMAD.MOV.U32 R99, RZ, RZ, R105 ;  /* 0x000000ffff637224 */ /* 0x000fe400078e0069 */
[----:B------:R-:W-:Y:S02]  /*11a50*/  IMAD.MOV.U32 R104, RZ, RZ, R58 ;  /* 0x000000ffff687224 */ /* 0x000fe400078e003a */
[----:B------:R-:W-:-:S02]  /*11a60*/  IMAD.MOV.U32 R105, RZ, RZ, R59 ;  /* 0x000000ffff697224 */ /* 0x000fc400078e003b */
[----:B------:R-:W2:Y:S01]  /*11a70*/  LDL.LU.64 R58, [R1+0x1b0] ;  /* 0x0001b000013a7983 */ /* 0x000ea20000300a00 */
[----:B-1----:R-:W-:-:S03]  /*11a80*/  MOV R4, R81 ;  /* 0x0000005100047202 */ /* 0x002fc60000000f00 */
[----:B------:R1:W-:Y:S04]  /*11a90*/  STL [R1+0x170], R48 ;  /* 0x0001703001007387 */ /* 0x0003e80000100800 */
[----:B------:R1:W-:Y:S02]  /*11aa0*/  STL [R1+0x164], R4 ;  /* 0x0001640401007387 */ /* 0x0003e40000100800 */
[----:B-1----:R-:W-:Y:S02]  /*11ab0*/  IMAD.MOV.U32 R48, RZ, RZ, R46 ;  /* 0x000000ffff307224 */ /* 0x002fe400078e002e */
[----:B------:R-:W-:Y:S02]  /*11ac0*/  IMAD.MOV.U32 R4, RZ, RZ, R49 ;  /* 0x000000ffff047224 */ /* 0x000fe400078e0031 */
[----:B------:R-:W-:-:S02]  /*11ad0*/  IMAD.MOV.U32 R49, RZ, RZ, R47 ;  /* 0x000000ffff317224 */ /* 0x000fc400078e002f */
[----:B------:R-:W2:Y:S04]  /*11ae0*/  LDL.LU.64 R46, [R1+0x1b8] ;  /* 0x0001b800012e7983 */ /* 0x000ea80000300a00 */
[----:B------:R1:W-:Y:S04]  /*11af0*/  STL [R1+0x16c], R4 ;  /* 0x00016c0401007387 */ /* 0x0003e80000100800 */
[----:B---3--:R-:W-:Y:S01]  /*11b00*/  STL [R1+0x178], R82 ;  /* 0x0001785201007387 */ /* 0x008fe20000100800 */
[----:B-1----:R-:W-:-:S05]  /*11b10*/  IMAD.MOV.U32 R4, RZ, RZ, R83 ;  /* 0x000000ffff047224 */ /* 0x002fca00078e0053 */
[----:B------:R1:W-:Y:S04]  /*11b20*/  STL [R1+0x174], R4 ;  /* 0x0001740401007387 */ /* 0x0003e80000100800 */
[----:B------:R-:W-:Y:S01]  /*11b30*/  STL [R1+0x180], R84 ;  /* 0x0001805401007387 */ /* 0x000fe20000100800 */
[----:B-1----:R-:W-:-:S03]  /*11b40*/  MOV R4, R85 ;  /* 0x0000005500047202 */ /* 0x002fc60000000f00 */
[----:B------:R-:W-:Y:S04]  /*11b50*/  STL [R1+0x188], R86 ;  /* 0x0001885601007387 */ /* 0x000fe80000100800 */
[----:B------:R1:W-:Y:S04]  /*11b60*/  STL [R1+0x17c], R4 ;  /* 0x00017c0401007387 */ /* 0x0003e80000100800 */
[----:B------:R-:W-:Y:S01]  /*11b70*/  STL [R1+0x190], R88 ;  /* 0x0001905801007387 */ /* 0x000fe20000100800 */
[----:B-1----:R-:W-:-:S05]  /*11b80*/  IMAD.MOV.U32 R4, RZ, RZ, R87 ;  /* 0x000000ffff047224 */ /* 0x002fca00078e0057 */
[----:B------:R1:W-:Y:S02]  /*11b90*/  STL [R1+0x184], R4 ;  /* 0x0001840401007387 */ /* 0x0003e40000100800 */
[----:B-1----:R-:W-:-:S05]  /*11ba0*/  IMAD.MOV.U32 R4, RZ, RZ, R89 ;  /* 0x000000ffff047224 */ /* 0x002fca00078e0059 */
[----:B------:R1:W-:Y:S04]  /*11bb0*/  STL [R1+0x18c], R4 ;  /* 0x00018c0401007387 */ /* 0x0003e80000100800 */
[----:B----4-:R3:W-:Y:S01]  /*11bc0*/  STL [R1+0x198], R96 ;  /* 0x0001986001007387 */ /* 0x0107e20000100800 */
[----:B-1----:R-:W-:-:S05]  /*11bd0*/  IMAD.MOV.U32 R4, RZ, RZ, R97 ;  /* 0x000000ffff047224 */ /* 0x002fca00078e0061 */
[----:B------:R-:W-:Y:S04]  /*11be0*/  STL [R1+0x194], R4 ;  /* 0x0001940401007387 */ /* 0x000fe80000100800 */
[----:B------:R-:W-:Y:S04]  /*11bf0*/  STL [R1+0x1a0], R134 ;  /* 0x0001a08601007387 */ /* 0x000fe80000100800 */
[----:B------:R-:W-:Y:S04]  /*11c00*/  STL [R1+0x19c], R135 ;  /* 0x00019c8701007387 */ /* 0x000fe80000100800 */
[----:B------:R2:W-:Y:S01]  /*11c10*/  STL [R1+0x1a8], R2 ;  /* 0x0001a80201007387 */ /* 0x0005e20000100800 */
[----:B---3--:R-:W-:Y:S01]  /*11c20*/  IMAD.MOV.U32 R96, RZ, RZ, R98 ;  /* 0x000000ffff607224 */ /* 0x008fe200078e0062 */
[----:B------:R-:W-:-:S02]  /*11c30*/  MOV R97, R99 ;  /* 0x0000006300617202 */ /* 0x000fc40000000f00 */
[----:B------:R-:W-:Y:S01]  /*11c40*/  STL [R1+0x1a4], R3 ;  /* 0x0001a40301007387 */ /* 0x000fe20000100800 */
[----:B------:R-:W-:Y:S02]  /*11c50*/  IMAD.MOV.U32 R98, RZ, RZ, R100 ;  /* 0x000000ffff627224 */ /* 0x000fe400078e0064 */
[----:B------:R-:W-:Y:S02]  /*11c60*/  IMAD.MOV.U32 R99, RZ, RZ, R101 ;  /* 0x000000ffff637224 */ /* 0x000fe400078e0065 */
[----:B--2---:R-:W-:Y:S01]  /*11c70*/  IMAD.MOV.U32 R2, RZ, RZ, R59 ;  /* 0x000000ffff027224 */ /* 0x004fe200078e003b */
[----:B------:R-:W-:Y:S04]  /*11c80*/  STL [R1+0x1b0], R58 ;  /* 0x0001b03a01007387 */ /* 0x000fe80000100800 */
[----:B------:R1:W-:Y:S04]  /*11c90*/  STL [R1+0x1ac], R2 ;  /* 0x0001ac0201007387 */ /* 0x0003e80000100800 */
[----:B------:R2:W-:Y:S04]  /*11ca0*/  STL [R1+0x1b8], R46 ;  /* 0x0001b82e01007387 */ /* 0x0005e80000100800 */
[----:B------:R-:W3:Y:S01]  /*11cb0*/  LDL.LU.64 R100, [R1+0x1e8] ;  /* 0x0001e80001647983 */ /* 0x000ee20000300a00 */
[----:B-1----:R-:W-:Y:S01]  /*11cc0*/  IMAD.MOV.U32 R2, RZ, RZ, R47 ;  /* 0x000000ffff027224 */ /* 0x002fe200078e002f */
[----:B------:R-:W-:Y:S01]  /*11cd0*/  MOV R59, R49 ;  /* 0x00000031003b7202 */ /* 0x000fe20000000f00 */
[----:B------:R-:W-:-:S03]  /*11ce0*/  IMAD.MOV.U32 R58, RZ, RZ, R48 ;  /* 0x000000ffff3a7224 */ /* 0x000fc600078e0030 */
[----:B------:R1:W-:Y:S04]  /*11cf0*/  STL [R1+0x1b4], R2 ;  /* 0x0001b40201007387 */ /* 0x0003e80000100800 */
[----:B------:R-:W-:Y:S04]  /*11d00*/  STL [R1+0x1c0], R90 ;  /* 0x0001c05a01007387 */ /* 0x000fe80000100800 */
[----:B--2---:R-:W2:Y:S04]  /*11d10*/  LDL.LU.64 R46, [R1+0x2d0] ;  /* 0x0002d000012e7983 */ /* 0x004ea80000300a00 */
[----:B------:R-:W4:Y:S04]  /*11d20*/  LDL.LU.64 R48, [R1+0x2d8] ;  /* 0x0002d80001307983 */ /* 0x000f280000300a00 */
[----:B------:R-:W2:Y:S01]  /*11d30*/  LDL.LU.64 R82, [R1+0x4b0] ;  /* 0x0004b00001527983 */ /* 0x000ea20000300a00 */
[----:B-1----:R-:W-:-:S03]  /*11d40*/  IMAD.MOV.U32 R2, RZ, RZ, R91 ;  /* 0x000000ffff027224 */ /* 0x002fc600078e005b */
[----:B------:R-:W4:Y:S04]  /*11d50*/  LDL.LU.64 R84, [R1+0x4b8] ;  /* 0x0004b80001547983 */ /* 0x000f280000300a00 */
[----:B------:R-:W-:Y:S04]  /*11d60*/  STL [R1+0x1c8], R92 ;  /* 0x0001c85c01007387 */ /* 0x000fe80000100800 */
[----:B------:R1:W-:Y:S04]  /*11d70*/  STL [R1+0x1bc], R2 ;  /* 0x0001bc0201007387 */ /* 0x0003e80000100800 */
[----:B------:R-:W4:Y:S01]  /*11d80*/  LDL.LU.64 R86, [R1+0x410] ;  /* 0x0004100001567983 */ /* 0x000f220000300a00 */
[----:B-1----:R-:W-:-:S05]  /*11d90*/  IMAD.MOV.U32 R2, RZ, RZ, R93 ;  /* 0x000000ffff027224 */ /* 0x002fca00078e005d */
[----:B------:R1:W-:Y:S04]  /*11da0*/  STL [R1+0x1c4], R2 ;  /* 0x0001c40201007387 */ /* 0x0003e80000100800 */
[----:B------:R-:W4:Y:S04]  /*11db0*/  LDL.LU.64 R88, [R1+0x420] ;  /* 0x0004200001587983 */ /* 0x000f280000300a00 */
[----:B------:R1:W-:Y:S04]  /*11dc0*/  STL [R1+0x1d0], R94 ;  /* 0x0001d05e01007387 */ /* 0x0003e80000100800 */
[----:B------:R-:W4:Y:S01]  /*11dd0*/  LDL.LU.64 R90, [R1+0x210] ;  /* 0x00021000015a7983 */ /* 0x000f220000300a00 */
[----:B-1----:R-:W-:-:S03]  /*11de0*/  IMAD.MOV.U32 R2, RZ, RZ, R95 ;  /* 0x000000ffff027224 */ /* 0x002fc600078e005f */
[----:B------:R-:W4:Y:S04]  /*11df0*/  LDL.LU.64 R92, [R1+0x218] ;  /* 0x00021800015c7983 */ /* 0x000f280000300a00 */
[----:B------:R1:W-:Y:S04]  /*11e00*/  STL [R1+0x1cc], R2 ;  /* 0x0001cc0201007387 */ /* 0x0003e80000100800 */
[----:B------:R1:W-:Y:S04]  /*11e10*/  STL [R1+0x1d8], R96 ;  /* 0x0001d86001007387 */ /* 0x0003e80000100800 */
[----:B------:R-:W4:Y:S01]  /*11e20*/  LDL.LU.64 R94, [R1+0x220] ;  /* 0x00022000015e7983 */ /* 0x000f220000300a00 */
[----:B-1----:R-:W-:-:S03]  /*11e30*/  MOV R2, R97 ;  /* 0x0000006100027202 */ /* 0x002fc60000000f00 */
[----:B------:R-:W4:Y:S04]  /*11e40*/  LDL.LU.64 R96, [R1+0x228] ;  /* 0x0002280001607983 */ /* 0x000f280000300a00 */
[----:B------:R1:W-:Y:S04]  /*11e50*/  STL [R1+0x1d4], R2 ;  /* 0x0001d40201007387 */ /* 0x0003e80000100800 */
[----:B------:R1:W-:Y:S02]  /*11e60*/  STL [R1+0x1e0], R98 ;  /* 0x0001e06201007387 */ /* 0x0003e40000100800 */
[----:B-1----:R-:W-:-:S02]  /*11e70*/  IMAD.MOV.U32 R2, RZ, RZ, R99 ;  /* 0x000000ffff027224 */ /* 0x002fc400078e0063 */
[----:B------:R-:W4:Y:S04]  /*11e80*/  LDL.LU.64 R98, [R1+0x238] ;  /* 0x0002380001627983 */ /* 0x000f280000300a00 */
[----:B------:R1:W-:Y:S04]  /*11e90*/  STL [R1+0x1dc], R2 ;  /* 0x0001dc0201007387 */ /* 0x0003e80000100800 */
[----:B---3--:R3:W-:Y:S01]  /*11ea0*/  STL [R1+0x1e8], R100 ;  /* 0x0001e86401007387 */ /* 0x0087e20000100800 */
[----:B-1----:R-:W-:-:S03]  /*11eb0*/  IMAD.MOV.U32 R2, RZ, RZ, R101 ;  /* 0x000000ffff027224 */ /* 0x002fc600078e0065 */
[----:B---3--:R-:W3:Y:S04]  /*11ec0*/  LDL.LU.64 R100, [R1+0x240] ;  /* 0x0002400001647983 */ /* 0x008ee80000300a00 */
[----:B------:R1:W-:Y:S04]  /*11ed0*/  STL [R1+0x1e4], R2 ;  /* 0x0001e40201007387 */ /* 0x0003e80000100800 */
[----:B--2---:R-:W-:Y:S01]  /*11ee0*/  STL [R1+0x1f0], R82 ;  /* 0x0001f05201007387 */ /* 0x004fe20000100800 */
[----:B-1----:R-:W-:-:S03]  /*11ef0*/  IMAD.MOV.U32 R2, RZ, RZ, R83 ;  /* 0x000000ffff027224 */ /* 0x002fc600078e0053 */
[----:B----4-:R-:W-:Y:S04]  /*11f00*/  STL [R1+0x1f8], R84 ;  /* 0x0001f85401007387 */ /* 0x010fe80000100800 */
[----:B------:R1:W-:Y:S02]  /*11f10*/  STL [R1+0x1ec], R2 ;  /* 0x0001ec0201007387 */ /* 0x0003e40000100800 */
[----:B-1----:R-:W-:-:S05]  /*11f20*/  IMAD.MOV.U32 R2, RZ, RZ, R85 ;  /* 0x000000ffff027224 */ /* 0x002fca00078e0055 */
[----:B------:R1:W-:Y:S04]  /*11f30*/  STL [R1+0x1f4], R2 ;  /* 0x0001f40201007387 */ /* 0x0003e80000100800 */
[----:B------:R-:W-:Y:S01]  /*11f40*/  STL [R1+0x200], R86 ;  /* 0x0002005601007387 */ /* 0x000fe20000100800 */
[----:B-1----:R-:W-:-:S05]  /*11f50*/  MOV R2, R87 ;  /* 0x0000005700027202 */ /* 0x002fca0000000f00 */
[----:B------:R1:W-:Y:S04]  /*11f60*/  STL [R1+0x1fc], R2 ;  /* 0x0001fc0201007387 */ /* 0x0003e80000100800 */
[----:B------:R-:W-:Y:S01]  /*11f70*/  STL [R1+0x208], R88 ;  /* 0x0002085801007387 */ /* 0x000fe20000100800 */
[----:B-1----:R-:W-:-:S03]  /*11f80*/  IMAD.MOV.U32 R2, RZ, RZ, R89 ;  /* 0x000000ffff027224 */ /* 0x002fc600078e0059 */
[----:B------:R-:W-:Y:S04]  /*11f90*/  STL [R1+0x210], R90 ;  /* 0x0002105a01007387 */ /* 0x000fe80000100800 */
[----:B------:R1:W-:Y:S04]  /*11fa0*/  STL [R1+0x204], R2 ;  /* 0x0002040201007387 */ /* 0x0003e80000100800 */
[----:B------:R-:W-:Y:S01]  /*11fb0*/  STL [R1+0x218], R92 ;  /* 0x0002185c01007387 */ /* 0x000fe20000100800 */
[----:B-1----:R-:W-:-:S05]  /*11fc0*/  IMAD.MOV.U32 R2, RZ, RZ, R91 ;  /* 0x000000ffff027224 */ /* 0x002fca00078e005b */
        /* <DEDUP_REMOVED lines=8> */
[----:B-1----:R-:W-:-:S05]  /*12050*/  MOV R2, R97 ;  /* 0x0000006100027202 */ /* 0x002fca0000000f00 */
[----:B------:R1:W-:Y:S04]  /*12060*/  STL [R1+0x224], R2 ;  /* 0x0002240201007387 */ /* 0x0003e80000100800 */
[----:B------:R-:W2:Y:S04]  /*12070*/  LDL.LU.64 R92, [R1+0x620] ;  /* 0x00062000015c7983 */ /* 0x000ea80000300a00 */
[----:B------:R-:W4:Y:S01]  /*12080*/  LDL.LU.64 R94, [R1+0x628] ;  /* 0x00062800015e7983 */ /* 0x000f220000300a00 */
[----:B-1----:R-:W-:-:S05]  /*12090*/  IMAD.MOV.U32 R2, RZ, RZ, R99 ;  /* 0x000000ffff027224 */ /* 0x002fca00078e0063 */
[----:B------:R1:W-:Y:S04]  /*120a0*/  STL [R1+0x22c], R2 ;  /* 0x00022c0201007387 */ /* 0x0003e80000100800 */
[----:B---3--:R3:W-:Y:S04]  /*120b0*/  STL [R1+0x238], R100 ;  /* 0x0002386401007387 */ /* 0x0087e80000100800 */
[----:B------:R-:W4:Y:S01]  /*120c0*/  LDL.LU.64 R96, [R1+0x528] ;  /* 0x0005280001607983 */ /* 0x000f220000300a00 */
[----:B-1----:R-:W-:-:S03]  /*120d0*/  IMAD.MOV.U32 R2, RZ, RZ, R101 ;  /* 0x000000ffff027224 */ /* 0x002fc600078e0065 */
[----:B------:R-:W4:Y:S04]  /*120e0*/  LDL.LU.64 R98, [R1+0x530] ;  /* 0x0005300001627983 */ /* 0x000f280000300a00 */
[----:B------:R1:W-:Y:S04]  /*120f0*/  STL [R1+0x234], R2 ;  /* 0x0002340201007387 */ /* 0x0003e80000100800 */
[----:B------:R1:W-:Y:S04]  /*12100*/  STL [R1+0x240], R52 ;  /* 0x0002403401007387 */ /* 0x0003e80000100800 */
[----:B---3--:R-:W3:Y:S01]  /*12110*/  LDL.LU.64 R100, [R1+0x4a0] ;  /* 0x0004a00001647983 */ /* 0x008ee20000300a00 */
[----:B-1----:R-:W-:-:S03]  /*12120*/  IMAD.MOV.U32 R2, RZ, RZ, R53 ;  /* 0x000000ffff027224 */ /* 0x002fc600078e0035 */
[----:B------:R-:W3:Y:S04]  /*12130*/  LDL.LU.64 R52, [R1+0x4a8] ;  /* 0x0004a80001347983 */ /* 0x000ee80000300a00 */
[----:B------:R1:W-:Y:S04]  /*12140*/  STL [R1+0x23c], R2 ;  /* 0x00023c0201007387 */ /* 0x0003e80000100800 */
[----:B------:R1:W-:Y:S02]  /*12150*/  STL [R1+0x248], R54 ;  /* 0x0002483601007387 */ /* 0x0003e40000100800 */
[----:B-1----:R-:W-:-:S02]  /*12160*/  IMAD.MOV.U32 R2, RZ, RZ, R55 ;  /* 0x000000ffff027224 */ /* 0x002fc400078e0037 */
[----:B------:R-:W3:Y:S04]  /*12170*/  LDL.LU.64 R54, [R1+0x2a0] ;  /* 0x0002a00001367983 */ /* 0x000ee80000300a00 */
[----:B------:R1:W-:Y:S04]  /*12180*/  STL [R1+0x244], R2 ;  /* 0x0002440201007387 */ /* 0x0003e80000100800 */
[----:B------:R1:W-:Y:S02]  /*12190*/  STL [R1+0x250], R102 ;  /* 0x0002506601007387 */ /* 0x0003e40000100800 */
[----:B-1----:R-:W-:-:S02]  /*121a0*/  MOV R2, R103 ;  /* 0x0000006700027202 */ /* 0x002fc40000000f00 */
[----:B------:R-:W3:Y:S04]  /*121b0*/  LDL.LU.64 R102, [R1+0x2a8] ;  /* 0x0002a80001667983 */ /* 0x000ee80000300a00 */
[----:B------:R1:W-:Y:S04]  /*121c0*/  STL [R1+0x24c], R2 ;  /* 0x00024c0201007387 */ /* 0x0003e80000100800 */
[----:B------:R1:W-:Y:S02]  /*121d0*/  STL [R1+0x258], R104 ;  /* 0x0002586801007387 */ /* 0x0003e40000100800 */
[----:B-1----:R-:W-:-:S02]  /*121e0*/  IMAD.MOV.U32 R2, RZ, RZ, R105 ;  /* 0x000000ffff027224 */ /* 0x002fc400078e0069 */
        /* <DEDUP_REMOVED lines=10> */
[----:B--2---:R-:W-:Y:S01]  /*12290*/  STL [R1+0x270], R92 ;  /* 0x0002705c01007387 */ /* 0x004fe20000100800 */
[----:B-1----:R-:W-:-:S05]  /*122a0*/  IMAD.MOV.U32 R2, RZ, RZ, R93 ;  /* 0x000000ffff027224 */ /* 0x002fca00078e005d */
[----:B------:R1:W-:Y:S04]  /*122b0*/  STL [R1+0x26c], R2 ;  /* 0x00026c0201007387 */ /* 0x0003e80000100800 */
[----:B----4-:R-:W-:Y:S01]  /*122c0*/  STL [R1+0x278], R94 ;  /* 0x0002785e01007387 */ /* 0x010fe20000100800 */
[----:B-1----:R-:W-:-:S05]  /*122d0*/  MOV R2, R95 ;  /* 0x0000005f00027202 */ /* 0x002fca0000000f00 */
[----:B------:R1:W-:Y:S02]  /*122e0*/  STL [R1+0x274], R2 ;  /* 0x0002740201007387 */ /* 0x0003e40000100800 */
[----:B-1----:R-:W-:Y:S02]  /*122f0*/  IMAD.MOV.U32 R2, RZ, RZ, R97 ;  /* 0x000000ffff027224 */ /* 0x002fe400078e0061 */
[----:B------:R-:W-:Y:S04]  /*12300*/  STL [R1+0x280], R96 ;  /* 0x0002806001007387 */ /* 0x000fe80000100800 */
[----:B------:R1:W-:Y:S04]  /*12310*/  STL [R1+0x27c], R2 ;  /* 0x00027c0201007387 */ /* 0x0003e80000100800 */
[----:B------:R-:W-:Y:S01]  /*12320*/  STL [R1+0x288], R98 ;  /* 0x0002886201007387 */ /* 0x000fe20000100800 */
[----:B-1----:R-:W-:-:S05]  /*12330*/  IMAD.MOV.U32 R2, RZ, RZ, R99 ;  /* 0x000000ffff027224 */ /* 0x002fca00078e0063 */
[----:B------:R1:W-:Y:S04]  /*12340*/  STL [R1+0x284], R2 ;  /* 0x0002840201007387 */ /* 0x0003e80000100800 */
[----:B---3--:R-:W-:Y:S01]  /*12350*/  STL [R1+0x290], R100 ;  /* 0x0002906401007387 */ /* 0x008fe20000100800 */
[----:B-1----:R-:W-:-:S05]  /*12360*/  IMAD.MOV.U32 R2, RZ, RZ, R101 ;  /* 0x000000ffff027224 */ /* 0x002fca00078e0065 */
[----:B------:R1:W-:Y:S04]  /*12370*/  STL [R1+0x28c], R2 ;  /* 0x00028c0201007387 */ /* 0x0003e80000100800 */
[----:B------:R2:W-:Y:S01]  /*12380*/  STL [R1+0x298], R52 ;  /* 0x0002983401007387 */ /* 0x0005e20000100800 */
[----:B-1----:R-:W-:-:S03]  /*12390*/  IMAD.MOV.U32 R2, RZ, RZ, R53 ;  /* 0x000000ffff027224 */ /* 0x002fc600078e0035 */
[----:B--2---:R-:W2:Y:S04]  /*123a0*/  LDL.LU.64 R52, [R1+0x6d8] ;  /* 0x0006d80001347983 */ /* 0x004ea80000300a00 */
[----:B------:R1:W-:Y:S04]  /*123b0*/  STL [R1+0x294], R2 ;  /* 0x0002940201007387 */ /* 0x0003e80000100800 */
[----:B------:R3:W-:Y:S01]  /*123c0*/  STL [R1+0x2a0], R54 ;  /* 0x0002a03601007387 */ /* 0x0007e20000100800 */
[----:B-1----:R-:W-:-:S03]  /*123d0*/  MOV R2, R55 ;  /* 0x0000003700027202 */ /* 0x002fc60000000f00 */
[----:B---3--:R-:W3:Y:S04]  /*123e0*/  LDL.LU.64 R54, [R1+0x6e0] ;  /* 0x0006e00001367983 */ /* 0x008ee80000300a00 */
[----:B------:R1:W-:Y:S04]  /*123f0*/  STL [R1+0x29c], R2 ;  /* 0x00029c0201007387 */ /* 0x0003e80000100800 */
[----:B------:R4:W-:Y:S01]  /*12400*/  STL [R1+0x2a8], R102 ;  /* 0x0002a86601007387 */ /* 0x0009e20000100800 */
[----:B-1----:R-:W-:-:S03]  /*12410*/  IMAD.MOV.U32 R2, RZ, RZ, R103 ;  /* 0x000000ffff027224 */ /* 0x002fc600078e0067 */
[----:B----4-:R-:W4:Y:S04]  /*12420*/  LDL.LU.64 R102, [R1+0x660] ;  /* 0x0006600001667983 */ /* 0x010f280000300a00 */
[----:B------:R1:W-:Y:S04]  /*12430*/  STL [R1+0x2a4], R2 ;  /* 0x0002a40201007387 */ /* 0x0003e80000100800 */
[----:B------:R1:W-:Y:S02]  /*12440*/  STL [R1+0x2b0], R104 ;  /* 0x0002b06801007387 */ /* 0x0003e40000100800 */
[----:B-1----:R-:W-:-:S02]  /*12450*/  IMAD.MOV.U32 R2, RZ, RZ, R105 ;  /* 0x000000ffff027224 */ /* 0x002fc400078e0069 */
[----:B------:R-:W4:Y:S04]  /*12460*/  LDL.LU.64 R104, [R1+0x668] ;  /* 0x0006680001687983 */ /* 0x000f280000300a00 */
        /* <DEDUP_REMOVED lines=10> */
[----:B-1----:R-:W-:-:S02]  /*12510*/  MOV R2, R47 ;  /* 0x0000002f00027202 */ /* 0x002fc40000000f00 */
[----:B------:R-:W4:Y:S01]  /*12520*/  LDL.LU.64 R46, [R1+0x558] ;  /* 0x00055800012e7983 */ /* 0x000f220000300a00 */
[----:B------:R-:W-:Y:S01]  /*12530*/  MOV R50, R246 ;  /* 0x000000f600327202 */ /* 0x000fe20000000f00 */
[----:B------:R-:W-:Y:S02]  /*12540*/  IMAD.MOV.U32 R51, RZ, RZ, R247 ;  /* 0x000000ffff337224 */ /* 0x000fe400078e00f7 */
        /* <DEDUP_REMOVED lines=17> */
[----:B--2---:R2:W-:Y:S01]  /*12660*/  STL [R1+0x2f0], R52 ;  /* 0x0002f03401007387 */ /* 0x0045e20000100800 */
[----:B-1----:R-:W-:-:S03]  /*12670*/  MOV R2, R53 ;  /* 0x0000003500027202 */ /* 0x002fc60000000f00 */
[----:B--2---:R-:W2:Y:S04]  /*12680*/  LDL.LU.64 R52, [R1+0x348] ;  /* 0x0003480001347983 */ /* 0x004ea80000300a00 */
[----:B------:R1:W-:Y:S04]  /*12690*/  STL [R1+0x2ec], R2 ;  /* 0x0002ec0201007387 */ /* 0x0003e80000100800 */
[----:B---3--:R3:W-:Y:S01]  /*126a0*/  STL [R1+0x2f8], R54 ;  /* 0x0002f83601007387 */ /* 0x0087e20000100800 */
[----:B-1----:R-:W-:-:S03]  /*126b0*/  IMAD.MOV.U32 R2, RZ, RZ, R55 ;  /* 0x000000ffff027224 */ /* 0x002fc600078e0037 */
[----:B---3--:R-:W3:Y:S04]  /*126c0*/  LDL.LU.64 R54, [R1+0x350] ;  /* 0x0003500001367983 */ /* 0x008ee80000300a00 */
[----:B------:R1:W-:Y:S04]  /*126d0*/  STL [R1+0x2f4], R2 ;  /* 0x0002f40201007387 */ /* 0x0003e80000100800 */
[----:B----4-:R4:W-:Y:S01]  /*126e0*/  STL [R1+0x300], R102 ;  /* 0x0003006601007387 */ /* 0x0109e20000100800 */
        /* <DEDUP_REMOVED lines=35> */
[----:B--2---:R2:W-:Y:S01]  /*12920*/  STL [R1+0x348], R52 ;  /* 0x0003483401007387 */ /* 0x0045e20000100800 */
[----:B-1----:R-:W-:-:S03]  /*12930*/  IMAD.MOV.U32 R2, RZ, RZ, R53 ;  /* 0x000000ffff027224 */ /* 0x002fc600078e0035 */
[----:B--2---:R-:W2:Y:S04]  /*12940*/  LDL.LU.64 R52, [R1+0x678] ;  /* 0x0006780001347983 */ /* 0x004ea80000300a00 */
[----:B------:R1:W-:Y:S04]  /*12950*/  STL [R1+0x344], R2 ;  /* 0x0003440201007387 */ /* 0x0003e80000100800 */
[----:B---3--:R3:W-:Y:S01]  /*12960*/  STL [R1+0x350], R54 ;  /* 0x0003503601007387 */ /* 0x0087e20000100800 */
[----:B-1----:R-:W-:-:S03]  /*12970*/  IMAD.MOV.U32 R2, RZ, RZ, R55 ;  /* 0x000000ffff027224 */ /* 0x002fc600078e0037 */
[----:B---3--:R-:W3:Y:S04]  /*12980*/  LDL.LU.64 R54, [R1+0x680] ;  /* 0x0006800001367983 */ /* 0x008ee80000300a00 */
[----:B------:R1:W-:Y:S04]  /*12990*/  STL [R1+0x34c], R2 ;  /* 0x00034c0201007387 */ /* 0x0003e80000100800 */
[----:B----4-:R4:W-:Y:S04]  /*129a0*/  STL [R1+0x358], R102 ;  /* 0x0003586601007387 */ /* 0x0109e80000100800 */
[----:B------:R-:W3:Y:S01]  /*129b0*/  LDL.LU.64 R100, [R1+0x638] ;  /* 0x0006380001647983 */ /* 0x000ee20000300a00 */
[----:B-1----:R-:W-:-:S05]  /*129c0*/  IMAD.MOV.U32 R2, RZ, RZ, R103 ;  /* 0x000000ffff027224 */ /* 0x002fca00078e0067 */
[----:B------:R1:W-:Y:S04]  /*129d0*/  STL [R1+0x354], R2 ;  /* 0x0003540201007387 */ /* 0x0003e80000100800 */
[----:B------:R-:W-:Y:S04]  /*129e0*/  STL [R1+0x360], R104 ;  /* 0x0003606801007387 */ /* 0x000fe80000100800 */
[----:B----4-:R-:W4:Y:S01]  /*129f0*/  LDL.LU.64 R102, [R1+0x648] ;  /* 0x0006480001667983 */ /* 0x010f220000300a00 */
[----:B-1----:R-:W-:-:S05]  /*12a00*/  IMAD.MOV.U32 R2, RZ, RZ, R105 ;  /* 0x000000ffff027224 */ /* 0x002fca00078e0069 */
[----:B------:R1:W-:Y:S04]  /*12a10*/  STL [R1+0x35c], R2 ;  /* 0x00035c0201007387 */ /* 0x0003e80000100800 */
[----:B------:R1:W-:Y:S02]  /*12a20*/  STL [R1+0x368], R56 ;  /* 0x0003683801007387 */ /* 0x0003e40000100800 */
[----:B-1----:R-:W-:Y:S02]  /*12a30*/  MOV R2, R57 ;  /* 0x0000003900027202 */ /* 0x002fe40000000f00 */
        /* <DEDUP_REMOVED lines=18> */
[----:B------:R-:W-:Y:S04]  /*12b60*/  STL [R1+0x390], R106 ;  /* 0x0003906a01007387 */ /* 0x000fe80000100800 */
[----:B------:R-:W4:Y:S01]  /*12b70*/  LDL.LU.64 R104, [R1+0x3f8] ;  /* 0x0003f80001687983 */ /* 0x000f220000300a00 */
[----:B-1----:R-:W-:-:S05]  /*12b80*/  MOV R2, R107 ;  /* 0x0000006b00027202 */ /* 0x002fca0000000f00 */
[----:B------:R1:W-:Y:S04]  /*12b90*/  STL [R1+0x38c], R2 ;  /* 0x00038c0201007387 */ /* 0x0003e80000100800 */
[----:B------:R2:W-:Y:S01]  /*12ba0*/  STL [R1+0x398], R44 ;  /* 0x0003982c01007387 */ /* 0x0005e20000100800 */
[----:B-1----:R-:W-:-:S03]  /*12bb0*/  IMAD.MOV.U32 R2, RZ, RZ, R45 ;  /* 0x000000ffff027224 */ /* 0x002fc600078e002d */
[----:B------:R-:W4:Y:S04]  /*12bc0*/  LDL.LU.64 R106, [R1+0x820] ;  /* 0x00082000016a7983 */ /* 0x000f280000300a00 */
[----:B--2---:R-:W-:Y:S04]  /*12bd0*/  STL [R1+0x3a0], R52 ;  /* 0x0003a03401007387 */ /* 0x004fe80000100800 */
[----:B------:R1:W-:Y:S04]  /*12be0*/  STL [R1+0x394], R2 ;  /* 0x0003940201007387 */ /* 0x0003e80000100800 */
[----:B------:R-:W2:Y:S01]  /*12bf0*/  LDL.LU.64 R44, [R1+0x828] ;  /* 0x00082800012c7983 */ /* 0x000ea20000300a00 */
[----:B-1----:R-:W-:-:S03]  /*12c00*/  IMAD.MOV.U32 R2, RZ, RZ, R53 ;  /* 0x000000ffff027224 */ /* 0x002fc600078e0035 */
[----:B---3--:R-:W-:Y:S04]  /*12c10*/  STL [R1+0x3a8], R54 ;  /* 0x0003a83601007387 */ /* 0x008fe80000100800 */
[----:B------:R1:W-:Y:S04]  /*12c20*/  STL [R1+0x39c], R2 ;  /* 0x00039c0201007387 */ /* 0x0003e80000100800 */
[----:B------:R-:W3:Y:S01]  /*12c30*/  LDL.LU.64 R52, [R1+0x7c0] ;  /* 0x0007c00001347983 */ /* 0x000ee20000300a00 */
[----:B-1----:R-:W-:-:S03]  /*12c40*/  IMAD.MOV.U32 R2, RZ, RZ, R55 ;  /* 0x000000ffff027224 */ /* 0x002fc600078e0037 */
[----:B------:R-:W-:Y:S04]  /*12c50*/  STL [R1+0x3b0], R100 ;  /* 0x0003b06401007387 */ /* 0x000fe80000100800 */
[----:B------:R1:W-:Y:S04]  /*12c60*/  STL [R1+0x3a4], R2 ;  /* 0x0003a40201007387 */ /* 0x0003e80000100800 */
[----:B------:R-:W3:Y:S01]  /*12c70*/  LDL.LU.64 R54, [R1+0x7c8] ;  /* 0x0007c80001367983 */ /* 0x000ee20000300a00 */
[----:B-1----:R-:W-:-:S03]  /*12c80*/  IMAD.MOV.U32 R2, RZ, RZ, R101 ;  /* 0x000000ffff027224 */ /* 0x002fc600078e0065 */
[----:B----4-:R-:W-:Y:S04]  /*12c90*/  STL [R1+0x3b8], R102 ;  /* 0x0003b86601007387 */ /* 0x010fe80000100800 */
        /* <DEDUP_REMOVED lines=26> */
[----:B------:R-:W-:Y:S04]  /*12e40*/  STL [R1+0x3f0], R106 ;  /* 0x0003f06a01007387 */ /* 0x000fe80000100800 */
[----:B------:R1:W-:Y:S04]  /*12e50*/  STL [R1+0x3e4], R2 ;  /* 0x0003e40201007387 */ /* 0x0003e80000100800 */
[----:B------:R-:W4:Y:S01]  /*12e60*/  LDL.LU.64 R104, [R1+0x698] ;  /* 0x0006980001687983 */ /* 0x000f220000300a00 */
[----:B-1----:R-:W-:-:S03]  /*12e70*/  IMAD.MOV.U32 R2, RZ, RZ, R107 ;  /* 0x000000ffff027224 */ /* 0x002fc600078e006b */
        /* <DEDUP_REMOVED lines=11> */
[----:B-1----:R-:W-:-:S03]  /*12f30*/  MOV R2, R55 ;  /* 0x0000003700027202 */ /* 0x002fc60000000f00 */
[----:B------:R-:W3:Y:S04]  /*12f40*/  LDL.LU.64 R54, [R1+0x460] ;  /* 0x0004600001367983 */ /* 0x000ee80000300a00 */
[----:B------:R1:W-:Y:S04]  /*12f50*/  STL [R1+0x404], R2 ;  /* 0x0004040201007387 */ /* 0x0003e80000100800 */
[----:B----4-:R-:W-:Y:S04]  /*12f60*/  STL [R1+0x410], R102 ;  /* 0x0004106601007387 */ /* 0x010fe80000100800 */
[----:B------:R-:W4:Y:S01]  /*12f70*/  LDL.LU.64 R100, [R1+0x478] ;  /* 0x0004780001647983 */ /* 0x000f220000300a00 */
[----:B-1----:R-:W-:-:S05]  /*12f80*/  IMAD.MOV.U32 R2, RZ, RZ, R103 ;  /* 0x000000ffff027224 */ /* 0x002fca00078e0067 */
[----:B------:R1:W-:Y:S04]  /*12f90*/  STL [R1+0x40c], R2 ;  /* 0x00040c0201007387 */ /* 0x0003e80000100800 */
[----:B------:R1:W-:Y:S02]  /*12fa0*/  STL [R1+0x418], R56 ;  /* 0x0004183801007387 */ /* 0x0003e40000100800 */
[----:B-1----:R-:W-:Y:S02]  /*12fb0*/  IMAD.MOV.U32 R2, RZ, RZ, R57 ;  /* 0x000000ffff027224 */ /* 0x002fe400078e0039 */
[----:B------:R-:W4:Y:S04]  /*12fc0*/  LDL.LU.64 R56, [R1+0x898] ;  /* 0x0008980001387983 */ /* 0x000f280000300a00 */
[----:B------:R1:W-:Y:S04]  /*12fd0*/  STL [R1+0x414], R2 ;  /* 0x0004140201007387 */ /* 0x0003e80000100800 */
[----:B------:R1:W-:Y:S02]  /*12fe0*/  STL [R1+0x420], R58 ;  /* 0x0004203a01007387 */ /* 0x0003e40000100800 */
[----:B-1----:R-:W-:-:S02]  /*12ff0*/  IMAD.MOV.U32 R2, RZ, RZ, R59 ;  /* 0x000000ffff027224 */ /* 0x002fc400078e003b */
[----:B------:R-:W4:Y:S04]  /*13000*/  LDL.LU.64 R58, [R1+0x8a0] ;  /* 0x0008a000013a7983 */ /* 0x000f280000300a00 */
[----:B------:R1:W-:Y:S04]  /*13010*/  STL [R1+0x41c], R2 ;  /* 0x00041c0201007387 */ /* 0x0003e80000100800 */
[----:B------:R1:W-:Y:S04]  /*13020*/  STL [R1+0x428], R46 ;  /* 0x0004282e01007387 */ /* 0x0003e80000100800 */
[----:B------:R-:W4:Y:S01]  /*13030*/  LDL.LU.64 R102, [R1+0x850] ;  /* 0x0008500001667983 */ /* 0x000f220000300a00 */
[----:B-1----:R-:W-:-:S03]  /*13040*/  IMAD.MOV.U32 R2, RZ, RZ, R47 ;  /* 0x000000ffff027224 */ /* 0x002fc600078e002f */
[----:B------:R-:W-:Y:S04]  /*13050*/  STL [R1+0x430], R48 ;  /* 0x0004303001007387 */ /* 0x000fe80000100800 */
[----:B------:R1:W-:Y:S04]  /*13060*/  STL [R1+0x424], R2 ;  /* 0x0004240201007387 */ /* 0x0003e80000100800 */
[----:B------:R-:W4:Y:S01]  /*13070*/  LDL.LU.64 R46, [R1+0x860] ;  /* 0x00086000012e7983 */ /* 0x000f220000300a00 */
[----:B-1----:R-:W-:-:S03]  /*13080*/  MOV R2, R49 ;  /* 0x0000003100027202 */ /* 0x002fc60000000f00 */
[----:B------:R-:W-:Y:S04]  /*13090*/  STL [R1+0x438], R50 ;  /* 0x0004383201007387 */ /* 0x000fe80000100800 */
[----:B------:R1:W-:Y:S04]  /*130a0*/  STL [R1+0x42c], R2 ;  /* 0x00042c0201007387 */ /* 0x0003e80000100800 */
[----:B------:R-:W4:Y:S01]  /*130b0*/  LDL.LU.64 R48, [R1+0x810] ;  /* 0x0008100001307983 */ /* 0x000f220000300a00 */
[----:B-1----:R-:W-:-:S03]  /*130c0*/  IMAD.MOV.U32 R2, RZ, RZ, R51 ;  /* 0x000000ffff027224 */ /* 0x002fc600078e0033 */
[----:B------:R-:W4:Y:S04]  /*130d0*/  LDL.LU.64 R50, [R1+0x818] ;  /* 0x0008180001327983 */ /* 0x000f280000300a00 */
[----:B------:R1:W-:Y:S04]  /*130e0*/  STL [R1+0x434], R2 ;  /* 0x0004340201007387 */ /* 0x0003e80000100800 */
[----:B------:R1:W-:Y:S02]  /*130f0*/  STL [R1+0x440], R104 ;  /* 0x0004406801007387 */ /* 0x0003e40000100800 */
[----:B-1----:R-:W-:-:S02]  /*13100*/  IMAD.MOV.U32 R2, RZ, RZ, R105 ;  /* 0x000000ffff027224 */ /* 0x002fc400078e0069 */
        /* <DEDUP_REMOVED lines=10> */
[----:B------:R1:W-:Y:S02]  /*131b0*/  STL [R1+0x458], R52 ;  /* 0x0004583401007387 */ /* 0x0003e40000100800 */
[----:B-1----:R-:W-:-:S02]  /*131c0*/  MOV R2, R53 ;  /* 0x0000003500027202 */ /* 0x002fc40000000f00 */
[----:B------:R-:W-:Y:S04]  /*131d0*/  STL [R1+0x460], R54 ;  /* 0x0004603601007387 */ /* 0x000fe80000100800 */
[----:B------:R1:W-:Y:S04]  /*131e0*/  STL [R1+0x454], R2 ;  /* 0x0004540201007387 */ /* 0x0003e80000100800 */
[----:B------:R-:W3:Y:S01]  /*131f0*/  LDL.LU.64 R52, [R1+0x7a0] ;  /* 0x0007a00001347983 */ /* 0x000ee20000300a00 */
[----:B-1----:R-:W-:-:S03]  /*13200*/  IMAD.MOV.U32 R2, RZ, RZ, R55 ;  /* 0x000000ffff027224 */ /* 0x002fc600078e0037 */
[----:B----4-:R-:W-:Y:S04]  /*13210*/  STL [R1+0x468], R100 ;  /* 0x0004686401007387 */ /* 0x010fe80000100800 */
[----:B------:R1:W-:Y:S04]  /*13220*/  STL [R1+0x45c], R2 ;  /* 0x00045c0201007387 */ /* 0x0003e80000100800 */
[----:B------:R-:W4:Y:S01]  /*13230*/  LDL.LU.64 R54, [R1+0x748] ;  /* 0x0007480001367983 */ /* 0x000f220000300a00 */
[----:B-1----:R-:W-:-:S03]  /*13240*/  IMAD.MOV.U32 R2, RZ, RZ, R101 ;  /* 0x000000ffff027224 */ /* 0x002fc600078e0065 */
[----:B------:R-:W-:Y:S04]  /*13250*/  STL [R1+0x470], R56 ;  /* 0x0004703801007387 */ /* 0x000fe80000100800 */
[----:B------:R1:W-:Y:S02]  /*13260*/  STL [R1+0x464], R2 ;  /* 0x0004640201007387 */ /* 0x0003e40000100800 */
[----:B-1----:R-:W-:Y:S02]  /*13270*/  IMAD.MOV.U32 R2, RZ, RZ, R57 ;  /* 0x000000ffff027224 */ /* 0x002fe400078e0039 */
[----:B------:R-:W4:Y:S04]  /*13280*/  LDL.LU.64 R56, [R1+0x758] ;  /* 0x0007580001387983 */ /* 0x000f280000300a00 */
[----:B------:R1:W-:Y:S04]  /*13290*/  STL [R1+0x46c], R2 ;  /* 0x00046c0201007387 */ /* 0x0003e80000100800 */
[----:B------:R1:W-:Y:S02]  /*132a0*/  STL [R1+0x478], R58 ;  /* 0x0004783a01007387 */ /* 0x0003e40000100800 */
[----:B-1----:R-:W-:-:S02]  /*132b0*/  IMAD.MOV.U32 R2, RZ, RZ, R59 ;  /* 0x000000ffff027224 */ /* 0x002fc400078e003b */
[----:B------:R-:W-:Y:S04]  /*132c0*/  STL [R1+0x480], R102 ;  /* 0x0004806601007387 */ /* 0x000fe80000100800 */
[----:B------:R1:W-:Y:S04]  /*132d0*/  STL [R1+0x474], R2 ;  /* 0x0004740201007387 */ /* 0x0003e80000100800 */
[----:B------:R-:W4:Y:S01]  /*132e0*/  LDL.LU.64 R58, [R1+0x4d8] ;  /* 0x0004d800013a7983 */ /* 0x000f220000300a00 */
[----:B-1----:R-:W-:-:S03]  /*132f0*/  MOV R2, R103 ;  /* 0x0000006700027202 */ /* 0x002fc60000000f00 */
        /* <DEDUP_REMOVED lines=11> */
[----:B------:R-:W-:Y:S04]  /*133b0*/  STL [R1+0x4a0], R104 ;  /* 0x0004a06801007387 */ /* 0x000fe80000100800 */
[----:B------:R1:W-:Y:S04]  /*133c0*/  STL [R1+0x494], R2 ;  /* 0x0004940201007387 */ /* 0x0003e80000100800 */
[----:B------:R-:W4:Y:S01]  /*133d0*/  LDL.LU.64 R50, [R1+0x4f0] ;  /* 0x0004f00001327983 */ /* 0x000f220000300a00 */
[----:B-1----:R-:W-:-:S03]  /*133e0*/  IMAD.MOV.U32 R2, RZ, RZ, R105 ;  /* 0x000000ffff027224 */ /* 0x002fc600078e0069 */
[----:B--2---:R-:W-:Y:S04]  /*133f0*/  STL [R1+0x4a8], R106 ;  /* 0x0004a86a01007387 */ /* 0x004fe80000100800 */
[----:B------:R1:W-:Y:S04]  /*13400*/  STL [R1+0x49c], R2 ;  /* 0x00049c0201007387 */ /* 0x0003e80000100800 */
[----:B------:R-:W2:Y:S01]  /*13410*/  LDL.LU.64 R94, [R1+0x8c0] ;  /* 0x0008c000015e7983 */ /* 0x000ea20000300a00 */
[----:B-1----:R-:W-:-:S03]  /*13420*/  MOV R2, R107 ;  /* 0x0000006b00027202 */ /* 0x002fc60000000f00 */
[----:B---3--:R-:W-:Y:S04]  /*13430*/  STL [R1+0x4b0], R44 ;  /* 0x0004b02c01007387 */ /* 0x008fe80000100800 */
[----:B------:R1:W-:Y:S04]  /*13440*/  STL [R1+0x4a4], R2 ;  /* 0x0004a40201007387 */ /* 0x0003e80000100800 */
[----:B------:R-:W3:Y:S01]  /*13450*/  LDL.LU.64 R96, [R1+0x8c8] ;  /* 0x0008c80001607983 */ /* 0x000ee20000300a00 */
[----:B-1----:R-:W-:-:S03]  /*13460*/  IMAD.MOV.U32 R2, RZ, RZ, R45 ;  /* 0x000000ffff027224 */ /* 0x002fc600078e002d */
[----:B------:R-:W3:Y:S04]  /*13470*/  LDL.LU.64 R44, [R1+0x8b0] ;  /* 0x0008b000012c7983 */ /* 0x000ee80000300a00 */
[----:B------:R1:W-:Y:S04]  /*13480*/  STL [R1+0x4ac], R2 ;  /* 0x0004ac0201007387 */ /* 0x0003e80000100800 */
[----:B------:R-:W-:Y:S04]  /*13490*/  STL [R1+0x4b8], R52 ;  /* 0x0004b83401007387 */ /* 0x000fe80000100800 */
[----:B------:R-:W3:Y:S01]  /*134a0*/  LDL.LU.64 R98, [R1+0x8b8] ;  /* 0x0008b80001627983 */ /* 0x000ee20000300a00 */
[----:B-1----:R-:W-:-:S05]  /*134b0*/  IMAD.MOV.U32 R2, RZ, RZ, R53 ;  /* 0x000000ffff027224 */ /* 0x002fca00078e0035 */
[----:B------:R1:W-:Y:S04]  /*134c0*/  STL [R1+0x4b4], R2 ;  /* 0x0004b40201007387 */ /* 0x0003e80000100800 */
[----:B----4-:R-:W-:Y:S04]  /*134d0*/  STL [R1+0x4c0], R54 ;  /* 0x0004c03601007387 */ /* 0x010fe80000100800 */
[----:B------:R-:W4:Y:S01]  /*134e0*/  LDL.LU.64 R100, [R1+0x880] ;  /* 0x0008800001647983 */ /* 0x000f220000300a00 */
[----:B-1----:R-:W-:-:S03]  /*134f0*/  IMAD.MOV.U32 R2, RZ, RZ, R55 ;  /* 0x000000ffff027224 */ /* 0x002fc600078e0037 */
[----:B------:R-:W4:Y:S04]  /*13500*/  LDL.LU.64 R102, [R1+0x890] ;  /* 0x0008900001667983 */ /* 0x000f280000300a00 */
[----:B------:R1:W-:Y:S04]  /*13510*/  STL [R1+0x4bc], R2 ;  /* 0x0004bc0201007387 */ /* 0x0003e80000100800 */
[----:B------:R-:W-:Y:S04]  /*13520*/  STL [R1+0x4c8], R56 ;  /* 0x0004c83801007387 */ /* 0x000fe80000100800 */
[----:B------:R-:W4:Y:S01]  /*13530*/  LDL.LU.64 R104, [R1+0x868] ;  /* 0x0008680001687983 */ /* 0x000f220000300a00 */
[----:B-1----:R-:W-:-:S03]  /*13540*/  IMAD.MOV.U32 R2, RZ, RZ, R57 ;  /* 0x000000ffff027224 */ /* 0x002fc600078e0039 */
[----:B------:R-:W4:Y:S04]  /*13550*/  LDL.LU.64 R106, [R1+0x870] ;  /* 0x00087000016a7983 */ /* 0x000f280000300a00 */
[----:B------:R1:W-:Y:S04]  /*13560*/  STL [R1+0x4c4], R2 ;  /* 0x0004c40201007387 */ /* 0x0003e80000100800 */
[----:B------:R-:W-:Y:S04]  /*13570*/  STL [R1+0x4d0], R58 ;  /* 0x0004d03a01007387 */ /* 0x000fe80000100800 */
[----:B------:R-:W4:Y:S01]  /*13580*/  LDL.LU.64 R52, [R1+0x838] ;  /* 0x0008380001347983 */ /* 0x000f220000300a00 */
[----:B-1----:R-:W-:-:S03]  /*13590*/  MOV R2, R59 ;  /* 0x0000003b00027202 */ /* 0x002fc60000000f00 */
[----:B------:R-:W4:Y:S04]  /*135a0*/  LDL.LU.64 R54, [R1+0x840] ;  /* 0x0008400001367983 */ /* 0x000f280000300a00 */
[----:B------:R1:W-:Y:S04]  /*135b0*/  STL [R1+0x4cc], R2 ;  /* 0x0004cc0201007387 */ /* 0x0003e80000100800 */
        /* <DEDUP_REMOVED lines=18> */
[----:B------:R-:W-:Y:S01]  /*136e0*/  STL [R1+0x500], R44 ;  /* 0x0005002c01007387 */ /* 0x000fe20000100800 */
[----:B-1----:R-:W-:-:S05]  /*136f0*/  MOV R2, R97 ;  /* 0x0000006100027202 */ /* 0x002fca0000000f00 */
[----:B------:R1:W-:Y:S02]  /*13700*/  STL [R1+0x4f4], R2 ;  /* 0x0004f40201007387 */ /* 0x0003e40000100800 */
[----:B-1----:R-:W-:Y:S02]  /*13710*/  IMAD.MOV.U32 R2, RZ, RZ, R45 ;  /* 0x000000ffff027224 */ /* 0x002fe400078e002d */
[----:B------:R-:W3:Y:S04]  /*13720*/  LDL.LU.64 R44, [R1+0x6b8] ;  /* 0x0006b800012c7983 */ /* 0x000ee80000300a00 */
[----:B------:R1:W-:Y:S04]  /*13730*/  STL [R1+0x4fc], R2 ;  /* 0x0004fc0201007387 */ /* 0x0003e80000100800 */
[----:B------:R-:W-:Y:S01]  /*13740*/  STL [R1+0x508], R98 ;  /* 0x0005086201007387 */ /* 0x000fe20000100800 */
[----:B-1----:R-:W-:-:S03]  /*13750*/  IMAD.MOV.U32 R2, RZ, RZ, R99 ;  /* 0x000000ffff027224 */ /* 0x002fc600078e0063 */
[----:B----4-:R-:W-:Y:S04]  /*13760*/  STL [R1+0x510], R100 ;  /* 0x0005106401007387 */ /* 0x010fe80000100800 */
        /* <DEDUP_REMOVED lines=23> */
[----:B-1----:R-:W-:Y:S02]  /*138e0*/  MOV R2, R47 ;  /* 0x0000002f00027202 */ /* 0x002fe40000000f00 */
[----:B------:R-:W1:Y:S03]  /*138f0*/  S2R R47, SR_TID.X ;  /* 0x00000000002f7919 */ /* 0x000e660000002100 */
[----:B------:R4:W-:Y:S04]  /*13900*/  STL [R1+0x544], R2 ;  /* 0x0005440201007387 */ /* 0x0009e80000100800 */
[----:B------:R-:W-:Y:S01]  /*13910*/  STL [R1+0x558], R48 ;  /* 0x0005583001007387 */ /* 0x000fe20000100800 */
[----:B----4-:R-:W-:-:S05]  /*13920*/  IMAD.MOV.U32 R2, RZ, RZ, R59 ;  /* 0x000000ffff027224 */ /* 0x010fca00078e003b */
[----:B------:R4:W-:Y:S02]  /*13930*/  STL [R1+0x54c], R2 ;  /* 0x00054c0201007387 */ /* 0x0009e40000100800 */
[----:B----4-:R-:W-:-:S05]  /*13940*/  IMAD.MOV.U32 R2, RZ, RZ, R49 ;  /* 0x000000ffff027224 */ /* 0x010fca00078e0031 */
[----:B------:R2:W-:Y:S01]  /*13950*/  STL [R1+0x554], R2 ;  /* 0x0005540201007387 */ /* 0x0005e20000100800 */
[----:B------:R-:W-:Y:S02]  /*13960*/  IMAD.MOV.U32 R136, RZ, RZ, R141 ;  /* 0x000000ffff887224 */ /* 0x000fe400078e008d */
[----:B------:R-:W-:Y:S01]  /*13970*/  IMAD.MOV.U32 R141, RZ, RZ, R148 ;  /* 0x000000ffff8d7224 */ /* 0x000fe200078e0094 */
[----:B------:R-:W-:Y:S02]  /*13980*/  MOV R148, R23 ;  /* 0x0000001700947202 */ /* 0x000fe40000000f00 */
[C---:B-1----:R-:W-:Y:S01]  /*13990*/  LOP3.LUT R23, R47.reuse, 0x7, RZ, 0xc0, !PT ;  /* 0x000000072f177812 */ /* 0x042fe200078ec0ff */
[----:B------:R-:W-:Y:S02]  /*139a0*/  IMAD.MOV.U32 R137, RZ, RZ, R140 ;  /* 0x000000ffff897224 */ /* 0x000fe400078e008c */
[----:B------:R-:W-:Y:S02]  /*139b0*/  IMAD.MOV.U32 R140, RZ, RZ, R149 ;  /* 0x000000ffff8c7224 */ /* 0x000fe400078e0095 */
[----:B------:R-:W-:-:S02]  /*139c0*/  IMAD.SHL.U32 R3, R47, 0x2, RZ ;  /* 0x000000022f037824 */ /* 0x000fc400078e00ff */
[----:B------:R-:W-:Y:S01]  /*139d0*/  IMAD R23, R23, 0x210, RZ ;  /* 0x0000021017177824 */ /* 0x000fe200078e02ff */
[C---:B------:R-:W-:Y:S01]  /*139e0*/  LOP3.LUT R4, R47.reuse, 0x3, RZ, 0xc0, !PT ;  /* 0x000000032f047812 */ /* 0x040fe200078ec0ff */
[----:B------:R-:W-:Y:S01]  /*139f0*/  IMAD.MOV.U32 R149, RZ, RZ, R22 ;  /* 0x000000ffff957224 */ /* 0x000fe200078e0016 */
[----:B------:R-:W-:Y:S02]  /*13a00*/  LOP3.LUT R22, R47, 0x1c, RZ, 0xc0, !PT ;  /* 0x0000001c2f167812 */ /* 0x000fe400078ec0ff */
[----:B------:R-:W-:Y:S01]  /*13a10*/  LOP3.LUT R23, R23, 0x30, R3, 0x78, !PT ;  /* 0x0000003017177812 */ /* 0x000fe200078e7803 */
[----:B------:R-:W-:Y:S02]  /*13a20*/  IMAD.SHL.U32 R3, R47, 0x80, RZ ;  /* 0x000000802f037824 */ /* 0x000fe400078e00ff */
[----:B------:R-:W-:Y:S01]  /*13a30*/  IMAD R22, R4, 0x120, R22 ;  /* 0x0000012004167824 */ /* 0x000fe200078e0216 */
[----:B------:R-:W-:Y:S01]  /*13a40*/  SHF.R.S32.HI R4, RZ, 0x1f, R17 ;  /* 0x0000001fff047819 */ /* 0x000fe20000011411 */
[----:B------:R-:W-:Y:S01]  /*13a50*/  IMAD.MOV.U32 R172, RZ, RZ, R183 ;  /* 0x000000ffffac7224 */ /* 0x000fe200078e00b7 */
[----:B------:R-:W-:Y:S01]  /*13a60*/  MOV R183, R218 ;  /* 0x000000da00b77202 */ /* 0x000fe20000000f00 */
[----:B------:R-:W-:Y:S01]  /*13a70*/  IMAD.MOV.U32 R7, RZ, RZ, R14 ;  /* 0x000000ffff077224 */ /* 0x000fe200078e000e */
[----:B------:R-:W-:Y:S01]  /*13a80*/  MOV R14, R15 ;  /* 0x0000000f000e7202 */ /* 0x000fe20000000f00 */
[----:B------:R-:W-:Y:S01]  /*13a90*/  IMAD.MOV.U32 R182, RZ, RZ, R219 ;  /* 0x000000ffffb67224 */ /* 0x000fe200078e00db */
[----:B------:R-:W-:Y:S01]  /*13aa0*/  MOV R30, R131 ;  /* 0x00000083001e7202 */ /* 0x000fe20000000f00 */
[----:B------:R-:W-:Y:S01]  /*13ab0*/  IMAD.MOV.U32 R8, RZ, RZ, R128 ;  /* 0x000000ffff087224 */ /* 0x000fe200078e0080 */
[----:B------:R-:W-:Y:S01]  /*13ac0*/  MOV R218, R223 ;  /* 0x000000df00da7202 */ /* 0x000fe20000000f00 */
[----:B------:R-:W-:Y:S01]  /*13ad0*/  IMAD.MOV.U32 R153, RZ, RZ, R154 ;  /* 0x000000ffff997224 */ /* 0x000fe200078e009a */
[----:B------:R-:W-:Y:S01]  /*13ae0*/  LOP3.LUT R23, R23, 0x1000, R3, 0xf8, !PT ;  /* 0x0000100017177812 */ /* 0x000fe200078ef803 */
        /* <DEDUP_REMOVED lines=9> */
[----:B------:R-:W-:Y:S01]  /*13b80*/  SHF.L.U64.HI R4, R17, 0x2, R4 ;  /* 0x0000000211047819 */ /* 0x000fe20000010204 */
[----:B------:R-:W-:Y:S01]  /*13b90*/  IMAD.MOV.U32 R128, RZ, RZ, R204 ;  /* 0x000000ffff807224 */ /* 0x000fe200078e00cc */
[----:B------:R-:W-:Y:S01]  /*13ba0*/  MOV R138, R39 ;  /* 0x00000027008a7202 */ /* 0x000fe20000000f00 */
[----:B------:R-:W-:Y:S01]  /*13bb0*/  IMAD.MOV.U32 R31, RZ, RZ, R205 ;  /* 0x000000ffff1f7224 */ /* 0x000fe200078e00cd */
[----:B------:R-:W-:Y:S01]  /*13bc0*/  MOV R188, R109 ;  /* 0x0000006d00bc7202 */ /* 0x000fe20000000f00 */
[----:B------:R-:W-:Y:S01]  /*13bd0*/  IMAD.MOV.U32 R130, RZ, RZ, R197 ;  /* 0x000000ffff827224 */ /* 0x000fe200078e00c5 */
[----:B------:R-:W-:Y:S01]  /*13be0*/  MOV R205, R118 ;  /* 0x0000007600cd7202 */ /* 0x000fe20000000f00 */
[----:B------:R-:W-:-:S02]  /*13bf0*/  IMAD.MOV.U32 R154, RZ, RZ, R157 ;  /* 0x000000ffff9a7224 */ /* 0x000fc400078e009d */
[----:B--2---:R-:W-:Y:S01]  /*13c00*/  IMAD.MOV.U32 R2, RZ, RZ, R51 ;  /* 0x000000ffff027224 */ /* 0x004fe200078e0033 */
[----:B------:R-:W-:Y:S04]  /*13c10*/  STL [R1+0x560], R50 ;  /* 0x0005603201007387 */ /* 0x000fe80000100800 */
[----:B------:R1:W-:Y:S02]  /*13c20*/  STL [R1+0x55c], R2 ;  /* 0x00055c0201007387 */ /* 0x0003e40000100800 */
[----:B-1----:R-:W-:-:S04]  /*13c30*/  SHF.R.S32.HI R2, RZ, 0x1f, R24 ;  /* 0x0000001fff027819 */ /* 0x002fc80000011418 */
[----:B------:R-:W-:-:S04]  /*13c40*/  LEA.HI R2, R2, R24, RZ, 0x7 ;  /* 0x0000001802027211 */ /* 0x000fc800078f38ff */
[----:B------:R-:W-:Y:S02]  /*13c50*/  SHF.R.S32.HI R2, RZ, 0x7, R2 ;  /* 0x00000007ff027819 */ /* 0x000fe40000011402 */
[----:B---3--:R-:W-:Y:S01]  /*13c60*/  MOV R26, R45 ;  /* 0x0000002d001a7202 */ /* 0x008fe20000000f00 */
[----:B------:R1:W-:Y:S04]  /*13c70*/  STL [R1+0x568], R44 ;  /* 0x0005682c01007387 */ /* 0x0003e80000100800 */
[----:B------:R2:W-:Y:S04]  /*13c80*/  STL [R1+0x564], R26 ;  /* 0x0005641a01007387 */ /* 0x0005e80000100800 */
[----:B------:R2:W-:Y:S01]  /*13c90*/  STL [R1+0x5d8], R2 ;  /* 0x0005d80201007387 */ /* 0x0005e20000100800 */
[----:B------:R-:W-:Y:S01]  /*13ca0*/  SHF.R.S32.HI R24, RZ, 0x1f, R25 ;  /* 0x0000001fff187819 */ /* 0x000fe20000011419 */
[----:B------:R-:W-:Y:S01]  /*13cb0*/  IMAD.MOV.U32 R162, RZ, RZ, R165 ;  /* 0x000000ffffa27224 */ /* 0x000fe200078e00a5 */
[----:B------:R-:W-:Y:S01]  /*13cc0*/  MOV R215, R40 ;  /* 0x0000002800d77202 */ /* 0x000fe20000000f00 */
[----:B------:R-:W-:Y:S01]  /*13cd0*/  IMAD.MOV.U32 R207, RZ, RZ, R212 ;  /* 0x000000ffffcf7224 */ /* 0x000fe200078e00d4 */
[----:B------:R-:W-:Y:S01]  /*13ce0*/  SHF.L.U64.HI R24, R25, 0x2, R24 ;  /* 0x0000000219187819 */ /* 0x000fe20000010218 */
[----:B------:R-:W-:Y:S01]  /*13cf0*/  IMAD.MOV.U32 R206, RZ, RZ, R213 ;  /* 0x000000ffffce7224 */ /* 0x000fe200078e00d5 */
[----:B------:R-:W-:Y:S01]  /*13d00*/  CS2R R60, SRZ ;  /* 0x00000000003c7805 */ /* 0x000fe2000001ff00 */
[----:B------:R-:W-:Y:S01]  /*13d10*/  IMAD.MOV.U32 R222, RZ, RZ, R231 ;  /* 0x000000ffffde7224 */ /* 0x000fe200078e00e7 */
[----:B------:R-:W-:Y:S01]  /*13d20*/  MOV R231, R110 ;  /* 0x0000006e00e77202 */ /* 0x000fe20000000f00 */
[----:B------:R-:W-:Y:S01]  /*13d30*/  IMAD.SHL.U32 R3, R17, 0x4, RZ ;  /* 0x0000000411037824 */ /* 0x000fe200078e00ff */
[----:B------:R-:W-:Y:S01]  /*13d40*/  CS2R R62, SRZ ;  /* 0x00000000003e7805 */ /* 0x000fe2000001ff00 */
[----:B------:R-:W-:Y:S01]  /*13d50*/  IMAD.MOV.U32 R129, RZ, RZ, R133 ;  /* 0x000000ffff817224 */ /* 0x000fe200078e0085 */
        /* <DEDUP_REMOVED lines=47> */
[----:B------:R-:W-:Y:S01]  /*14050*/  IMAD.SHL.U32 R25, R25, 0x4, RZ ;  /* 0x0000000419197824 */ /* 0x000fe200078e00ff */
[----:B------:R-:W-:Y:S01]  /*14060*/  CS2R R56, SRZ ;  /* 0x0000000000387805 */ /* 0x000fe2000001ff00 */
[----:B------:R-:W-:Y:S01]  /*14070*/  IMAD.MOV.U32 R17, RZ, RZ, RZ ;  /* 0x000000ffff117224 */ /* 0x000fe200078e00ff */
[----:B------:R-:W-:-:S02]  /*14080*/  CS2R R58, SRZ ;  /* 0x00000000003a7805 */ /* 0x000fc4000001ff00 */
[----:B------:R-:W-:Y:S02]  /*14090*/  CS2R R48, SRZ ;  /* 0x0000000000307805 */ /* 0x000fe4000001ff00 */
[----:B------:R-:W-:Y:S02]  /*140a0*/  CS2R R50, SRZ ;  /* 0x0000000000327805 */ /* 0x000fe4000001ff00 */
[----:B-1----:R-:W-:Y:S02]  /*140b0*/  CS2R R44, SRZ ;  /* 0x00000000002c7805 */ /* 0x002fe4000001ff00 */
[----:B------:R-:W-:Y:S01]  /*140c0*/  CS2R R46, SRZ ;  /* 0x00000000002e7805 */ /* 0x000fe2000001ff00 */
[----:B------:R-:W-:Y:S01]  /*140d0*/  UMOV UR5, 0x1 ;  /* 0x0000000100057882 */ /* 0x000fe20000000000 */
[----:B--2---:R-:W-:-:S05]  /*140e0*/  UMOV UR6, 0xffffffff ;  /* 0xffffffff00067882 */ /* 0x004fca0000000000 */
.L_x_1:
[----:B------:R-:W-:-:S04]  /*140f0*/  DEPBAR.LE SB0, 0x2 ;  /* 0x000080800000791a */ /* 0x000fc80000000000 */
[----:B------:R-:W-:Y:S01]  /*14100*/  UIADD3 UR6, UR6, 0x1, URZ ;  /* 0x0000000106067890 */ /* 0x000fe2000fffe03f */
[C---:B------:R-:W-:Y:S02]  /*14110*/  LOP3.LUT R2, R22.reuse, 0x20, RZ, 0x3c, !PT ;  /* 0x0000002016027812 */ /* 0x040fe400078e3cff */
[C---:B------:R-:W-:Y:S01]  /*14120*/  LOP3.LUT R26, R22.reuse, 0x40, RZ, 0x3c, !PT ;  /* 0x00000040161a7812 */ /* 0x040fe200078e3cff */
[----:B------:R-:W-:Y:S01]  /*14130*/  UISETP.GT.AND UP0, UPT, UR6, 0x1, UPT ;  /* 0x000000010600788c */ /* 0x000fe2000bf04270 */
[----:B------:R-:W-:-:S03]  /*14140*/  LOP3.LUT R27, R22, 0x60, RZ, 0x3c, !PT ;  /* 0x00000060161b7812 */ /* 0x000fc600078e3cff */
[----:B------:R-:W-:-:S04]  /*14150*/  USEL UR6, UR6, URZ, !UP0 ;  /* 0x0000003f06067287 */ /* 0x000fc8000c000000 */
[----:B------:R-:W-:Y:S01]  /*14160*/  ULEA UR7, UR6, UR4, 0xf ;  /* 0x0000000406077291 */ /* 0x000fe2000f8e783f */
[----:B------:R-:W-:Y:S08]  /*14170*/  BAR.SYNC.DEFER_BLOCKING 0x0 ;  /* 0x0000000000007b1d */ /* 0x000ff00000010000 */
[----:B------:R-:W-:Y:S04]  /*14180*/  LDS R116, [R22+UR7] ;  /* 0x0000000716747984 */ /* 0x000fe80008000800 */
[----:B------:R-:W-:Y:S04]  /*14190*/  LDS R118, [R22+UR7+0x400] ;  /* 0x0004000716767984 */ /* 0x000fe80008000800 */
[----:B------:R-:W-:Y:S04]  /*141a0*/  LDS R117, [R2+UR7] ;  /* 0x0000000702757984 */ /* 0x000fe80008000800 */
[----:B------:R-:W-:Y:S04]  /*141b0*/  LDS R119, [R2+UR7+0x400] ;  /* 0x0004000702777984 */ /* 0x000fe80008000800 */
[----:B------:R-:W-:Y:S04]  /*141c0*/  LDS R108, [R26+UR7] ;  /* 0x000000071a6c7984 */ /* 0x000fe80008000800 */
[----:B------:R-:W-:Y:S04]  /*141d0*/  LDS R110, [R26+UR7+0x400] ;  /* 0x000400071a6e7984 */ /* 0x000fe80008000800 */
[----:B------:R-:W-:Y:S04]  /*141e0*/  LDS R109, [R27+UR7] ;  /* 0x000000071b6d7984 */ /* 0x000fe80008000800 */
[----:B------:R-:W-:Y:S04]  /*141f0*/  LDS R111, [R27+UR7+0x400] ;  /* 0x000400071b6f7984 */ /* 0x000fe80008000800 */
[----:B------:R-:W1:Y:S04]  /*14200*/  LDSM.16.M88.4 R36, [R23+UR7+0x10000] ;  /* 0x010000071724783b */ /* 0x000e680008000200 */
[----:B------:R-:W2:Y:S04]  /*14210*/  LDSM.16.M88.4 R124, [R23+UR7+0x12000] ;  /* 0x01200007177c783b */ /* 0x000ea80008000200 */
[----:B------:R-:W3:Y:S04]  /*14220*/  LDSM.16.M88.4 R120, [R23+UR7+0x14000] ;  /* 0x014000071778783b */ /* 0x000ee80008000200 */
[----:B------:R-:W4:Y:S04]  /*14230*/  LDSM.16.M88.4 R40, [R23+UR7+0x16000] ;  /* 0x016000071728783b */ /* 0x000f280008000200 */
[----:B------:R-:W-:Y:S04]  /*14240*/  LDS R32, [R22+UR7+0x80] ;  /* 0x0000800716207984 */ /* 0x000fe80008000800 */
[----:B------:R-:W-:Y:S04]  /*14250*/  LDS R34, [R22+UR7+0x480] ;  /* 0x0004800716227984 */ /* 0x000fe80008000800 */
[----:B------:R-:W-:Y:S04]  /*14260*/  LDS R33, [R2+UR7+0x80] ;  /* 0x0000800702217984 */ /* 0x000fe80008000800 */
[----:B------:R-:W4:Y:S04]  /*14270*/  LDS R35, [R2+UR7+0x480] ;  /* 0x0004800702237984 */ /* 0x000f280008000800 */
[----:B------:R-:W-:Y:S04]  /*14280*/  LDS R112, [R26+UR7+0x80] ;  /* 0x000080071a707984 */ /* 0x000fe80008000800 */
[----:B------:R-:W-:Y:S04]  /*14290*/  LDS R114, [R26+UR7+0x480] ;  /* 0x000480071a727984 */ /* 0x000fe80008000800 */
[----:B------:R-:W-:Y:S01]  /*142a0*/  LDS R113, [R27+UR7+0x80] ;  /* 0x000080071b717984 */ /* 0x000fe20008000800 */
[C---:B-1----:R-:W-:Y:S03]  /*142b0*/  HMMA.1688.F32.TF32 R60, R116.reuse, R36, R60 ;  /* 0x00000024743c723c */ /* 0x042fe6000008103c */
[----:B------:R-:W1:Y:S03]  /*142c0*/  LDS R115, [R27+UR7+0x480] ;  /* 0x000480071b737984 */ /* 0x000e660008000800 */
[C---:B--2---:R-:W-:Y:S01]  /*142d0*/  HMMA.1688.F32.TF32 R64, R116.reuse, R124, R64 ;  /* 0x0000007c7440723c */ /* 0x044fe20000081040 */
[----:B------:R-:W-:Y:S04]  /*142e0*/  LDS R132, [R22+UR7+0x800] ;  /* 0x0008000716847984 */ /* 0x000fe80008000800 */
[----:B------:R-:W-:Y:S01]  /*142f0*/  LDS R134, [R22+UR7+0xc00] ;  /* 0x000c000716867984 */ /* 0x000fe20008000800 */
[C---:B---3--:R-:W-:Y:S03]  /*14300*/  HMMA.1688.F32.TF32 R68, R116.reuse, R120, R68 ;  /* 0x000000787444723c */ /* 0x048fe60000081044 */
[----:B------:R-:W-:Y:S03]  /*14310*/  LDS R133, [R2+UR7+0x800] ;  /* 0x0008000702857984 */ /* 0x000fe60008000800 */
[----:B----4-:R-:W-:Y:S01]  /*14320*/  HMMA.1688.F32.TF32 R72, R116, R40, R72 ;  /* 0x000000287448723c */ /* 0x010fe20000081048 */
[----:B------:R-:W2:Y:S04]  /*14330*/  LDS R135, [R2+UR7+0xc00] ;  /* 0x000c000702877984 */ /* 0x000ea80008000800 */
[----:B------:R-:W-:Y:S01]  /*14340*/  LDS R116, [R26+UR7+0x800] ;  /* 0x000800071a747984 */ /* 0x000fe20008000800 */
[C---:B------:R-:W-:Y:S03]  /*14350*/  HMMA.1688.F32.TF32 R76, R108.reuse, R36, R76 ;  /* 0x000000246c4c723c */ /* 0x040fe6000008104c */
[----:B------:R-:W-:Y:S03]  /*14360*/  LDS R118, [R26+UR7+0xc00] ;  /* 0x000c00071a767984 */ /* 0x000fe60008000800 */
[C---:B------:R-:W-:Y:S01]  /*14370*/  HMMA.1688.F32.TF32 R80, R108.reuse, R124, R80 ;  /* 0x0000007c6c50723c */ /* 0x040fe20000081050 */
[----:B------:R-:W-:Y:S04]  /*14380*/  LDS R117, [R27+UR7+0x800] ;  /* 0x000800071b757984 */ /* 0x000fe80008000800 */
[----:B------:R-:W3:Y:S01]  /*14390*/  LDS R119, [R27+UR7+0xc00] ;  /* 0x000c00071b777984 */ /* 0x000ee20008000800 */
[C---:B------:R-:W-:Y:S06]  /*143a0*/  HMMA.1688.F32.TF32 R84, R108.reuse, R120, R84 ;  /* 0x000000786c54723c */ /* 0x040fec0000081054 */
[----:B------:R-:W-:Y:S01]  /*143b0*/  HMMA.1688.F32.TF32 R88, R108, R40, R88 ;  /* 0x000000286c58723c */ /* 0x000fe20000081058 */
[----:B------:R-:W-:Y:S04]  /*143c0*/  LDS R108, [R22+UR7+0x880] ;  /* 0x00088007166c7984 */ /* 0x000fe80008000800 */
[----:B------:R-:W-:Y:S01]  /*143d0*/  LDS R110, [R22+UR7+0xc80] ;  /* 0x000c8007166e7984 */ /* 0x000fe20008000800 */
[C---:B------:R-:W-:Y:S03]  /*143e0*/  HMMA.1688.F32.TF32 R92, R32.reuse, R36, R92 ;  /* 0x00000024205c723c */ /* 0x040fe6000008105c */
[----:B------:R-:W-:Y:S03]  /*143f0*/  LDS R109, [R2+UR7+0x880] ;  /* 0x00088007026d7984 */ /* 0x000fe60008000800 */
[C---:B------:R-:W-:Y:S01]  /*14400*/  HMMA.1688.F32.TF32 R96, R32.reuse, R124, R96 ;  /* 0x0000007c2060723c */ /* 0x040fe20000081060 */
[----:B------:R-:W4:Y:S05]  /*14410*/  LDS R111, [R2+UR7+0xc80] ;  /* 0x000c8007026f7984 */ /* 0x000f2a0008000800 */
[C---:B------:R-:W-:Y:S06]  /*14420*/  HMMA.1688.F32.TF32 R100, R32.reuse, R120, R100 ;  /* 0x000000782064723c */ /* 0x040fec0000081064 */
[----:B------:R-:W-:Y:S01]  /*14430*/  HMMA.1688.F32.TF32 R104, R32, R40, R104 ;  /* 0x000000282068723c */ /* 0x000fe20000081068 */
[----:B------:R-:W-:Y:S04]  /*14440*/  LDS R32, [R26+UR7+0x880] ;  /* 0x000880071a207984 */ /* 0x000fe80008000800 */
[----:B------:R-:W-:Y:S01]  /*14450*/  LDS R34, [R26+UR7+0xc80] ;  /* 0x000c80071a227984 */ /* 0x000fe20008000800 */
[C---:B-1----:R-:W-:Y:S03]  /*14460*/  HMMA.1688.F32.TF32 R56, R112.reuse, R124, R56 ;  /* 0x0000007c7038723c */ /* 0x042fe60000081038 */
[----:B------:R-:W-:Y:S03]  /*14470*/  LDS R33, [R27+UR7+0x880] ;  /* 0x000880071b217984 */ /* 0x000fe60008000800 */
[----:B------:R-:W-:Y:S01]  /*14480*/  HMMA.1688.F32.TF32 R48, R112, R120, R48 ;  /* 0x000000787030723c */ /* 0x000fe20000081030 */
[----:B------:R-:W1:Y:S01]  /*14490*/  LDS R35, [R27+UR7+0xc80] ;  /* 0x000c80071b237984 */ /* 0x000e620008000800 */
[----:B------:R-:W-:-:S04]  /*144a0*/  LOP3.LUT R125, R23, 0x40, RZ, 0x3c, !PT ;  /* 0x00000040177d7812 */ /* 0x000fc800078e3cff */
[C---:B------:R-:W-:Y:S06]  /*144b0*/  HMMA.1688.F32.TF32 R44, R112.reuse, R40, R44 ;  /* 0x00000028702c723c */ /* 0x040fec000008102c */
[----:B------:R-:W-:Y:S01]  /*144c0*/  HMMA.1688.F32.TF32 R52, R112, R36, R52 ;  /* 0x000000247034723c */ /* 0x000fe20000081034 */
[----:B------:R1:W-:Y:S04]  /*144d0*/  LDSM.16.M88.4 R112, [R125+UR7+0x10000] ;  /* 0x010000077d70783b */ /* 0x0003e80008000200 */
[----:B------:R-:W-:Y:S01]  /*144e0*/  LDS R36, [R22+UR7+0x1080] ;  /* 0x0010800716247984 */ /* 0x000fe20008000800 */
[-C--:B--2---:R-:W-:Y:S03]  /*144f0*/  HMMA.1688.F32.TF32 R64, R132, R126.reuse, R64 ;  /* 0x0000007e8440723c */ /* 0x084fe60000081040 */
[----:B------:R-:W-:Y:S03]  /*14500*/  LDS R37, [R2+UR7+0x1080] ;  /* 0x0010800702257984 */ /* 0x000fe60008000800 */
[-C--:B---3--:R-:W-:Y:S06]  /*14510*/  HMMA.1688.F32.TF32 R80, R116, R126.reuse, R80 ;  /* 0x0000007e7450723c */ /* 0x088fec0000081050 */
[----:B----4-:R-:W-:Y:S06]  /*14520*/  HMMA.1688.F32.TF32 R96, R108, R126, R96 ;  /* 0x0000007e6c60723c */ /* 0x010fec0000081060 */
[----:B------:R-:W-:Y:S06]  /*14530*/  HMMA.1688.F32.TF32 R68, R132, R122, R68 ;  /* 0x0000007a8444723c */ /* 0x000fec0000081044 */
[----:B-1----:R-:W-:Y:S06]  /*14540*/  HMMA.1688.F32.TF32 R124, R32, R126, R56 ;  /* 0x0000007e207c723c */ /* 0x002fec0000081038 */
[----:B------:R-:W-:Y:S01]  /*14550*/  HMMA.1688.F32.TF32 R72, R132, R42, R72 ;  /* 0x0000002a8448723c */ /* 0x000fe20000081048 */
[----:B------:R-:W-:-:S05]  /*14560*/  LOP3.LUT R59, R23, 0x40, RZ, 0x3c, !PT ;  /* 0x00000040173b7812 */ /* 0x000fca00078e3cff */
[C---:B------:R-:W-:Y:S06]  /*14570*/  HMMA.1688.F32.TF32 R84, R116.reuse, R122, R84 ;  /* 0x0000007a7454723c */ /* 0x040fec0000081054 */
[----:B------:R-:W-:Y:S06]  /*14580*/  HMMA.1688.F32.TF32 R88, R116, R42, R88 ;  /* 0x0000002a7458723c */ /* 0x000fec0000081058 */
[C---:B------:R-:W-:Y:S06]  /*14590*/  HMMA.1688.F32.TF32 R100, R108.reuse, R122, R100 ;  /* 0x0000007a6c64723c */ /* 0x040fec0000081064 */
[----:B------:R-:W-:Y:S06]  /*145a0*/  HMMA.1688.F32.TF32 R104, R108, R42, R104 ;  /* 0x0000002a6c68723c */ /* 0x000fec0000081068 */
[----:B------:R-:W-:Y:S06]  /*145b0*/  HMMA.1688.F32.TF32 R60, R132, R38, R60 ;  /* 0x00000026843c723c */ /* 0x000fec000008103c */
[C---:B------:R-:W-:Y:S01]  /*145c0*/  HMMA.1688.F32.TF32 R120, R32.reuse, R122, R48 ;  /* 0x0000007a2078723c */ /* 0x040fe20000081030 */
[----:B------:R-:W-:Y:S05]  /*145d0*/  LDSM.16.M88.4 R48, [R59+UR7+0x14000] ;  /* 0x014000073b30783b */ /* 0x000fea0008000200 */
[----:B------:R-:W-:Y:S01]  /*145e0*/  HMMA.1688.F32.TF32 R40, R32, R42, R44 ;  /* 0x0000002a2028723c */ /* 0x000fe2000008102c */
[----:B------:R-:W-:Y:S04]  /*145f0*/  LDSM.16.M88.4 R44, [R59+UR7+0x12000] ;  /* 0x012000073b2c783b */ /* 0x000fe80008000200 */
[----:B------:R-:W-:Y:S01]  /*14600*/  LDSM.16.M88.4 R56, [R59+UR7+0x16000] ;  /* 0x016000073b38783b */ /* 0x000fe20008000200 */
[-C--:B------:R-:W-:Y:S03]  /*14610*/  HMMA.1688.F32.TF32 R76, R116, R38.reuse, R76 ;  /* 0x00000026744c723c */ /* 0x080fe6000008104c */
[----:B------:R-:W-:Y:S03]  /*14620*/  LDS R116, [R26+UR7+0x1080] ;  /* 0x001080071a747984 */ /* 0x000fe60008000800 */
[-C--:B------:R-:W-:Y:S01]  /*14630*/  HMMA.1688.F32.TF32 R92, R108, R38.reuse, R92 ;  /* 0x000000266c5c723c */ /* 0x080fe2000008105c */
[----:B------:R-:W-:Y:S04]  /*14640*/  LDS R108, [R22+UR7+0x1000] ;  /* 0x00100007166c7984 */ /* 0x000fe80008000800 */
[----:B------:R-:W-:Y:S01]  /*14650*/  LDS R110, [R22+UR7+0x1400] ;  /* 0x00140007166e7984 */ /* 0x000fe20008000800 */
[----:B------:R-:W-:Y:S03]  /*14660*/  HMMA.1688.F32.TF32 R132, R32, R38, R52 ;  /* 0x000000262084723c */ /* 0x000fe60000081034 */
[----:B------:R-:W-:Y:S04]  /*14670*/  LDS R109, [R2+UR7+0x1000] ;  /* 0x00100007026d7984 */ /* 0x000fe80008000800 */
[----:B------:R-:W1:Y:S04]  /*14680*/  LDS R111, [R2+UR7+0x1400] ;  /* 0x00140007026f7984 */ /* 0x000e680008000800 */
[----:B------:R-:W-:Y:S04]  /*14690*/  LDS R38, [R22+UR7+0x1480] ;  /* 0x0014800716267984 */ /* 0x000fe80008000800 */
[----:B------:R-:W2:Y:S04]  /*146a0*/  LDS R39, [R2+UR7+0x1480] ;  /* 0x0014800702277984 */ /* 0x000ea80008000800 */
[----:B------:R-:W-:Y:S04]  /*146b0*/  LDS R118, [R26+UR7+0x1480] ;  /* 0x001480071a767984 */ /* 0x000fe80008000800 */
[----:B------:R-:W-:Y:S04]  /*146c0*/  LDS R117, [R27+UR7+0x1080] ;  /* 0x001080071b757984 */ /* 0x000fe80008000800 */
[----:B------:R-:W3:Y:S04]  /*146d0*/  LDS R119, [R27+UR7+0x1480] ;  /* 0x001480071b777984 */ /* 0x000ee80008000800 */
[----:B------:R-:W-:Y:S04]  /*146e0*/  LDS R52, [R26+UR7+0x1000] ;  /* 0x001000071a347984 */ /* 0x000fe80008000800 */
[----:B------:R-:W-:Y:S04]  /*146f0*/  LDS R54, [R26+UR7+0x1400] ;  /* 0x001400071a367984 */ /* 0x000fe80008000800 */
[----:B------:R-:W-:Y:S04]  /*14700*/  LDS R53, [R27+UR7+0x1000] ;  /* 0x001000071b357984 */ /* 0x000fe80008000800 */
[----:B------:R-:W4:Y:S01]  /*14710*/  LDS R55, [R27+UR7+0x1400] ;  /* 0x001400071b377984 */ /* 0x000f220008000800 */
[C---:B-1----:R-:W-:Y:S06]  /*14720*/  HMMA.1688.F32.TF32 R60, R108.reuse, R112, R60 ;  /* 0x000000706c3c723c */ /* 0x042fec000008103c */
[----:B------:R-:W-:Y:S06]  /*14730*/  HMMA.1688.F32.TF32 R64, R108, R44, R64 ;  /* 0x0000002c6c40723c */ /* 0x000fec0000081040 */
[----:B--2---:R-:W-:Y:S06]  /*14740*/  HMMA.1688.F32.TF32 R92, R36, R112, R92 ;  /* 0x00000070245c723c */ /* 0x004fec000008105c */
[----:B------:R-:W-:Y:S06]  /*14750*/  HMMA.1688.F32.TF32 R68, R108, R48, R68 ;  /* 0x000000306c44723c */ /* 0x000fec0000081044 */
[----:B---3--:R-:W-:Y:S01]  /*14760*/  HMMA.1688.F32.TF32 R32, R116, R112, R132 ;  /* 0x000000707420723c */ /* 0x008fe20000081084 */
[----:B------:R-:W-:Y:S04]  /*14770*/  LDS R132, [R22+UR7+0x1800] ;  /* 0x0018000716847984 */ /* 0x000fe80008000800 */
[----:B------:R-:W-:Y:S01]  /*14780*/  LDS R134, [R22+UR7+0x1c00] ;  /* 0x001c000716867984 */ /* 0x000fe20008000800 */
[----:B------:R-:W-:Y:S03]  /*14790*/  HMMA.1688.F32.TF32 R72, R108, R56, R72 ;  /* 0x000000386c48723c */ /* 0x000fe60000081048 */
[----:B------:R-:W-:Y:S03]  /*147a0*/  LDS R133, [R2+UR7+0x1800] ;  /* 0x0018000702857984 */ /* 0x000fe60008000800 */
[C---:B------:R-:W-:Y:S01]  /*147b0*/  HMMA.1688.F32.TF32 R96, R36.reuse, R44, R96 ;  /* 0x0000002c2460723c */ /* 0x040fe20000081060 */
[----:B------:R-:W1:Y:S04]  /*147c0*/  LDS R135, [R2+UR7+0x1c00] ;  /* 0x001c000702877984 */ /* 0x000e680008000800 */
[----:B------:R-:W-:Y:S01]  /*147d0*/  LDS R108, [R26+UR7+0x1800] ;  /* 0x001800071a6c7984 */ /* 0x000fe20008000800 */
[C---:B------:R-:W-:Y:S03]  /*147e0*/  HMMA.1688.F32.TF32 R100, R36.reuse, R48, R100 ;  /* 0x000000302464723c */ /* 0x040fe60000081064 */
[----:B------:R-:W-:Y:S03]  /*147f0*/  LDS R110, [R26+UR7+0x1c00] ;  /* 0x001c00071a6e7984 */ /* 0x000fe60008000800 */
[----:B------:R-:W-:Y:S01]  /*14800*/  HMMA.1688.F32.TF32 R104, R36, R56, R104 ;  /* 0x000000382468723c */ /* 0x000fe20000081068 */
[----:B------:R-:W-:Y:S04]  /*14810*/  LDS R109, [R27+UR7+0x1800] ;  /* 0x001800071b6d7984 */ /* 0x000fe80008000800 */
[----:B------:R-:W2:Y:S01]  /*14820*/  LDS R111, [R27+UR7+0x1c00] ;  /* 0x001c00071b6f7984 */ /* 0x000ea20008000800 */
[C---:B----4-:R-:W-:Y:S03]  /*14830*/  HMMA.1688.F32.TF32 R76, R52.reuse, R112, R76 ;  /* 0x00000070344c723c */ /* 0x050fe6000008104c */
[----:B------:R-:W-:Y:S03]  /*14840*/  LDS R36, [R22+UR7+0x1880] ;  /* 0x0018800716247984 */ /* 0x000fe60008000800 */
[C---:B------:R-:W-:Y:S01]  /*14850*/  HMMA.1688.F32.TF32 R80, R52.reuse, R44, R80 ;  /* 0x0000002c3450723c */ /* 0x040fe20000081050 */
[----:B------:R-:W-:Y:S04]  /*14860*/  LDS R38, [R22+UR7+0x1c80] ;  /* 0x001c800716267984 */ /* 0x000fe80008000800 */
[----:B------:R-:W-:Y:S01]  /*14870*/  LDS R37, [R2+UR7+0x1880] ;  /* 0x0018800702257984 */ /* 0x000fe20008000800 */
[C---:B------:R-:W-:Y:S03]  /*14880*/  HMMA.1688.F32.TF32 R84, R52.reuse, R48, R84 ;  /* 0x000000303454723c */ /* 0x040fe60000081054 */
[----:B------:R-:W3:Y:S03]  /*14890*/  LDS R39, [R2+UR7+0x1c80] ;  /* 0x001c800702277984 */ /* 0x000ee60008000800 */
[----:B------:R-:W-:Y:S01]  /*148a0*/  HMMA.1688.F32.TF32 R88, R52, R56, R88 ;  /* 0x000000383458723c */ /* 0x000fe20000081058 */
[----:B------:R-:W-:Y:S04]  /*148b0*/  LDS R52, [R26+UR7+0x1880] ;  /* 0x001880071a347984 */ /* 0x000fe80008000800 */
[----:B------:R-:W-:Y:S01]  /*148c0*/  LDS R54, [R26+UR7+0x1c80] ;  /* 0x001c80071a367984 */ /* 0x000fe20008000800 */
[C---:B------:R-:W-:Y:S03]  /*148d0*/  HMMA.1688.F32.TF32 R124, R116.reuse, R44, R124 ;  /* 0x0000002c747c723c */ /* 0x040fe6000008107c */
[----:B------:R-:W-:Y:S03]  /*148e0*/  LDS R53, [R27+UR7+0x1880] ;  /* 0x001880071b357984 */ /* 0x000fe60008000800 */
[C---:B------:R-:W-:Y:S01]  /*148f0*/  HMMA.1688.F32.TF32 R120, R116.reuse, R48, R120 ;  /* 0x000000307478723c */ /* 0x040fe20000081078 */
[----:B------:R-:W4:Y:S05]  /*14900*/  LDS R55, [R27+UR7+0x1c80] ;  /* 0x001c80071b377984 */ /* 0x000f2a0008000800 */
[----:B------:R-:W-:Y:S01]  /*14910*/  HMMA.1688.F32.TF32 R116, R116, R56, R40 ;  /* 0x000000387474723c */ /* 0x000fe20000081028 */
[----:B------:R-:W-:Y:S05]  /*14920*/  LDSM.16.M88.4 R40, [R23+UR7+0x12080] ;  /* 0x012080071728783b */ /* 0x000fea0008000200 */
[C---:B-1----:R-:W-:Y:S06]  /*14930*/  HMMA.1688.F32.TF32 R60, R132.reuse, R114, R60 ;  /* 0x00000072843c723c */ /* 0x042fec000008103c */
[----:B------:R-:W-:Y:S06]  /*14940*/  HMMA.1688.F32.TF32 R72, R132, R58, R72 ;  /* 0x0000003a8448723c */ /* 0x000fec0000081048 */
[C---:B--2---:R-:W-:Y:S06]  /*14950*/  HMMA.1688.F32.TF32 R76, R108.reuse, R114, R76 ;  /* 0x000000726c4c723c */ /* 0x044fec000008104c */
[----:B------:R-:W-:Y:S06]  /*14960*/  HMMA.1688.F32.TF32 R88, R108, R58, R88 ;  /* 0x0000003a6c58723c */ /* 0x000fec0000081058 */
[C---:B---3--:R-:W-:Y:S06]  /*14970*/  HMMA.1688.F32.TF32 R92, R36.reuse, R114, R92 ;  /* 0x00000072245c723c */ /* 0x048fec000008105c */
[----:B------:R-:W-:Y:S06]  /*14980*/  HMMA.1688.F32.TF32 R104, R36, R58, R104 ;  /* 0x0000003a2468723c */ /* 0x000fec0000081068 */
[C---:B------:R-:W-:Y:S06]  /*14990*/  HMMA.1688.F32.TF32 R64, R132.reuse, R46, R64 ;  /* 0x0000002e8440723c */ /* 0x040fec0000081040 */
[----:B------:R-:W-:Y:S01]  /*149a0*/  HMMA.1688.F32.TF32 R68, R132, R50, R68 ;  /* 0x000000328444723c */ /* 0x000fe20000081044 */
[----:B------:R-:W-:Y:S04]  /*149b0*/  LDS R132, [R22+UR7+0x2000] ;  /* 0x0020000716847984 */ /* 0x000fe80008000800 */
[----:B------:R-:W-:Y:S01]  /*149c0*/  LDS R134, [R22+UR7+0x2400] ;  /* 0x0024000716867984 */ /* 0x000fe20008000800 */
[C---:B------:R-:W-:Y:S03]  /*149d0*/  HMMA.1688.F32.TF32 R80, R108.reuse, R46, R80 ;  /* 0x0000002e6c50723c */ /* 0x040fe60000081050 */
[----:B------:R-:W-:Y:S03]  /*149e0*/  LDS R133, [R2+UR7+0x2000] ;  /* 0x0020000702857984 */ /* 0x000fe60008000800 */
[----:B------:R-:W-:Y:S01]  /*149f0*/  HMMA.1688.F32.TF32 R84, R108, R50, R84 ;  /* 0x000000326c54723c */ /* 0x000fe20000081054 */
[----:B------:R-:W1:Y:S04]  /*14a00*/  LDS R135, [R2+UR7+0x2400] ;  /* 0x0024000702877984 */ /* 0x000e680008000800 */
[----:B------:R-:W2:Y:S01]  /*14a10*/  LDSM.16.M88.4 R108, [R23+UR7+0x10080] ;  /* 0x01008007176c783b */ /* 0x000ea20008000200 */
[C---:B------:R-:W-:Y:S06]  /*14a20*/  HMMA.1688.F32.TF32 R96, R36.reuse, R46, R96 ;  /* 0x0000002e2460723c */ /* 0x040fec0000081060 */
[----:B------:R-:W-:Y:S01]  /*14a30*/  HMMA.1688.F32.TF32 R100, R36, R50, R100 ;  /* 0x000000322464723c */ /* 0x000fe20000081064 */
[----:B------:R-:W3:Y:S05]  /*14a40*/  LDSM.16.M88.4 R36, [R23+UR7+0x14080] ;  /* 0x014080071724783b */ /* 0x000eea0008000200 */
[C---:B----4-:R-:W-:Y:S01]  /*14a50*/  HMMA.1688.F32.TF32 R112, R52.reuse, R114, R32 ;  /* 0x000000723470723c */ /* 0x050fe20000081020 */
[----:B------:R-:W4:Y:S05]  /*14a60*/  LDSM.16.M88.4 R32, [R23+UR7+0x16080] ;  /* 0x016080071720783b */ /* 0x000f2a0008000200 */
[C---:B------:R-:W-:Y:S01]  /*14a70*/  HMMA.1688.F32.TF32 R56, R52.reuse, R58, R116 ;  /* 0x0000003a3438723c */ /* 0x040fe20000081074 */
[----:B------:R-:W-:Y:S04]  /*14a80*/  LDS R116, [R26+UR7+0x2000] ;  /* 0x002000071a747984 */ /* 0x000fe80008000800 */
[----:B------:R-:W-:Y:S01]  /*14a90*/  LDS R118, [R26+UR7+0x2400] ;  /* 0x002400071a767984 */ /* 0x000fe20008000800 */
[C---:B------:R-:W-:Y:S03]  /*14aa0*/  HMMA.1688.F32.TF32 R44, R52.reuse, R46, R124 ;  /* 0x0000002e342c723c */ /* 0x040fe6000008107c */
[----:B------:R-:W-:Y:S03]  /*14ab0*/  LDS R117, [R27+UR7+0x2000] ;  /* 0x002000071b757984 */ /* 0x000fe60008000800 */
[----:B------:R-:W-:Y:S01]  /*14ac0*/  HMMA.1688.F32.TF32 R48, R52, R50, R120 ;  /* 0x000000323430723c */ /* 0x000fe20000081078 */
[----:B------:R-:W4:Y:S04]  /*14ad0*/  LDS R119, [R27+UR7+0x2400] ;  /* 0x002400071b777984 */ /* 0x000f280008000800 */
[----:B------:R-:W-:Y:S01]  /*14ae0*/  LDS R52, [R22+UR7+0x2080] ;  /* 0x0020800716347984 */ /* 0x000fe20008000800 */
[C---:B-1----:R-:W-:Y:S03]  /*14af0*/  HMMA.1688.F32.TF32 R64, R132.reuse, R40, R64 ;  /* 0x000000288440723c */ /* 0x042fe60000081040 */
[----:B------:R-:W-:Y:S03]  /*14b00*/  LDS R54, [R22+UR7+0x2480] ;  /* 0x0024800716367984 */ /* 0x000fe60008000800 */
[C---:B--2---:R-:W-:Y:S01]  /*14b10*/  HMMA.1688.F32.TF32 R60, R132.reuse, R108, R60 ;  /* 0x0000006c843c723c */ /* 0x044fe2000008103c */
[----:B------:R-:W-:Y:S04]  /*14b20*/  LDS R53, [R2+UR7+0x2080] ;  /* 0x0020800702357984 */ /* 0x000fe80008000800 */
[----:B------:R-:W1:Y:S01]  /*14b30*/  LDS R55, [R2+UR7+0x2480] ;  /* 0x0024800702377984 */ /* 0x000e620008000800 */
[C---:B---3--:R-:W-:Y:S03]  /*14b40*/  HMMA.1688.F32.TF32 R68, R132.reuse, R36, R68 ;  /* 0x000000248444723c */ /* 0x048fe60000081044 */
[----:B------:R-:W-:Y:S03]  /*14b50*/  LDS R120, [R26+UR7+0x2080] ;  /* 0x002080071a787984 */ /* 0x000fe60008000800 */
[----:B----4-:R-:W-:Y:S01]  /*14b60*/  HMMA.1688.F32.TF32 R72, R132, R32, R72 ;  /* 0x000000208448723c */ /* 0x010fe20000081048 */
[----:B------:R-:W-:Y:S04]  /*14b70*/  LDS R122, [R26+UR7+0x2480] ;  /* 0x002480071a7a7984 */ /* 0x000fe80008000800 */
[----:B------:R-:W-:Y:S04]  /*14b80*/  LDS R121, [R27+UR7+0x2080] ;  /* 0x002080071b797984 */ /* 0x000fe80008000800 */
[----:B------:R-:W2:Y:S04]  /*14b90*/  LDS R123, [R27+UR7+0x2480] ;  /* 0x002480071b7b7984 */ /* 0x000ea80008000800 */
[----:B------:R-:W-:Y:S01]  /*14ba0*/  LDS R132, [R22+UR7+0x2800] ;  /* 0x0028000716847984 */ /* 0x000fe20008000800 */
[C---:B------:R-:W-:Y:S03]  /*14bb0*/  HMMA.1688.F32.TF32 R76, R116.reuse, R108, R76 ;  /* 0x0000006c744c723c */ /* 0x040fe6000008104c */
[----:B------:R-:W-:Y:S04]  /*14bc0*/  LDS R134, [R22+UR7+0x2c00] ;  /* 0x002c000716867984 */ /* 0x000fe80008000800 */
[----:B------:R-:W-:Y:S01]  /*14bd0*/  LDS R133, [R2+UR7+0x2800] ;  /* 0x0028000702857984 */ /* 0x000fe20008000800 */
[C---:B------:R-:W-:Y:S03]  /*14be0*/  HMMA.1688.F32.TF32 R80, R116.reuse, R40, R80 ;  /* 0x000000287450723c */ /* 0x040fe60000081050 */
[----:B------:R-:W3:Y:S03]  /*14bf0*/  LDS R135, [R2+UR7+0x2c00] ;  /* 0x002c000702877984 */ /* 0x000ee60008000800 */
[C---:B------:R-:W-:Y:S01]  /*14c00*/  HMMA.1688.F32.TF32 R84, R116.reuse, R36, R84 ;  /* 0x000000247454723c */ /* 0x040fe20000081054 */
[----:B------:R-:W-:Y:S04]  /*14c10*/  LDS R124, [R26+UR7+0x2800] ;  /* 0x002800071a7c7984 */ /* 0x000fe80008000800 */
[----:B------:R-:W-:Y:S01]  /*14c20*/  LDS R126, [R26+UR7+0x2c00] ;  /* 0x002c00071a7e7984 */ /* 0x000fe20008000800 */
[----:B------:R-:W-:Y:S03]  /*14c30*/  HMMA.1688.F32.TF32 R88, R116, R32, R88 ;  /* 0x000000207458723c */ /* 0x000fe60000081058 */
[----:B------:R-:W-:Y:S03]  /*14c40*/  LDS R125, [R27+UR7+0x2800] ;  /* 0x002800071b7d7984 */ /* 0x000fe60008000800 */
[C---:B-1----:R-:W-:Y:S01]  /*14c50*/  HMMA.1688.F32.TF32 R92, R52.reuse, R108, R92 ;  /* 0x0000006c345c723c */ /* 0x042fe2000008105c */
[----:B------:R-:W1:Y:S04]  /*14c60*/  LDS R127, [R27+UR7+0x2c00] ;  /* 0x002c00071b7f7984 */ /* 0x000e680008000800 */
[----:B------:R-:W-:Y:S01]  /*14c70*/  LDS R116, [R22+UR7+0x2880] ;  /* 0x0028800716747984 */ /* 0x000fe20008000800 */
[C---:B------:R-:W-:Y:S03]  /*14c80*/  HMMA.1688.F32.TF32 R96, R52.reuse, R40, R96 ;  /* 0x000000283460723c */ /* 0x040fe60000081060 */
[----:B------:R-:W-:Y:S03]  /*14c90*/  LDS R118, [R22+UR7+0x2c80] ;  /* 0x002c800716767984 */ /* 0x000fe60008000800 */
[C---:B------:R-:W-:Y:S01]  /*14ca0*/  HMMA.1688.F32.TF32 R100, R52.reuse, R36, R100 ;  /* 0x000000243464723c */ /* 0x040fe20000081064 */
[----:B------:R-:W-:Y:S04]  /*14cb0*/  LDS R117, [R2+UR7+0x2880] ;  /* 0x0028800702757984 */ /* 0x000fe80008000800 */
[----:B------:R-:W4:Y:S01]  /*14cc0*/  LDS R119, [R2+UR7+0x2c80] ;  /* 0x002c800702777984 */ /* 0x000f220008000800 */
[----:B------:R-:W-:Y:S03]  /*14cd0*/  HMMA.1688.F32.TF32 R104, R52, R32, R104 ;  /* 0x000000203468723c */ /* 0x000fe60000081068 */
[----:B------:R-:W-:Y:S03]  /*14ce0*/  LDS R52, [R26+UR7+0x2880] ;  /* 0x002880071a347984 */ /* 0x000fe60008000800 */
[C---:B--2---:R-:W-:Y:S01]  /*14cf0*/  HMMA.1688.F32.TF32 R112, R120.reuse, R108, R112 ;  /* 0x0000006c7870723c */ /* 0x044fe20000081070 */
[----:B------:R-:W-:Y:S04]  /*14d00*/  LDS R54, [R26+UR7+0x2c80] ;  /* 0x002c80071a367984 */ /* 0x000fe80008000800 */
[----:B------:R-:W-:Y:S01]  /*14d10*/  LDS R53, [R27+UR7+0x2880] ;  /* 0x002880071b357984 */ /* 0x000fe20008000800 */
[C---:B------:R-:W-:Y:S03]  /*14d20*/  HMMA.1688.F32.TF32 R48, R120.reuse, R36, R48 ;  /* 0x000000247830723c */ /* 0x040fe60000081030 */
[----:B------:R-:W2:Y:S03]  /*14d30*/  LDS R55, [R27+UR7+0x2c80] ;  /* 0x002c80071b377984 */ /* 0x000ea60008000800 */
[C---:B------:R-:W-:Y:S01]  /*14d40*/  HMMA.1688.F32.TF32 R56, R120.reuse, R32, R56 ;  /* 0x000000207838723c */ /* 0x040fe20000081038 */
[----:B------:R-:W-:Y:S04]  /*14d50*/  LDS R36, [R26+UR7+0x3000] ;  /* 0x003000071a247984 */ /* 0x000fe80008000800 */
[----:B------:R-:W-:Y:S01]  /*14d60*/  LDS R37, [R27+UR7+0x3000] ;  /* 0x003000071b257984 */ /* 0x000fe20008000800 */
[----:B------:R-:W-:Y:S03]  /*14d70*/  HMMA.1688.F32.TF32 R44, R120, R40, R44 ;  /* 0x00000028782c723c */ /* 0x000fe6000008102c */
[----:B------:R-:W-:Y:S03]  /*14d80*/  LDS R32, [R22+UR7+0x3080] ;  /* 0x0030800716207984 */ /* 0x000fe60008000800 */
[-C--:B---3--:R-:W-:Y:S01]  /*14d90*/  HMMA.1688.F32.TF32 R60, R132, R110.reuse, R60 ;  /* 0x0000006e843c723c */ /* 0x088fe2000008103c */
[C---:B------:R-:W-:Y:S01]  /*14da0*/  LOP3.LUT R41, R23.reuse, 0x40, RZ, 0x3c, !PT ;  /* 0x0000004017297812 */ /* 0x040fe200078e3cff */
[----:B------:R-:W-:Y:S04]  /*14db0*/  LDS R33, [R2+UR7+0x3080] ;  /* 0x0030800702217984 */ /* 0x000fe80008000800 */
[-C--:B-1----:R-:W-:Y:S01]  /*14dc0*/  HMMA.1688.F32.TF32 R76, R124, R110.reuse, R76 ;  /* 0x0000006e7c4c723c */ /* 0x082fe2000008104c */
[----:B------:R-:W-:Y:S04]  /*14dd0*/  LDSM.16.M88.4 R120, [R41+UR7+0x12080] ;  /* 0x012080072978783b */ /* 0x000fe80008000200 */
[----:B------:R-:W-:Y:S01]  /*14de0*/  LDS R40, [R26+UR7+0x3080] ;  /* 0x003080071a287984 */ /* 0x000fe20008000800 */
[----:B----4-:R-:W-:Y:S06]  /*14df0*/  HMMA.1688.F32.TF32 R92, R116, R110, R92 ;  /* 0x0000006e745c723c */ /* 0x010fec000008105c */
[C---:B------:R-:W-:Y:S06]  /*14e00*/  HMMA.1688.F32.TF32 R64, R132.reuse, R42, R64 ;  /* 0x0000002a8440723c */ /* 0x040fec0000081040 */
[C---:B------:R-:W-:Y:S06]  /*14e10*/  HMMA.1688.F32.TF32 R68, R132.reuse, R38, R68 ;  /* 0x000000268444723c */ /* 0x040fec0000081044 */
[----:B------:R-:W-:Y:S01]  /*14e20*/  HMMA.1688.F32.TF32 R72, R132, R34, R72 ;  /* 0x000000228448723c */ /* 0x000fe20000081048 */
[----:B------:R-:W-:Y:S04]  /*14e30*/  LDS R132, [R22+UR7+0x3000] ;  /* 0x0030000716847984 */ /* 0x000fe80008000800 */
[----:B------:R-:W-:Y:S01]  /*14e40*/  LDS R134, [R22+UR7+0x3400] ;  /* 0x0034000716867984 */ /* 0x000fe20008000800 */
[C---:B------:R-:W-:Y:S03]  /*14e50*/  HMMA.1688.F32.TF32 R80, R124.reuse, R42, R80 ;  /* 0x0000002a7c50723c */ /* 0x040fe60000081050 */
[----:B------:R-:W-:Y:S03]  /*14e60*/  LDS R133, [R2+UR7+0x3000] ;  /* 0x0030000702857984 */ /* 0x000fe60008000800 */
[C---:B------:R-:W-:Y:S01]  /*14e70*/  HMMA.1688.F32.TF32 R84, R124.reuse, R38, R84 ;  /* 0x000000267c54723c */ /* 0x040fe20000081054 */
[----:B------:R-:W-:Y:S05]  /*14e80*/  LDS R135, [R2+UR7+0x3400] ;  /* 0x0034000702877984 */ /* 0x000fea0008000800 */
[----:B------:R-:W-:Y:S01]  /*14e90*/  HMMA.1688.F32.TF32 R88, R124, R34, R88 ;  /* 0x000000227c58723c */ /* 0x000fe20000081058 */
[----:B------:R-:W1:Y:S05]  /*14ea0*/  LDSM.16.M88.4 R124, [R41+UR7+0x10080] ;  /* 0x01008007297c783b */ /* 0x000e6a0008000200 */
[C---:B------:R-:W-:Y:S06]  /*14eb0*/  HMMA.1688.F32.TF32 R96, R116.reuse, R42, R96 ;  /* 0x0000002a7460723c */ /* 0x040fec0000081060 */
[C---:B------:R-:W-:Y:S06]  /*14ec0*/  HMMA.1688.F32.TF32 R100, R116.reuse, R38, R100 ;  /* 0x000000267464723c */ /* 0x040fec0000081064 */
[----:B------:R-:W-:Y:S01]  /*14ed0*/  HMMA.1688.F32.TF32 R104, R116, R34, R104 ;  /* 0x000000227468723c */ /* 0x000fe20000081068 */
[----:B------:R-:W3:Y:S05]  /*14ee0*/  LDSM.16.M88.4 R116, [R41+UR7+0x14080] ;  /* 0x014080072974783b */ /* 0x000eea0008000200 */
[C---:B--2---:R-:W-:Y:S01]  /*14ef0*/  HMMA.1688.F32.TF32 R108, R52.reuse, R110, R112 ;  /* 0x0000006e346c723c */ /* 0x044fe20000081070 */
[----:B------:R-:W2:Y:S04]  /*14f00*/  LDSM.16.M88.4 R112, [R41+UR7+0x16080] ;  /* 0x016080072970783b */ /* 0x000ea80008000200 */
[----:B------:R-:W-:Y:S01]  /*14f10*/  LDS R41, [R27+UR7+0x3080] ;  /* 0x003080071b297984 */ /* 0x000fe20008000800 */
[C---:B------:R-:W-:Y:S03]  /*14f20*/  HMMA.1688.F32.TF32 R48, R52.reuse, R38, R48 ;  /* 0x000000263430723c */ /* 0x040fe60000081030 */
[----:B------:R-:W-:Y:S03]  /*14f30*/  LDS R38, [R26+UR7+0x3400] ;  /* 0x003400071a267984 */ /* 0x000fe60008000800 */
[C---:B------:R-:W-:Y:S01]  /*14f40*/  HMMA.1688.F32.TF32 R56, R52.reuse, R34, R56 ;  /* 0x000000223438723c */ /* 0x040fe20000081038 */
[----:B------:R-:W4:Y:S04]  /*14f50*/  LDS R39, [R27+UR7+0x3400] ;  /* 0x003400071b277984 */ /* 0x000f280008000800 */
[----:B------:R-:W-:Y:S01]  /*14f60*/  LDS R34, [R22+UR7+0x3480] ;  /* 0x0034800716227984 */ /* 0x000fe20008000800 */
[----:B------:R-:W-:Y:S03]  /*14f70*/  HMMA.1688.F32.TF32 R44, R52, R42, R44 ;  /* 0x0000002a342c723c */ /* 0x000fe6000008102c */
[----:B------:R-:W4:Y:S03]  /*14f80*/  LDS R35, [R2+UR7+0x3480] ;  /* 0x0034800702237984 */ /* 0x000f260008000800 */
[C---:B-1----:R-:W-:Y:S01]  /*14f90*/  HMMA.1688.F32.TF32 R60, R132.reuse, R124, R60 ;  /* 0x0000007c843c723c */ /* 0x042fe2000008103c */
[----:B------:R-:W-:Y:S04]  /*14fa0*/  LDS R42, [R26+UR7+0x3480] ;  /* 0x003480071a2a7984 */ /* 0x000fe80008000800 */
[----:B------:R-:W1:Y:S01]  /*14fb0*/  LDS R43, [R27+UR7+0x3480] ;  /* 0x003480071b2b7984 */ /* 0x000e620008000800 */
[C---:B------:R-:W-:Y:S03]  /*14fc0*/  HMMA.1688.F32.TF32 R64, R132.reuse, R120, R64 ;  /* 0x000000788440723c */ /* 0x040fe60000081040 */
[----:B------:R-:W-:Y:S03]  /*14fd0*/  LDS R52, [R26+UR7+0x3800] ;  /* 0x003800071a347984 */ /* 0x000fe60008000800 */
[C---:B---3--:R-:W-:Y:S01]  /*14fe0*/  HMMA.1688.F32.TF32 R68, R132.reuse, R116, R68 ;  /* 0x000000748444723c */ /* 0x048fe20000081044 */
[----:B------:R-:W-:Y:S04]  /*14ff0*/  LDS R54, [R26+UR7+0x3c00] ;  /* 0x003c00071a367984 */ /* 0x000fe80008000800 */
[----:B------:R-:W-:Y:S01]  /*15000*/  LDS R53, [R27+UR7+0x3800] ;  /* 0x003800071b357984 */ /* 0x000fe20008000800 */
[----:B--2---:R-:W-:Y:S03]  /*15010*/  HMMA.1688.F32.TF32 R72, R132, R112, R72 ;  /* 0x000000708448723c */ /* 0x004fe60000081048 */
[----:B------:R-:W-:Y:S04]  /*15020*/  LDS R132, [R22+UR7+0x3800] ;  /* 0x0038000716847984 */ /* 0x000fe80008000800 */
[----:B------:R-:W-:Y:S01]  /*15030*/  LDS R134, [R22+UR7+0x3c00] ;  /* 0x003c000716867984 */ /* 0x000fe20008000800 */
[C---:B----4-:R-:W-:Y:S03]  /*15040*/  HMMA.1688.F32.TF32 R76, R36.reuse, R124, R76 ;  /* 0x0000007c244c723c */ /* 0x050fe6000008104c */
[----:B------:R-:W-:Y:S04]  /*15050*/  LDS R133, [R2+UR7+0x3800] ;  /* 0x0038000702857984 */ /* 0x000fe80008000800 */
[----:B------:R-:W2:Y:S01]  /*15060*/  LDS R135, [R2+UR7+0x3c00] ;  /* 0x003c000702877984 */ /* 0x000ea20008000800 */
[C---:B------:R-:W-:Y:S03]  /*15070*/  HMMA.1688.F32.TF32 R80, R36.reuse, R120, R80 ;  /* 0x000000782450723c */ /* 0x040fe60000081050 */
[----:B------:R-:W3:Y:S03]  /*15080*/  LDS R55, [R27+UR7+0x3c00] ;  /* 0x003c00071b377984 */ /* 0x000ee60008000800 */
        /* <DEDUP_REMOVED lines=14> */
[C---:B------:R-:W-:Y:S01]  /*15170*/  HMMA.1688.F32.TF32 R44, R40.reuse, R120, R44 ;  /* 0x00000078282c723c */ /* 0x040fe2000008102c */
[----:B------:R-:W1:Y:S04]  /*15180*/  LDS R35, [R27+UR7+0x3c80] ;  /* 0x003c80071b237984 */ /* 0x000e680008000800 */
[----:B------:R-:W-:Y:S01]  /*15190*/  LDS R120, [R26+UR7+0x4800] ;  /* 0x004800071a787984 */ /* 0x000fe20008000800 */
[C---:B------:R-:W-:Y:S03]  /*151a0*/  HMMA.1688.F32.TF32 R48, R40.reuse, R116, R48 ;  /* 0x000000742830723c */ /* 0x040fe60000081030 */
[----:B------:R-:W-:Y:S03]  /*151b0*/  LDS R116, [R26+UR7+0x4080] ;  /* 0x004080071a747984 */ /* 0x000fe60008000800 */
[----:B------:R-:W-:Y:S01]  /*151c0*/  HMMA.1688.F32.TF32 R56, R40, R112, R56 ;  /* 0x000000702838723c */ /* 0x000fe20000081038 */
[----:B------:R-:W-:Y:S04]  /*151d0*/  LDSM.16.M88.4 R40, [R23+UR7+0x14100] ;  /* 0x014100071728783b */ /* 0x000fe80008000200 */
[----:B------:R-:W-:Y:S01]  /*151e0*/  LDS R112, [R26+UR7+0x4000] ;  /* 0x004000071a707984 */ /* 0x000fe20008000800 */
[C---:B--2---:R-:W-:Y:S03]  /*151f0*/  HMMA.1688.F32.TF32 R60, R132.reuse, R126, R60 ;  /* 0x0000007e843c723c */ /* 0x044fe6000008103c */
[----:B------:R-:W-:Y:S03]  /*15200*/  LDS R113, [R27+UR7+0x4000] ;  /* 0x004000071b717984 */ /* 0x000fe60008000800 */
[C---:B------:R-:W-:Y:S01]  /*15210*/  HMMA.1688.F32.TF32 R64, R132.reuse, R122, R64 ;  /* 0x0000007a8440723c */ /* 0x040fe20000081040 */
[----:B------:R-:W-:Y:S04]  /*15220*/  LDS R117, [R27+UR7+0x4080] ;  /* 0x004080071b757984 */ /* 0x000fe80008000800 */
[----:B------:R-:W-:Y:S01]  /*15230*/  LDS R121, [R27+UR7+0x4800] ;  /* 0x004800071b797984 */ /* 0x000fe20008000800 */
[C---:B------:R-:W-:Y:S06]  /*15240*/  HMMA.1688.F32.TF32 R68, R132.reuse, R118, R68 ;  /* 0x000000768444723c */ /* 0x040fec0000081044 */
[----:B------:R-:W-:Y:S01]  /*15250*/  HMMA.1688.F32.TF32 R72, R132, R114, R72 ;  /* 0x000000728448723c */ /* 0x000fe20000081048 */
[----:B------:R-:W-:Y:S04]  /*15260*/  LDS R132, [R22+UR7+0x4000] ;  /* 0x0040000716847984 */ /* 0x000fe80008000800 */
[----:B------:R-:W-:Y:S01]  /*15270*/  LDS R134, [R22+UR7+0x4400] ;  /* 0x0044000716867984 */ /* 0x000fe20008000800 */
[C---:B---3--:R-:W-:Y:S03]  /*15280*/  HMMA.1688.F32.TF32 R76, R52.reuse, R126, R76 ;  /* 0x0000007e344c723c */ /* 0x048fe6000008104c */
[----:B------:R-:W-:Y:S03]  /*15290*/  LDS R133, [R2+UR7+0x4000] ;  /* 0x0040000702857984 */ /* 0x000fe60008000800 */
[C---:B------:R-:W-:Y:S01]  /*152a0*/  HMMA.1688.F32.TF32 R80, R52.reuse, R122, R80 ;  /* 0x0000007a3450723c */ /* 0x040fe20000081050 */
[----:B------:R-:W-:Y:S05]  /*152b0*/  LDS R135, [R2+UR7+0x4400] ;  /* 0x0044000702877984 */ /* 0x000fea0008000800 */
[C---:B------:R-:W-:Y:S06]  /*152c0*/  HMMA.1688.F32.TF32 R84, R52.reuse, R118, R84 ;  /* 0x000000763454723c */ /* 0x040fec0000081054 */
[----:B------:R-:W-:Y:S01]  /*152d0*/  HMMA.1688.F32.TF32 R88, R52, R114, R88 ;  /* 0x000000723458723c */ /* 0x000fe20000081058 */
[----:B------:R-:W2:Y:S05]  /*152e0*/  LDSM.16.M88.4 R52, [R23+UR7+0x12100] ;  /* 0x012100071734783b */ /* 0x000eaa0008000200 */
[C---:B----4-:R-:W-:Y:S06]  /*152f0*/  HMMA.1688.F32.TF32 R92, R36.reuse, R126, R92 ;  /* 0x0000007e245c723c */ /* 0x050fec000008105c */
[C---:B------:R-:W-:Y:S06]  /*15300*/  HMMA.1688.F32.TF32 R96, R36.reuse, R122, R96 ;  /* 0x0000007a2460723c */ /* 0x040fec0000081060 */
[C---:B------:R-:W-:Y:S06]  /*15310*/  HMMA.1688.F32.TF32 R100, R36.reuse, R118, R100 ;  /* 0x000000762464723c */ /* 0x040fec0000081064 */
[----:B------:R-:W-:Y:S01]  /*15320*/  HMMA.1688.F32.TF32 R104, R36, R114, R104 ;  /* 0x000000722468723c */ /* 0x000fe20000081068 */
[----:B------:R-:W3:Y:S05]  /*15330*/  LDSM.16.M88.4 R36, [R23+UR7+0x16100] ;  /* 0x016100071724783b */ /* 0x000eea0008000200 */
[C---:B-1----:R-:W-:Y:S01]  /*15340*/  HMMA.1688.F32.TF32 R108, R32.reuse, R126, R108 ;  /* 0x0000007e206c723c */ /* 0x042fe2000008106c */
[----:B------:R-:W1:Y:S05]  /*15350*/  LDSM.16.M88.4 R124, [R23+UR7+0x10100] ;  /* 0x01010007177c783b */ /* 0x000e6a0008000200 */
[C---:B------:R-:W-:Y:S01]  /*15360*/  HMMA.1688.F32.TF32 R44, R32.reuse, R122, R44 ;  /* 0x0000007a202c723c */ /* 0x040fe2000008102c */
[----:B------:R-:W-:Y:S04]  /*15370*/  LDS R122, [R26+UR7+0x4c00] ;  /* 0x004c00071a7a7984 */ /* 0x000fe80008000800 */
[----:B------:R-:W-:Y:S01]  /*15380*/  LDS R123, [R27+UR7+0x4c00] ;  /* 0x004c00071b7b7984 */ /* 0x000fe20008000800 */
[C---:B------:R-:W-:Y:S03]  /*15390*/  HMMA.1688.F32.TF32 R48, R32.reuse, R118, R48 ;  /* 0x000000762030723c */ /* 0x040fe60000081030 */
[----:B------:R-:W-:Y:S03]  /*153a0*/  LDS R118, [R26+UR7+0x4480] ;  /* 0x004480071a767984 */ /* 0x000fe60008000800 */
[----:B------:R-:W-:Y:S01]  /*153b0*/  HMMA.1688.F32.TF32 R56, R32, R114, R56 ;  /* 0x000000722038723c */ /* 0x000fe20000081038 */
[----:B------:R-:W-:Y:S04]  /*153c0*/  LDS R114, [R26+UR7+0x4400] ;  /* 0x004400071a727984 */ /* 0x000fe80008000800 */
[----:B------:R-:W4:Y:S01]  /*153d0*/  LDS R115, [R27+UR7+0x4400] ;  /* 0x004400071b737984 */ /* 0x000f220008000800 */
[C---:B--2---:R-:W-:Y:S03]  /*153e0*/  HMMA.1688.F32.TF32 R64, R132.reuse, R52, R64 ;  /* 0x000000348440723c */ /* 0x044fe60000081040 */
[----:B------:R-:W-:Y:S03]  /*153f0*/  LDS R32, [R22+UR7+0x4080] ;  /* 0x0040800716207984 */ /* 0x000fe60008000800 */
[C---:B------:R-:W-:Y:S01]  /*15400*/  HMMA.1688.F32.TF32 R68, R132.reuse, R40, R68 ;  /* 0x000000288444723c */ /* 0x040fe20000081044 */
[----:B------:R-:W-:Y:S04]  /*15410*/  LDS R34, [R22+UR7+0x4480] ;  /* 0x0044800716227984 */ /* 0x000fe80008000800 */
[----:B------:R-:W-:Y:S01]  /*15420*/  LDS R33, [R2+UR7+0x4080] ;  /* 0x0040800702217984 */ /* 0x000fe20008000800 */
[C---:B---3--:R-:W-:Y:S03]  /*15430*/  HMMA.1688.F32.TF32 R72, R132.reuse, R36, R72 ;  /* 0x000000248448723c */ /* 0x048fe60000081048 */
[----:B------:R-:W2:Y:S03]  /*15440*/  LDS R35, [R2+UR7+0x4480] ;  /* 0x0044800702237984 */ /* 0x000ea60008000800 */
[-C--:B-1----:R-:W-:Y:S01]  /*15450*/  HMMA.1688.F32.TF32 R60, R132, R124.reuse, R60 ;  /* 0x0000007c843c723c */ /* 0x082fe2000008103c */
[----:B------:R-:W1:Y:S04]  /*15460*/  LDS R119, [R27+UR7+0x4480] ;  /* 0x004480071b777984 */ /* 0x000e680008000800 */
[----:B------:R-:W-:Y:S04]  /*15470*/  LDS R132, [R22+UR7+0x4800] ;  /* 0x0048000716847984 */ /* 0x000fe80008000800 */
[----:B------:R-:W-:Y:S04]  /*15480*/  LDS R134, [R22+UR7+0x4c00] ;  /* 0x004c000716867984 */ /* 0x000fe80008000800 */
[----:B------:R-:W-:Y:S04]  /*15490*/  LDS R133, [R2+UR7+0x4800] ;  /* 0x0048000702857984 */ /* 0x000fe80008000800 */
[----:B------:R-:W3:Y:S01]  /*154a0*/  LDS R135, [R2+UR7+0x4c00] ;  /* 0x004c000702877984 */ /* 0x000ee20008000800 */
[C---:B----4-:R-:W-:Y:S06]  /*154b0*/  HMMA.1688.F32.TF32 R76, R112.reuse, R124, R76 ;  /* 0x0000007c704c723c */ /* 0x050fec000008104c */
[C---:B------:R-:W-:Y:S06]  /*154c0*/  HMMA.1688.F32.TF32 R80, R112.reuse, R52, R80 ;  /* 0x000000347050723c */ /* 0x040fec0000081050 */
[C---:B------:R-:W-:Y:S06]  /*154d0*/  HMMA.1688.F32.TF32 R84, R112.reuse, R40, R84 ;  /* 0x000000287054723c */ /* 0x040fec0000081054 */
[----:B------:R-:W-:Y:S01]  /*154e0*/  HMMA.1688.F32.TF32 R88, R112, R36, R88 ;  /* 0x000000247058723c */ /* 0x000fe20000081058 */
[----:B------:R-:W-:Y:S04]  /*154f0*/  LDS R112, [R22+UR7+0x4880] ;  /* 0x0048800716707984 */ /* 0x000fe80008000800 */
[----:B------:R-:W-:Y:S01]  /*15500*/  LDS R114, [R22+UR7+0x4c80] ;  /* 0x004c800716727984 */ /* 0x000fe20008000800 */
[C---:B--2---:R-:W-:Y:S03]  /*15510*/  HMMA.1688.F32.TF32 R92, R32.reuse, R124, R92 ;  /* 0x0000007c205c723c */ /* 0x044fe6000008105c */
[----:B------:R-:W-:Y:S03]  /*15520*/  LDS R113, [R2+UR7+0x4880] ;  /* 0x0048800702717984 */ /* 0x000fe60008000800 */
[C---:B------:R-:W-:Y:S01]  /*15530*/  HMMA.1688.F32.TF32 R96, R32.reuse, R52, R96 ;  /* 0x000000342060723c */ /* 0x040fe20000081060 */
[----:B------:R-:W2:Y:S05]  /*15540*/  LDS R115, [R2+UR7+0x4c80] ;  /* 0x004c800702737984 */ /* 0x000eaa0008000800 */
        /* <DEDUP_REMOVED lines=9> */
[----:B------:R-:W-:Y:S01]  /*155e0*/  HMMA.1688.F32.TF32 R48, R116, R40, R48 ;  /* 0x000000287430723c */ /* 0x000fe20000081030 */
[----:B------:R-:W-:-:S02]  /*155f0*/  LOP3.LUT R53, R23, 0x40, RZ, 0x3c, !PT ;  /* 0x0000004017357812 */ /* 0x000fc400078e3cff */
[----:B------:R-:W-:Y:S03]  /*15600*/  LDS R40, [R26+UR7+0x5080] ;  /* 0x005080071a287984 */ /* 0x000fe60008000800 */
[----:B------:R-:W-:Y:S01]  /*15610*/  HMMA.1688.F32.TF32 R56, R116, R36, R56 ;  /* 0x000000247438723c */ /* 0x000fe20000081038 */
[----:B------:R-:W-:Y:S04]  /*15620*/  LDSM.16.M88.4 R116, [R53+UR7+0x14100] ;  /* 0x014100073574783b */ /* 0x000fe80008000200 */
[----:B------:R-:W-:Y:S01]  /*15630*/  LDS R36, [R26+UR7+0x5000] ;  /* 0x005000071a247984 */ /* 0x000fe20008000800 */
[C---:B---3--:R-:W-:Y:S03]  /*15640*/  HMMA.1688.F32.TF32 R60, R132.reuse, R126, R60 ;  /* 0x0000007e843c723c */ /* 0x048fe6000008103c */
[----:B------:R-:W-:Y:S03]  /*15650*/  LDS R37, [R27+UR7+0x5000] ;  /* 0x005000071b257984 */ /* 0x000fe60008000800 */
[C---:B------:R-:W-:Y:S01]  /*15660*/  HMMA.1688.F32.TF32 R64, R132.reuse, R54, R64 ;  /* 0x000000368440723c */ /* 0x040fe20000081040 */
[----:B------:R-:W-:Y:S05]  /*15670*/  LDS R41, [R27+UR7+0x5080] ;  /* 0x005080071b297984 */ /* 0x000fea0008000800 */
        /* <DEDUP_REMOVED lines=8> */
[C---:B------:R-:W-:Y:S06]  /*15700*/  HMMA.1688.F32.TF32 R84, R120.reuse, R42, R84 ;  /* 0x0000002a7854723c */ /* 0x040fec0000081054 */
[----:B------:R-:W-:Y:S01]  /*15710*/  HMMA.1688.F32.TF32 R88, R120, R38, R88 ;  /* 0x000000267858723c */ /* 0x000fe20000081058 */
[----:B------:R-:W3:Y:S05]  /*15720*/  LDSM.16.M88.4 R120, [R53+UR7+0x12100] ;  /* 0x012100073578783b */ /* 0x000eea0008000200 */
[C---:B--2---:R-:W-:Y:S06]  /*15730*/  HMMA.1688.F32.TF32 R92, R112.reuse, R126, R92 ;  /* 0x0000007e705c723c */ /* 0x044fec000008105c */
[C---:B------:R-:W-:Y:S06]  /*15740*/  HMMA.1688.F32.TF32 R96, R112.reuse, R54, R96 ;  /* 0x000000367060723c */ /* 0x040fec0000081060 */
[C---:B------:R-:W-:Y:S06]  /*15750*/  HMMA.1688.F32.TF32 R100, R112.reuse, R42, R100 ;  /* 0x0000002a7064723c */ /* 0x040fec0000081064 */
[----:B------:R-:W-:Y:S01]  /*15760*/  HMMA.1688.F32.TF32 R104, R112, R38, R104 ;  /* 0x000000267068723c */ /* 0x000fe20000081068 */
[----:B------:R-:W2:Y:S05]  /*15770*/  LDSM.16.M88.4 R112, [R53+UR7+0x16100] ;  /* 0x016100073570783b */ /* 0x000eaa0008000200 */
[C---:B-1----:R-:W-:Y:S01]  /*15780*/  HMMA.1688.F32.TF32 R108, R32.reuse, R126, R108 ;  /* 0x0000007e206c723c */ /* 0x042fe2000008106c */
[----:B------:R-:W1:Y:S04]  /*15790*/  LDSM.16.M88.4 R124, [R53+UR7+0x10100] ;  /* 0x01010007357c783b */ /* 0x000e680008000200 */
        /* <DEDUP_REMOVED lines=8> */
[C---:B---3--:R-:W-:Y:S01]  /*15820*/  HMMA.1688.F32.TF32 R64, R132.reuse, R120, R64 ;  /* 0x000000788440723c */ /* 0x048fe20000081040 */
[----:B------:R-:W3:Y:S04]  /*15830*/  LDS R39, [R27+UR7+0x5400] ;  /* 0x005400071b277984 */ /* 0x000ee80008000800 */
[----:B------:R-:W-:Y:S01]  /*15840*/  LDS R32, [R22+UR7+0x5080] ;  /* 0x0050800716207984 */ /* 0x000fe20008000800 */
[C---:B------:R-:W-:Y:S03]  /*15850*/  HMMA.1688.F32.TF32 R68, R132.reuse, R116, R68 ;  /* 0x000000748444723c */ /* 0x040fe60000081044 */
[----:B------:R-:W-:Y:S03]  /*15860*/  LDS R34, [R22+UR7+0x5480] ;  /* 0x0054800716227984 */ /* 0x000fe60008000800 */
[C---:B--2---:R-:W-:Y:S01]  /*15870*/  HMMA.1688.F32.TF32 R72, R132.reuse, R112, R72 ;  /* 0x000000708448723c */ /* 0x044fe20000081048 */
[----:B------:R-:W-:Y:S04]  /*15880*/  LDS R33, [R2+UR7+0x5080] ;  /* 0x0050800702217984 */ /* 0x000fe80008000800 */
[----:B------:R-:W2:Y:S01]  /*15890*/  LDS R35, [R2+UR7+0x5480] ;  /* 0x0054800702237984 */ /* 0x000ea20008000800 */
[-C--:B-1----:R-:W-:Y:S03]  /*158a0*/  HMMA.1688.F32.TF32 R60, R132, R124.reuse, R60 ;  /* 0x0000007c843c723c */ /* 0x082fe6000008103c */
[----:B------:R-:W-:Y:S04]  /*158b0*/  LDS R132, [R22+UR7+0x5800] ;  /* 0x0058000716847984 */ /* 0x000fe80008000800 */
[----:B------:R-:W-:Y:S04]  /*158c0*/  LDS R134, [R22+UR7+0x5c00] ;  /* 0x005c000716867984 */ /* 0x000fe80008000800 */
[----:B------:R-:W-:Y:S04]  /*158d0*/  LDS R133, [R2+UR7+0x5800] ;  /* 0x0058000702857984 */ /* 0x000fe80008000800 */
[----:B------:R-:W1:Y:S01]  /*158e0*/  LDS R135, [R2+UR7+0x5c00] ;  /* 0x005c000702877984 */ /* 0x000e620008000800 */
[C---:B----4-:R-:W-:Y:S03]  /*158f0*/  HMMA.1688.F32.TF32 R108, R40.reuse, R124, R108 ;  /* 0x0000007c286c723c */ /* 0x050fe6000008106c */
[----:B------:R-:W4:Y:S03]  /*15900*/  LDS R55, [R27+UR7+0x5c00] ;  /* 0x005c00071b377984 */ /* 0x000f260008000800 */
[----:B------:R-:W-:Y:S06]  /*15910*/  HMMA.1688.F32.TF32 R56, R40, R112, R56 ;  /* 0x000000702838723c */ /* 0x000fec0000081038 */
[C---:B---3--:R-:W-:Y:S06]  /*15920*/  HMMA.1688.F32.TF32 R76, R36.reuse, R124, R76 ;  /* 0x0000007c244c723c */ /* 0x048fec000008104c */
        /* <DEDUP_REMOVED lines=13> */
[C---:B------:R-:W-:Y:S03]  /*15a00*/  HMMA.1688.F32.TF32 R44, R40.reuse, R120, R44 ;  /* 0x00000078282c723c */ /* 0x040fe6000008102c */
[----:B------:R-:W-:Y:S03]  /*15a10*/  LDS R33, [R27+UR7+0x5880] ;  /* 0x005880071b217984 */ /* 0x000fe60008000800 */
[----:B------:R-:W-:Y:S01]  /*15a20*/  HMMA.1688.F32.TF32 R48, R40, R116, R48 ;  /* 0x000000742830723c */ /* 0x000fe20000081030 */
[----:B------:R-:W3:Y:S04]  /*15a30*/  LDS R35, [R27+UR7+0x5c80] ;  /* 0x005c80071b237984 */ /* 0x000ee80008000800 */
[----:B------:R-:W-:Y:S01]  /*15a40*/  LDSM.16.M88.4 R40, [R23+UR7+0x14180] ;  /* 0x014180071728783b */ /* 0x000fe20008000200 */
[C---:B-1----:R-:W-:Y:S03]  /*15a50*/  HMMA.1688.F32.TF32 R60, R132.reuse, R126, R60 ;  /* 0x0000007e843c723c */ /* 0x042fe6000008103c */
[----:B------:R-:W-:Y:S03]  /*15a60*/  LDS R112, [R26+UR7+0x6000] ;  /* 0x006000071a707984 */ /* 0x000fe60008000800 */
[C---:B------:R-:W-:Y:S01]  /*15a70*/  HMMA.1688.F32.TF32 R64, R132.reuse, R122, R64 ;  /* 0x0000007a8440723c */ /* 0x040fe20000081040 */
[----:B------:R-:W-:Y:S04]  /*15a80*/  LDS R113, [R27+UR7+0x6000] ;  /* 0x006000071b717984 */ /* 0x000fe80008000800 */
[----:B------:R-:W-:Y:S01]  /*15a90*/  LDS R116, [R26+UR7+0x6080] ;  /* 0x006080071a747984 */ /* 0x000fe20008000800 */
[C---:B------:R-:W-:Y:S03]  /*15aa0*/  HMMA.1688.F32.TF32 R68, R132.reuse, R118, R68 ;  /* 0x000000768444723c */ /* 0x040fe60000081044 */
[----:B------:R-:W-:Y:S03]  /*15ab0*/  LDS R117, [R27+UR7+0x6080] ;  /* 0x006080071b757984 */ /* 0x000fe60008000800 */
[----:B------:R-:W-:Y:S01]  /*15ac0*/  HMMA.1688.F32.TF32 R72, R132, R114, R72 ;  /* 0x000000728448723c */ /* 0x000fe20000081048 */
[----:B------:R-:W-:Y:S04]  /*15ad0*/  LDS R132, [R22+UR7+0x6000] ;  /* 0x0060000716847984 */ /* 0x000fe80008000800 */
[----:B------:R-:W-:Y:S01]  /*15ae0*/  LDS R134, [R22+UR7+0x6400] ;  /* 0x0064000716867984 */ /* 0x000fe20008000800 */
[C---:B----4-:R-:W-:Y:S03]  /*15af0*/  HMMA.1688.F32.TF32 R76, R52.reuse, R126, R76 ;  /* 0x0000007e344c723c */ /* 0x050fe6000008104c */
[----:B------:R-:W-:Y:S03]  /*15b00*/  LDS R133, [R2+UR7+0x6000] ;  /* 0x0060000702857984 */ /* 0x000fe60008000800 */
[C---:B------:R-:W-:Y:S01]  /*15b10*/  HMMA.1688.F32.TF32 R80, R52.reuse, R122, R80 ;  /* 0x0000007a3450723c */ /* 0x040fe20000081050 */
[----:B------:R-:W-:Y:S04]  /*15b20*/  LDS R135, [R2+UR7+0x6400] ;  /* 0x0064000702877984 */ /* 0x000fe80008000800 */
[----:B------:R-:W-:Y:S01]  /*15b30*/  LDS R120, [R26+UR7+0x6800] ;  /* 0x006800071a787984 */ /* 0x000fe20008000800 */
[C---:B------:R-:W-:Y:S03]  /*15b40*/  HMMA.1688.F32.TF32 R84, R52.reuse, R118, R84 ;  /* 0x000000763454723c */ /* 0x040fe60000081054 */
[----:B------:R-:W-:Y:S03]  /*15b50*/  LDS R121, [R27+UR7+0x6800] ;  /* 0x006800071b797984 */ /* 0x000fe60008000800 */
[----:B------:R-:W-:Y:S01]  /*15b60*/  HMMA.1688.F32.TF32 R88, R52, R114, R88 ;  /* 0x000000723458723c */ /* 0x000fe20000081058 */
[----:B------:R-:W1:Y:S05]  /*15b70*/  LDSM.16.M88.4 R52, [R23+UR7+0x12180] ;  /* 0x012180071734783b */ /* 0x000e6a0008000200 */
[C---:B--2---:R-:W-:Y:S06]  /*15b80*/  HMMA.1688.F32.TF32 R92, R36.reuse, R126, R92 ;  /* 0x0000007e245c723c */ /* 0x044fec000008105c */
[C---:B------:R-:W-:Y:S06]  /*15b90*/  HMMA.1688.F32.TF32 R96, R36.reuse, R122, R96 ;  /* 0x0000007a2460723c */ /* 0x040fec0000081060 */
[C---:B------:R-:W-:Y:S06]  /*15ba0*/  HMMA.1688.F32.TF32 R100, R36.reuse, R118, R100 ;  /* 0x000000762464723c */ /* 0x040fec0000081064 */
[----:B------:R-:W-:Y:S01]  /*15bb0*/  HMMA.1688.F32.TF32 R104, R36, R114, R104 ;  /* 0x000000722468723c */ /* 0x000fe20000081068 */
[----:B------:R-:W2:Y:S05]  /*15bc0*/  LDSM.16.M88.4 R36, [R23+UR7+0x16180] ;  /* 0x016180071724783b */ /* 0x000eaa0008000200 */
[C---:B---3--:R-:W-:Y:S01]  /*15bd0*/  HMMA.1688.F32.TF32 R108, R32.reuse, R126, R108 ;  /* 0x0000007e206c723c */ /* 0x048fe2000008106c */
[----:B------:R-:W3:Y:S05]  /*15be0*/  LDSM.16.M88.4 R124, [R23+UR7+0x10180] ;  /* 0x01018007177c783b */ /* 0x000eea0008000200 */
[C---:B------:R-:W-:Y:S01]  /*15bf0*/  HMMA.1688.F32.TF32 R56, R32.reuse, R114, R56 ;  /* 0x000000722038723c */ /* 0x040fe20000081038 */
[----:B------:R-:W-:Y:S04]  /*15c00*/  LDS R114, [R26+UR7+0x6400] ;  /* 0x006400071a727984 */ /* 0x000fe80008000800 */
[----:B------:R-:W4:Y:S01]  /*15c10*/  LDS R115, [R27+UR7+0x6400] ;  /* 0x006400071b737984 */ /* 0x000f220008000800 */
[C---:B------:R-:W-:Y:S03]  /*15c20*/  HMMA.1688.F32.TF32 R44, R32.reuse, R122, R44 ;  /* 0x0000007a202c723c */ /* 0x040fe6000008102c */
[----:B------:R-:W-:Y:S03]  /*15c30*/  LDS R122, [R26+UR7+0x6c00] ;  /* 0x006c00071a7a7984 */ /* 0x000fe60008000800 */
        /* <DEDUP_REMOVED lines=8> */
[C---:B--2---:R-:W-:Y:S03]  /*15cc0*/  HMMA.1688.F32.TF32 R72, R132.reuse, R36, R72 ;  /* 0x000000248448723c */ /* 0x044fe60000081048 */
[----:B------:R-:W2:Y:S03]  /*15cd0*/  LDS R119, [R27+UR7+0x6480] ;  /* 0x006480071b777984 */ /* 0x000ea60008000800 */
[-C--:B---3--:R-:W-:Y:S01]  /*15ce0*/  HMMA.1688.F32.TF32 R60, R132, R124.reuse, R60 ;  /* 0x0000007c843c723c */ /* 0x088fe2000008103c */
[----:B------:R-:W-:Y:S04]  /*15cf0*/  LDS R132, [R22+UR7+0x6800] ;  /* 0x0068000716847984 */ /* 0x000fe80008000800 */
[----:B------:R-:W-:Y:S01]  /*15d00*/  LDS R134, [R22+UR7+0x6c00] ;  /* 0x006c000716867984 */ /* 0x000fe20008000800 */
[C---:B----4-:R-:W-:Y:S03]  /*15d10*/  HMMA.1688.F32.TF32 R76, R112.reuse, R124, R76 ;  /* 0x0000007c704c723c */ /* 0x050fe6000008104c */
[----:B------:R-:W-:Y:S04]  /*15d20*/  LDS R133, [R2+UR7+0x6800] ;  /* 0x0068000702857984 */ /* 0x000fe80008000800 */
[----:B------:R-:W3:Y:S01]  /*15d30*/  LDS R135, [R2+UR7+0x6c00] ;  /* 0x006c000702877984 */ /* 0x000ee20008000800 */
[C---:B------:R-:W-:Y:S03]  /*15d40*/  HMMA.1688.F32.TF32 R80, R112.reuse, R52, R80 ;  /* 0x000000347050723c */ /* 0x040fe60000081050 */
[----:B------:R-:W4:Y:S03]  /*15d50*/  LDS R123, [R27+UR7+0x6c00] ;  /* 0x006c00071b7b7984 */ /* 0x000f260008000800 */
[C---:B------:R-:W-:Y:S06]  /*15d60*/  HMMA.1688.F32.TF32 R84, R112.reuse, R40, R84 ;  /* 0x000000287054723c */ /* 0x040fec0000081054 */
[----:B------:R-:W-:Y:S01]  /*15d70*/  HMMA.1688.F32.TF32 R88, R112, R36, R88 ;  /* 0x000000247058723c */ /* 0x000fe20000081058 */
[----:B------:R-:W-:Y:S04]  /*15d80*/  LDS R112, [R22+UR7+0x6880] ;  /* 0x0068800716707984 */ /* 0x000fe80008000800 */
[----:B------:R-:W-:Y:S01]  /*15d90*/  LDS R114, [R22+UR7+0x6c80] ;  /* 0x006c800716727984 */ /* 0x000fe20008000800 */
[C---:B-1----:R-:W-:Y:S03]  /*15da0*/  HMMA.1688.F32.TF32 R92, R32.reuse, R124, R92 ;  /* 0x0000007c205c723c */ /* 0x042fe6000008105c */
[----:B------:R-:W-:Y:S03]  /*15db0*/  LDS R113, [R2+UR7+0x6880] ;  /* 0x0068800702717984 */ /* 0x000fe60008000800 */
[C---:B------:R-:W-:Y:S01]  /*15dc0*/  HMMA.1688.F32.TF32 R96, R32.reuse, R52, R96 ;  /* 0x000000342060723c */ /* 0x040fe20000081060 */
[----:B------:R-:W1:Y:S05]  /*15dd0*/  LDS R115, [R2+UR7+0x6c80] ;  /* 0x006c800702737984 */ /* 0x000e6a0008000800 */
[C---:B------:R-:W-:Y:S06]  /*15de0*/  HMMA.1688.F32.TF32 R100, R32.reuse, R40, R100 ;  /* 0x000000282064723c */ /* 0x040fec0000081064 */
[----:B------:R-:W-:Y:S01]  /*15df0*/  HMMA.1688.F32.TF32 R104, R32, R36, R104 ;  /* 0x000000242068723c */ /* 0x000fe20000081068 */
[----:B------:R-:W-:Y:S04]  /*15e00*/  LDS R32, [R26+UR7+0x6880] ;  /* 0x006880071a207984 */ /* 0x000fe80008000800 */
[----:B------:R-:W-:Y:S01]  /*15e10*/  LDS R34, [R26+UR7+0x6c80] ;  /* 0x006c80071a227984 */ /* 0x000fe20008000800 */
[C---:B--2---:R-:W-:Y:S03]  /*15e20*/  HMMA.1688.F32.TF32 R108, R116.reuse, R124, R108 ;  /* 0x0000007c746c723c */ /* 0x044fe6000008106c */
[----:B------:R-:W-:Y:S03]  /*15e30*/  LDS R33, [R27+UR7+0x6880] ;  /* 0x006880071b217984 */ /* 0x000fe60008000800 */
[C---:B------:R-:W-:Y:S01]  /*15e40*/  HMMA.1688.F32.TF32 R44, R116.reuse, R52, R44 ;  /* 0x00000034742c723c */ /* 0x040fe2000008102c */
[----:B------:R-:W2:Y:S04]  /*15e50*/  LDS R35, [R27+UR7+0x6c80] ;  /* 0x006c80071b237984 */ /* 0x000ea80008000800 */
[----:B------:R-:W-:Y:S01]  /*15e60*/  LDS R124, [R22+UR7+0x7000] ;  /* 0x00700007167c7984 */ /* 0x000fe20008000800 */
[C---:B------:R-:W-:Y:S03]  /*15e70*/  HMMA.1688.F32.TF32 R48, R116.reuse, R40, R48 ;  /* 0x000000287430723c */ /* 0x040fe60000081030 */
[----:B------:R-:W-:Y:S03]  /*15e80*/  LDS R125, [R2+UR7+0x7000] ;  /* 0x00700007027d7984 */ /* 0x000fe60008000800 */
[----:B------:R-:W-:Y:S01]  /*15e90*/  HMMA.1688.F32.TF32 R56, R116, R36, R56 ;  /* 0x000000247438723c */ /* 0x000fe20000081038 */
[----:B------:R-:W-:Y:S05]  /*15ea0*/  LDS R36, [R26+UR7+0x7080] ;  /* 0x007080071a247984 */ /* 0x000fea0008000800 */
[----:B---3--:R-:W-:Y:S01]  /*15eb0*/  HMMA.1688.F32.TF32 R68, R132, R42, R68 ;  /* 0x0000002a8444723c */ /* 0x008fe20000081044 */
[----:B------:R-:W-:-:S05]  /*15ec0*/  LOP3.LUT R37, R23, 0x40, RZ, 0x3c, !PT ;  /* 0x0000004017257812 */ /* 0x000fca00078e3cff */
[----:B----4-:R-:W-:Y:S06]  /*15ed0*/  HMMA.1688.F32.TF32 R84, R120, R42, R84 ;  /* 0x0000002a7854723c */ /* 0x010fec0000081054 */
[C---:B-1----:R-:W-:Y:S06]  /*15ee0*/  HMMA.1688.F32.TF32 R92, R112.reuse, R126, R92 ;  /* 0x0000007e705c723c */ /* 0x042fec000008105c */
[C---:B------:R-:W-:Y:S06]  /*15ef0*/  HMMA.1688.F32.TF32 R96, R112.reuse, R54, R96 ;  /* 0x000000367060723c */ /* 0x040fec0000081060 */
[C---:B------:R-:W-:Y:S06]  /*15f00*/  HMMA.1688.F32.TF32 R100, R112.reuse, R42, R100 ;  /* 0x0000002a7064723c */ /* 0x040fec0000081064 */
[----:B------:R-:W-:Y:S06]  /*15f10*/  HMMA.1688.F32.TF32 R104, R112, R38, R104 ;  /* 0x000000267068723c */ /* 0x000fec0000081068 */
[C---:B------:R-:W-:Y:S06]  /*15f20*/  HMMA.1688.F32.TF32 R60, R132.reuse, R126, R60 ;  /* 0x0000007e843c723c */ /* 0x040fec000008103c */
[----:B------:R-:W-:Y:S06]  /*15f30*/  HMMA.1688.F32.TF32 R64, R132, R54, R64 ;  /* 0x000000368440723c */ /* 0x000fec0000081040 */
[C---:B------:R-:W-:Y:S06]  /*15f40*/  HMMA.1688.F32.TF32 R76, R120.reuse, R126, R76 ;  /* 0x0000007e784c723c */ /* 0x040fec000008104c */
[----:B------:R-:W-:Y:S06]  /*15f50*/  HMMA.1688.F32.TF32 R80, R120, R54, R80 ;  /* 0x000000367850723c */ /* 0x000fec0000081050 */
[C---:B--2---:R-:W-:Y:S01]  /*15f60*/  HMMA.1688.F32.TF32 R108, R32.reuse, R126, R108 ;  /* 0x0000007e206c723c */ /* 0x044fe2000008106c */
[----:B------:R-:W-:Y:S04]  /*15f70*/  LDS R126, [R22+UR7+0x7400] ;  /* 0x00740007167e7984 */ /* 0x000fe80008000800 */
[----:B------:R-:W-:Y:S01]  /*15f80*/  LDS R127, [R2+UR7+0x7400] ;  /* 0x00740007027f7984 */ /* 0x000fe20008000800 */
[C---:B------:R-:W-:Y:S03]  /*15f90*/  HMMA.1688.F32.TF32 R112, R32.reuse, R54, R44 ;  /* 0x000000362070723c */ /* 0x040fe6000008102c */
[----:B------:R-:W1:Y:S03]  /*15fa0*/  LDSM.16.M88.4 R52, [R37+UR7+0x10180] ;  /* 0x010180072534783b */ /* 0x000e660008000200 */
[C---:B------:R-:W-:Y:S01]  /*15fb0*/  HMMA.1688.F32.TF32 R40, R32.reuse, R42, R48 ;  /* 0x0000002a2028723c */ /* 0x040fe20000081030 */
[----:B------:R-:W2:Y:S04]  /*15fc0*/  LDSM.16.M88.4 R48, [R37+UR7+0x14180] ;  /* 0x014180072530783b */ /* 0x000ea80008000200 */
[----:B------:R-:W-:Y:S01]  /*15fd0*/  LDSM.16.M88.4 R44, [R37+UR7+0x16180] ;  /* 0x01618007252c783b */ /* 0x000fe20008000200 */
[-C--:B------:R-:W-:Y:S03]  /*15fe0*/  HMMA.1688.F32.TF32 R116, R32, R38.reuse, R56 ;  /* 0x000000262074723c */ /* 0x080fe60000081038 */
[----:B------:R-:W3:Y:S03]  /*15ff0*/  LDSM.16.M88.4 R56, [R37+UR7+0x12180] ;  /* 0x012180072538783b */ /* 0x000ee60008000200 */
[-C--:B------:R-:W-:Y:S01]  /*16000*/  HMMA.1688.F32.TF32 R72, R132, R38.reuse, R72 ;  /* 0x000000268448723c */ /* 0x080fe20000081048 */
[----:B------:R-:W-:Y:S04]  /*16010*/  LDS R32, [R22+UR7+0x7080] ;  /* 0x0070800716207984 */ /* 0x000fe80008000800 */
[----:B------:R-:W-:Y:S01]  /*16020*/  LDS R34, [R22+UR7+0x7480] ;  /* 0x0074800716227984 */ /* 0x000fe20008000800 */
[----:B------:R-:W-:Y:S03]  /*16030*/  HMMA.1688.F32.TF32 R88, R120, R38, R88 ;  /* 0x000000267858723c */ /* 0x000fe60000081058 */
[----:B------:R-:W-:Y:S04]  /*16040*/  LDS R120, [R26+UR7+0x7000] ;  /* 0x007000071a787984 */ /* 0x000fe80008000800 */
[----:B------:R-:W-:Y:S04]  /*16050*/  LDS R122, [R26+UR7+0x7400] ;  /* 0x007400071a7a7984 */ /* 0x000fe80008000800 */
[----:B------:R-:W-:Y:S04]  /*16060*/  LDS R121, [R27+UR7+0x7000] ;  /* 0x007000071b797984 */ /* 0x000fe80008000800 */
[----:B------:R-:W4:Y:S04]  /*16070*/  LDS R123, [R27+UR7+0x7400] ;  /* 0x007400071b7b7984 */ /* 0x000f280008000800 */
[----:B------:R-:W-:Y:S01]  /*16080*/  LDS R33, [R2+UR7+0x7080] ;  /* 0x0070800702217984 */ /* 0x000fe20008000800 */
[C---:B-1----:R-:W-:Y:S03]  /*16090*/  HMMA.1688.F32.TF32 R60, R124.reuse, R52, R60 ;  /* 0x000000347c3c723c */ /* 0x042fe6000008103c */
[----:B------:R-:W1:Y:S03]  /*160a0*/  LDS R35, [R2+UR7+0x7480] ;  /* 0x0074800702237984 */ /* 0x000e660008000800 */
[C---:B--2---:R-:W-:Y:S01]  /*160b0*/  HMMA.1688.F32.TF32 R68, R124.reuse, R48, R68 ;  /* 0x000000307c44723c */ /* 0x044fe20000081044 */
[----:B------:R-:W-:Y:S04]  /*160c0*/  LDS R38, [R26+UR7+0x7480] ;  /* 0x007480071a267984 */ /* 0x000fe80008000800 */
[----:B------:R-:W-:Y:S01]  /*160d0*/  LDS R37, [R27+UR7+0x7080] ;  /* 0x007080071b257984 */ /* 0x000fe20008000800 */
[C---:B---3--:R-:W-:Y:S03]  /*160e0*/  HMMA.1688.F32.TF32 R64, R124.reuse, R56, R64 ;  /* 0x000000387c40723c */ /* 0x048fe60000081040 */
[----:B------:R-:W2:Y:S03]  /*160f0*/  LDS R39, [R27+UR7+0x7480] ;  /* 0x007480071b277984 */ /* 0x000ea60008000800 */
[----:B------:R-:W-:Y:S01]  /*16100*/  HMMA.1688.F32.TF32 R72, R124, R44, R72 ;  /* 0x0000002c7c48723c */ /* 0x000fe20000081048 */
[----:B------:R-:W-:Y:S04]  /*16110*/  LDS R132, [R22+UR7+0x7800] ;  /* 0x0078000716847984 */ /* 0x000fe80008000800 */
[----:B------:R-:W-:Y:S04]  /*16120*/  LDS R134, [R22+UR7+0x7c00] ;  /* 0x007c000716867984 */ /* 0x000fe80008000800 */
[----:B------:R-:W-:Y:S04]  /*16130*/  LDS R133, [R2+UR7+0x7800] ;  /* 0x0078000702857984 */ /* 0x000fe80008000800 */
[----:B------:R-:W3:Y:S04]  /*16140*/  LDS R135, [R2+UR7+0x7c00] ;  /* 0x007c000702877984 */ /* 0x000ee80008000800 */
[----:B------:R-:W-:Y:S01]  /*16150*/  LDS R124, [R26+UR7+0x7800] ;  /* 0x007800071a7c7984 */ /* 0x000fe20008000800 */
[C---:B----4-:R-:W-:Y:S03]  /*16160*/  HMMA.1688.F32.TF32 R76, R120.reuse, R52, R76 ;  /* 0x00000034784c723c */ /* 0x050fe6000008104c */
[----:B------:R-:W-:Y:S03]  /*16170*/  LDS R126, [R26+UR7+0x7c00] ;  /* 0x007c00071a7e7984 */ /* 0x000fe60008000800 */
[C---:B------:R-:W-:Y:S01]  /*16180*/  HMMA.1688.F32.TF32 R80, R120.reuse, R56, R80 ;  /* 0x000000387850723c */ /* 0x040fe20000081050 */
[----:B------:R-:W-:Y:S04]  /*16190*/  LDS R125, [R27+UR7+0x7800] ;  /* 0x007800071b7d7984 */ /* 0x000fe80008000800 */
[----:B------:R-:W4:Y:S01]  /*161a0*/  LDS R127, [R27+UR7+0x7c00] ;  /* 0x007c00071b7f7984 */ /* 0x000f220008000800 */
        /* <DEDUP_REMOVED lines=11> */
[----:B------:R3:W-:Y:S01]  /*16260*/  LDS R35, [R27+UR7+0x7c80] ;  /* 0x007c80071b237984 */ /* 0x0007e20008000800 */
[C---:B--2---:R-:W-:Y:S03]  /*16270*/  HMMA.1688.F32.TF32 R108, R36.reuse, R52, R108 ;  /* 0x00000034246c723c */ /* 0x044fe6000008106c */
[----:B------:R-:W-:Y:S03]  /*16280*/  LDS R32, [R26+UR7+0x7880] ;  /* 0x007880071a207984 */ /* 0x000fe60008000800 */
[C---:B------:R-:W-:Y:S01]  /*16290*/  HMMA.1688.F32.TF32 R112, R36.reuse, R56, R112 ;  /* 0x000000382470723c */ /* 0x040fe20000081070 */
[----:B---3--:R-:W2:Y:S04]  /*162a0*/  LDL.LU R27, [R1+0x5c0] ;  /* 0x0005c000011b7983 */ /* 0x008ea80000300800 */
[----:B------:R-:W3:Y:S01]  /*162b0*/  LDS R34, [R26+UR7+0x7c80] ;  /* 0x007c80071a227984 */ /* 0x000ee20008000800 */
[C---:B------:R-:W-:Y:S06]  /*162c0*/  HMMA.1688.F32.TF32 R40, R36.reuse, R48, R40 ;  /* 0x000000302428723c */ /* 0x040fec0000081028 */
[----:B------:R-:W-:Y:S01]  /*162d0*/  HMMA.1688.F32.TF32 R116, R36, R44, R116 ;  /* 0x0000002c2474723c */ /* 0x000fe20000081074 */
[----:B------:R-:W2:Y:S04]  /*162e0*/  LDL.LU R37, [R1+0x5cc] ;  /* 0x0005cc0001257983 */ /* 0x000ea80000300800 */
[----:B------:R-:W2:Y:S01]  /*162f0*/  LDL.LU R38, [R1+0x598] ;  /* 0x0005980001267983 */ /* 0x000ea20000300800 */
[C---:B------:R-:W-:Y:S03]  /*16300*/  HMMA.1688.F32.TF32 R60, R132.reuse, R54, R60 ;  /* 0x00000036843c723c */ /* 0x040fe6000008103c */
[----:B------:R-:W2:Y:S03]  /*16310*/  LDL R39, [R1+0x5d8] ;  /* 0x0005d80001277983 */ /* 0x000ea60000100800 */
[C---:B------:R-:W-:Y:S06]  /*16320*/  HMMA.1688.F32.TF32 R64, R132.reuse, R58, R64 ;  /* 0x0000003a8440723c */ /* 0x040fec0000081040 */
[C---:B------:R-:W-:Y:S06]  /*16330*/  HMMA.1688.F32.TF32 R68, R132.reuse, R50, R68 ;  /* 0x000000328444723c */ /* 0x040fec0000081044 */
[----:B------:R-:W-:Y:S01]  /*16340*/  HMMA.1688.F32.TF32 R72, R132, R46, R72 ;  /* 0x0000002e8448723c */ /* 0x000fe20000081048 */
[----:B------:R-:W2:Y:S01]  /*16350*/  LDL.LU R132, [R1+0x5bc] ;  /* 0x0005bc0001847983 */ /* 0x000ea20000300800 */
[----:B------:R-:W2:Y:S03]  /*16360*/  LDC R134, c[0x0][0x230] ;  /* 0x00008c00ff867b82 */ /* 0x000ea60000000800 */
[----:B------:R-:W2:Y:S01]  /*16370*/  LDL.LU R133, [R1+0x594] ;  /* 0x0005940001857983 */ /* 0x000ea20000300800 */
[C---:B----4-:R-:W-:Y:S06]  /*16380*/  HMMA.1688.F32.TF32 R76, R124.reuse, R54, R76 ;  /* 0x000000367c4c723c */ /* 0x050fec000008104c */
[C---:B------:R-:W-:Y:S06]  /*16390*/  HMMA.1688.F32.TF32 R80, R124.reuse, R58, R80 ;  /* 0x0000003a7c50723c */ /* 0x040fec0000081050 */
[C---:B------:R-:W-:Y:S06]  /*163a0*/  HMMA.1688.F32.TF32 R84, R124.reuse, R50, R84 ;  /* 0x000000327c54723c */ /* 0x040fec0000081054 */
[----:B------:R-:W-:Y:S01]  /*163b0*/  HMMA.1688.F32.TF32 R88, R124, R46, R88 ;  /* 0x0000002e7c58723c */ /* 0x000fe20000081058 */
[----:B------:R-:W4:Y:S01]  /*163c0*/  LDL.LU R127, [R1+0x5c8] ;  /* 0x0005c800017f7983 */ /* 0x000f220000300800 */
[----:B------:R-:W3:Y:S04]  /*163d0*/  S2R R36, SR_TID.X ;  /* 0x0000000000247919 */ /* 0x000ee80000002100 */
[C---:B-1----:R-:W-:Y:S06]  /*163e0*/  HMMA.1688.F32.TF32 R92, R120.reuse, R54, R92 ;  /* 0x00000036785c723c */ /* 0x042fec000008105c */
[C---:B------:R-:W-:Y:S06]  /*163f0*/  HMMA.1688.F32.TF32 R96, R120.reuse, R58, R96 ;  /* 0x0000003a7860723c */ /* 0x040fec0000081060 */
[C---:B------:R-:W-:Y:S06]  /*16400*/  HMMA.1688.F32.TF32 R100, R120.reuse, R50, R100 ;  /* 0x000000327864723c */ /* 0x040fec0000081064 */
[----:B------:R-:W-:Y:S06]  /*16410*/  HMMA.1688.F32.TF32 R104, R120, R46, R104 ;  /* 0x0000002e7868723c */ /* 0x000fec0000081068 */
[----:B---3--:R-:W-:Y:S01]  /*16420*/  HMMA.1688.F32.TF32 R52, R32, R54, R108 ;  /* 0x000000362034723c */ /* 0x008fe2000008106c */
[----:B------:R-:W-:-:S05]  /*16430*/  LOP3.LUT R36, R36, 0x3f, RZ, 0xc0, !PT ;  /* 0x0000003f24247812 */ /* 0x000fca00078ec0ff */
[C---:B------:R-:W-:Y:S01]  /*16440*/  HMMA.1688.F32.TF32 R56, R32.reuse, R58, R112 ;  /* 0x0000003a2038723c */ /* 0x040fe20000081070 */
[----:B------:R-:W-:Y:S02]  /*16450*/  IMAD.SHL.U32 R135, R36, 0x4, RZ ;  /* 0x0000000424877824 */ /* 0x000fe400078e00ff */
[----:B------:R-:W3:Y:S03]  /*16460*/  LDL.LU R36, [R1+0x584] ;  /* 0x0005840001247983 */ /* 0x000ee60000300800 */
[C---:B------:R-:W-:Y:S06]  /*16470*/  HMMA.1688.F32.TF32 R48, R32.reuse, R50, R40 ;  /* 0x000000322030723c */ /* 0x040fec0000081028 */
[----:B------:R-:W-:Y:S01]  /*16480*/  HMMA.1688.F32.TF32 R44, R32, R46, R116 ;  /* 0x0000002e202c723c */ /* 0x000fe20000081074 */
[----:B------:R-:W-:Y:S01]  /*16490*/  BAR.SYNC.DEFER_BLOCKING 0x0 ;  /* 0x0000000000007b1d */ /* 0x000fe20000010000 */
[----:B--2---:R-:W-:-:S02]  /*164a0*/  IADD3 R27, P4, R27, R25, RZ ;  /* 0x000000191b1b7210 */ /* 0x004fc40007f9e0ff */
[----:B------:R-:W-:-:S05]  /*164b0*/  IADD3 R37, P3, R37, R25, RZ ;  /* 0x0000001925257210 */ /* 0x000fca0007f7e0ff */
[----:B------:R1:W-:Y:S01]  /*164c0*/  STL [R1+0x5cc], R37 ;  /* 0x0005cc2501007387 */ /* 0x0003e20000100800 */
[----:B------:R-:W-:-:S03]  /*164d0*/  IMAD.MOV.U32 R32, RZ, RZ, R37 ;  /* 0x000000ffff207224 */ /* 0x000fc600078e0025 */
[----:B------:R-:W2:Y:S04]  /*164e0*/  LDL.LU R34, [R1+0x570] ;  /* 0x0005700001227983 */ /* 0x000ea80000300800 */
[----:B------:R3:W-:Y:S01]  /*164f0*/  STL [R1+0x5c0], R27 ;  /* 0x0005c01b01007387 */ /* 0x0007e20000100800 */
[--C-:B------:R-:W-:Y:S02]  /*16500*/  IMAD.X R132, R132, 0x1, R24.reuse, P4 ;  /* 0x0000000184847824 */ /* 0x100fe400020e0618 */
[----:B----4-:R-:W-:-:S05]  /*16510*/  IMAD.X R127, R127, 0x1, R24, P3 ;  /* 0x000000017f7f7824 */ /* 0x010fca00018e0618 */
[----:B------:R-:W-:Y:S04]  /*16520*/  STL [R1+0x5c8], R127 ;  /* 0x0005c87f01007387 */ /* 0x000fe80000100800 */
[----:B------:R-:W-:Y:S04]  /*16530*/  STL [R1+0x5bc], R132 ;  /* 0x0005bc8401007387 */ /* 0x000fe80000100800 */
[----:B-1----:R-:W4:Y:S04]  /*16540*/  LDL.LU R37, [R1+0x580] ;  /* 0x0005800001257983 */ /* 0x002f280000300800 */
[----:B------:R-:W4:Y:S01]  /*16550*/  LDL.LU R35, [R1+0x56c] ;  /* 0x00056c0001237983 */ /* 0x000f220000300800 */
[----:B------:R-:W-:Y:S01]  /*16560*/  IADD3 R134, R134, -0x100, RZ ;  /* 0xffffff0086867810 */ /* 0x000fe20007ffe0ff */
[----:B------:R-:W-:-:S04]  /*16570*/  VIADD R26, R39, 0xfffffffe ;  /* 0xfffffffe271a7836 */ /* 0x000fc80000000000 */
[C---:B------:R-:W-:Y:S01]  /*16580*/  IMAD R2, R17.reuse, -0x80, R134 ;  /* 0xffffff8011027824 */ /* 0x040fe200078e0286 */
[----:B------:R-:W-:-:S04]  /*16590*/  ISETP.GE.AND P0, PT, R17, R26, PT ;  /* 0x0000001a1100720c */ /* 0x000fc80003f06270 */
[----:B------:R-:W-:Y:S01]  /*165a0*/  ISETP.GT.AND P1, PT, R2, RZ, PT ;  /* 0x000000ff0200720c */ /* 0x000fe20003f24270 */
[----:B------:R-:W-:-:S03]  /*165b0*/  UIADD3 UR5, UR5, 0x1, URZ ;  /* 0x0000000105057890 */ /* 0x000fc6000fffe03f */
[----:B------:R-:W-:Y:S01]  /*165c0*/  SEL R26, RZ, 0x4, !P1 ;  /* 0x00000004ff1a7807 */ /* 0x000fe20004800000 */
[----:B------:R-:W-:Y:S01]  /*165d0*/  UISETP.GT.AND UP0, UPT, UR5, 0x1, UPT ;  /* 0x000000010500788c */ /* 0x000fe2000bf04270 */
[----:B------:R-:W-:Y:S02]  /*165e0*/  ISETP.GT.AND P1, PT, R2, 0x4, PT ;  /* 0x000000040200780c */ /* 0x000fe40003f24270 */
[----:B------:R-:W-:Y:S01]  /*165f0*/  SEL R26, R26, RZ, !P0 ;  /* 0x000000ff1a1a7207 */ /* 0x000fe20004000000 */
[----:B------:R-:W-:-:S03]  /*16600*/  USEL UR5, UR5, URZ, !UP0 ;  /* 0x0000003f05057287 */ /* 0x000fc6000c000000 */
[----:B------:R-:W-:Y:S02]  /*16610*/  ISETP.NE.U32.AND P2, PT, R26, RZ, PT ;  /* 0x000000ff1a00720c */ /* 0x000fe40003f45070 */
[----:B------:R-:W-:Y:S01]  /*16620*/  SEL R26, RZ, 0x4, !P1 ;  /* 0x00000004ff1a7807 */ /* 0x000fe20004800000 */
[----:B------:R-:W-:-:S03]  /*16630*/  ULEA UR7, UR5, UR4, 0xf ;  /* 0x0000000405077291 */ /* 0x000fc6000f8e783f */
[----:B------:R-:W-:Y:S01]  /*16640*/  SEL R26, R26, RZ, !P0 ;  /* 0x000000ff1a1a7207 */ /* 0x000fe20004000000 */
[----:B------:R-:W-:-:S03]  /*16650*/  IMAD.MOV.U32 R33, RZ, RZ, R127 ;  /* 0x000000ffff217224 */ /* 0x000fc600078e007f */
[----:B------:R-:W-:Y:S02]  /*16660*/  ISETP.NE.U32.AND P1, PT, R26, RZ, PT ;  /* 0x000000ff1a00720c */ /* 0x000fe40003f25070 */
[----:B------:R-:W-:-:S05]  /*16670*/  IADD3 R26, R135, UR7, RZ ;  /* 0x00000007871a7c10 */ /* 0x000fca000fffe0ff */
[----:B------:R-:W-:Y:S01]  /*16680*/  @!PT LDS RZ, [RZ] ;  /* 0x00000000fffff984 */ /* 0x000fe20000000800 */
[----:B------:R-:W-:Y:S01]  /*16690*/  @!PT LDS RZ, [RZ] ;  /* 0x00000000fffff984 */ /* 0x000fe20000000800 */
[----:B------:R-:W-:Y:S01]  /*166a0*/  @!PT LDS RZ, [RZ] ;  /* 0x00000000fffff984 */ /* 0x000fe20000000800 */
[----:B------:R1:W-:Y:S02]  /*166b0*/  LDGSTS.E [R26], desc[UR8][R32.64], P2 ;  /* 0x00000000201a7fae */ /* 0x0003e40009121848 */
[----:B-1----:R-:W-:Y:S02]  /*166c0*/  IMAD.MOV.U32 R32, RZ, RZ, R27 ;  /* 0x000000ffff207224 */ /* 0x002fe400078e001b */
[----:B------:R-:W-:-:S05]  /*166d0*/  IMAD.MOV.U32 R33, RZ, RZ, R132 ;  /* 0x000000ffff217224 */ /* 0x000fca00078e0084 */
[----:B------:R1:W-:Y:S01]  /*166e0*/  LDGSTS.E [R26+0x400], desc[UR8][R32.64], P1 ;  /* 0x00400000201a7fae */ /* 0x0003e20008921848 */
[----:B------:R-:W-:-:S04]  /*166f0*/  ISETP.GT.AND P1, PT, R2, 0x8, PT ;  /* 0x000000080200780c */ /* 0x000fc80003f24270 */
[----:B---3--:R-:W-:Y:S02]  /*16700*/  SEL R27, RZ, 0x4, !P1 ;  /* 0x00000004ff1b7807 */ /* 0x008fe40004800000 */
[----:B------:R-:W-:Y:S02]  /*16710*/  ISETP.GT.AND P1, PT, R2, 0xc, PT ;  /* 0x0000000c0200780c */ /* 0x000fe40003f24270 */
[----:B------:R-:W-:Y:S02]  /*16720*/  SEL R27, R27, RZ, !P0 ;  /* 0x000000ff1b1b7207 */ /* 0x000fe40004000000 */
[----:B------:R-:W-:Y:S02]  /*16730*/  IADD3 R18, P3, R18, R25, RZ ;  /* 0x0000001912127210 */ /* 0x000fe40007f7e0ff */
[----:B------:R-:W-:Y:S02]  /*16740*/  ISETP.NE.U32.AND P2, PT, R27, RZ, PT ;  /* 0x000000ff1b00720c */ /* 0x000fe40003f45070 */
[----:B------:R-:W-:-:S02]  /*16750*/  SEL R27, RZ, 0x4, !P1 ;  /* 0x00000004ff1b7807 */ /* 0x000fc40004800000 */
[----:B------:R-:W-:Y:S02]  /*16760*/  IADD3.X R13, R13, R24, RZ, P3, !PT ;  /* 0x000000180d0d7210 */ /* 0x000fe40001ffe4ff */
[----:B------:R-:W-:Y:S02]  /*16770*/  SEL R27, R27, RZ, !P0 ;  /* 0x000000ff1b1b7207 */ /* 0x000fe40004000000 */
[----:B------:R-:W-:Y:S02]  /*16780*/  IADD3 R38, P4, R38, R25, RZ ;  /* 0x0000001926267210 */ /* 0x000fe40007f9e0ff */
[----:B------:R-:W-:Y:S01]  /*16790*/  ISETP.NE.U32.AND P1, PT, R27, RZ, PT ;  /* 0x000000ff1b00720c */ /* 0x000fe20003f25070 */
[----:B-1----:R-:W-:Y:S02]  /*167a0*/  IMAD.MOV.U32 R32, RZ, RZ, R18 ;  /* 0x000000ffff207224 */ /* 0x002fe400078e0012 */
[----:B------:R-:W-:Y:S02]  /*167b0*/  IMAD.MOV.U32 R33, RZ, RZ, R13 ;  /* 0x000000ffff217224 */ /* 0x000fe400078e000d */
[----:B------:R-:W-:-:S03]  /*167c0*/  IMAD.X R133, R133, 0x1, R24, P4 ;  /* 0x0000000185857824 */ /* 0x000fc600020e0618 */
[----:B------:R1:W-:Y:S02]  /*167d0*/  LDGSTS.E [R26+0x800], desc[UR8][R32.64], P2 ;  /* 0x00800000201a7fae */ /* 0x0003e40009121848 */
[----:B-1----:R-:W-:Y:S01]  /*167e0*/  IMAD.MOV.U32 R32, RZ, RZ, R38 ;  /* 0x000000ffff207224 */ /* 0x002fe200078e0026 */
[----:B------:R-:W-:-:S05]  /*167f0*/  MOV R33, R133 ;  /* 0x0000008500217202 */ /* 0x000fca0000000f00 */
[----:B------:R1:W-:Y:S01]  /*16800*/  LDGSTS.E [R26+0xc00], desc[UR8][R32.64], P1 ;  /* 0x00c00000201a7fae */ /* 0x0003e20008921848 */
[----:B------:R-:W-:-:S04]  /*16810*/  ISETP.GT.AND P1, PT, R2, 0x10, PT ;  /* 0x000000100200780c */ /* 0x000fc80003f24270 */
[----:B------:R-:W-:-:S04]  /*16820*/  SEL R27, RZ, 0x4, !P1 ;  /* 0x00000004ff1b7807 */ /* 0x000fc80004800000 */
[----:B------:R-:W-:Y:S02]  /*16830*/  SEL R27, R27, RZ, !P0 ;  /* 0x000000ff1b1b7207 */ /* 0x000fe40004000000 */
[----:B------:R-:W-:Y:S02]  /*16840*/  IADD3 R36, P3, R36, R25, RZ ;  /* 0x0000001924247210 */ /* 0x000fe40007f7e0ff */
[----:B------:R-:W-:Y:S01]  /*16850*/  ISETP.NE.U32.AND P2, PT, R27, RZ, PT ;  /* 0x000000ff1b00720c */ /* 0x000fe20003f45070 */
[----:B------:R-:W-:Y:S02]  /*16860*/  STL [R1+0x598], R38 ;  /* 0x0005982601007387 */ /* 0x000fe40000100800 */
[----:B-1----:R-:W-:Y:S02]  /*16870*/  IMAD.MOV.U32 R32, RZ, RZ, R36 ;  /* 0x000000ffff207224 */ /* 0x002fe400078e0024 */
[----:B------:R-:W-:Y:S04]  /*16880*/  STL [R1+0x594], R133 ;  /* 0x0005948501007387 */ /* 0x000fe80000100800 */
[----:B------:R-:W-:Y:S01]  /*16890*/  STL [R1+0x584], R36 ;  /* 0x0005842401007387 */ /* 0x000fe20000100800 */
[----:B------:R-:W-:-:S04]  /*168a0*/  ISETP.GT.AND P1, PT, R2, 0x14, PT ;  /* 0x000000140200780c */ /* 0x000fc80003f24270 */
[----:B------:R-:W-:-:S04]  /*168b0*/  SEL R27, RZ, 0x4, !P1 ;  /* 0x00000004ff1b7807 */ /* 0x000fc80004800000 */
[----:B------:R-:W-:-:S04]  /*168c0*/  SEL R27, R27, RZ, !P0 ;  /* 0x000000ff1b1b7207 */ /* 0x000fc80004000000 */
[----:B------:R-:W-:Y:S02]  /*168d0*/  ISETP.NE.U32.AND P1, PT, R27, RZ, PT ;  /* 0x000000ff1b00720c */ /* 0x000fe40003f25070 */
[----:B--2---:R-:W-:Y:S01]  /*168e0*/  IADD3 R34, P4, R34, R25, RZ ;  /* 0x0000001922227210 */ /* 0x004fe20007f9e0ff */
[----:B----4-:R-:W-:-:S04]  /*168f0*/  IMAD.X R37, R37, 0x1, R24, P3 ;  /* 0x0000000125257824 */ /* 0x010fc800018e0618 */
[----:B------:R-:W-:Y:S02]  /*16900*/  IMAD.X R35, R35, 0x1, R24, P4 ;  /* 0x0000000123237824 */ /* 0x000fe400020e0618 */
[----:B------:R-:W-:Y:S01]  /*16910*/  IMAD.MOV.U32 R33, RZ, RZ, R37 ;  /* 0x000000ffff217224 */ /* 0x000fe200078e0025 */
[----:B------:R1:W-:Y:S04]  /*16920*/  STL [R1+0x580], R37 ;  /* 0x0005802501007387 */ /* 0x0003e80000100800 */
[----:B------:R-:W-:Y:S04]  /*16930*/  STL [R1+0x570], R34 ;  /* 0x0005702201007387 */ /* 0x000fe80000100800 */
[----:B------:R2:W-:Y:S04]  /*16940*/  LDGSTS.E [R26+0x1000], desc[UR8][R32.64], P2 ;  /* 0x01000000201a7fae */ /* 0x0005e80009121848 */
[----:B------:R3:W-:Y:S04]  /*16950*/  STL [R1+0x56c], R35 ;  /* 0x00056c2301007387 */ /* 0x0007e80000100800 */
[----:B-1----:R-:W4:Y:S01]  /*16960*/  LDL.LU R37, [R1+0xc] ;  /* 0x00000c0001257983 */ /* 0x002f220000300800 */
[----:B--2---:R-:W-:-:S03]  /*16970*/  IMAD.MOV.U32 R33, RZ, RZ, R35 ;  /* 0x000000ffff217224 */ /* 0x004fc600078e0023 */
[----:B---3--:R-:W2:Y:S01]  /*16980*/  LDL.LU R35, [R1+0x10] ;  /* 0x0000100001237983 */ /* 0x008ea20000300800 */
[----:B------:R-:W-:Y:S02]  /*16990*/  MOV R32, R34 ;  /* 0x0000002200207202 */ /* 0x000fe40000000f00 */
[-C--:B------:R-:W-:Y:S01]  /*169a0*/  IADD3 R137, P3, R137, R25.reuse, RZ ;  /* 0x0000001989897210 */ /* 0x080fe20007f7e0ff */
[----:B------:R-:W3:Y:S04]  /*169b0*/  LDL.LU R40, [R1+0x2c] ;  /* 0x00002c0001287983 */ /* 0x000ee80000300800 */
[----:B------:R1:W-:Y:S01]  /*169c0*/  LDGSTS.E [R26+0x1400], desc[UR8][R32.64], P1 ;  /* 0x01400000201a7fae */ /* 0x0003e20008921848 */
[----:B------:R-:W-:Y:S01]  /*169d0*/  ISETP.GT.AND P1, PT, R2, 0x18, PT ;  /* 0x000000180200780c */ /* 0x000fe20003f24270 */
[----:B------:R-:W-:Y:S01]  /*169e0*/  IMAD.X R136, R136, 0x1, R24, P3 ;  /* 0x0000000188887824 */ /* 0x000fe200018e0618 */
[----:B------:R-:W-:Y:S01]  /*169f0*/  IADD3 R145, P4, R145, R25, RZ ;  /* 0x0000001991917210 */ /* 0x000fe20007f9e0ff */
[----:B------:R-:W3:Y:S01]  /*16a00*/  LDL.LU R38, [R1+0x30] ;  /* 0x0000300001267983 */ /* 0x000ee20000300800 */
[----:B------:R-:W-:-:S02]  /*16a10*/  SEL R27, RZ, 0x4, !P1 ;  /* 0x00000004ff1b7807 */ /* 0x000fc40004800000 */
[----:B------:R-:W-:Y:S01]  /*16a20*/  ISETP.GT.AND P1, PT, R2, 0x1c, PT ;  /* 0x0000001c0200780c */ /* 0x000fe20003f24270 */
[----:B------:R-:W-:Y:S01]  /*16a30*/  IMAD.X R144, R144, 0x1, R24, P4 ;  /* 0x0000000190907824 */ /* 0x000fe200020e0618 */
[----:B------:R-:W-:Y:S01]  /*16a40*/  SEL R27, R27, RZ, !P0 ;  /* 0x000000ff1b1b7207 */ /* 0x000fe20004000000 */
[----:B------:R-:W3:Y:S03]  /*16a50*/  LDL.LU R36, [R1+0x4c] ;  /* 0x00004c0001247983 */ /* 0x000ee60000300800 */
[----:B------:R-:W-:Y:S01]  /*16a60*/  ISETP.NE.U32.AND P2, PT, R27, RZ, PT ;  /* 0x000000ff1b00720c */ /* 0x000fe20003f45070 */
[----:B-1----:R-:W-:Y:S01]  /*16a70*/  IMAD.MOV.U32 R32, RZ, RZ, R137 ;  /* 0x000000ffff207224 */ /* 0x002fe200078e0089 */
[----:B------:R-:W-:Y:S01]  /*16a80*/  SEL R27, RZ, 0x4, !P1 ;  /* 0x00000004ff1b7807 */ /* 0x000fe20004800000 */
[----:B------:R-:W3:Y:S03]  /*16a90*/  LDL.LU R34, [R1+0x50] ;  /* 0x0000500001227983 */ /* 0x000ee60000300800 */
[----:B------:R-:W-:-:S02]  /*16aa0*/  SEL R27, R27, RZ, !P0 ;  /* 0x000000ff1b1b7207 */ /* 0x000fc40004000000 */
[----:B------:R-:W-:Y:S02]  /*16ab0*/  MOV R33, R136 ;  /* 0x0000008800217202 */ /* 0x000fe40000000f00 */
[----:B------:R-:W-:-:S03]  /*16ac0*/  ISETP.NE.U32.AND P1, PT, R27, RZ, PT ;  /* 0x000000ff1b00720c */ /* 0x000fc60003f25070 */
[----:B------:R1:W-:Y:S02]  /*16ad0*/  LDGSTS.E [R26+0x1800], desc[UR8][R32.64], P2 ;  /* 0x01800000201a7fae */ /* 0x0003e40009121848 */
[----:B-1----:R-:W-:Y:S02]  /*16ae0*/  IMAD.MOV.U32 R32, RZ, RZ, R145 ;  /* 0x000000ffff207224 */ /* 0x002fe400078e0091 */
[----:B------:R-:W-:-:S06]  /*16af0*/  IMAD.MOV.U32 R33, RZ, RZ, R144 ;  /* 0x000000ffff217224 */ /* 0x000fcc00078e0090 */
[----:B------:R1:W-:Y:S01]  /*16b00*/  LDGSTS.E [R26+0x1c00], desc[UR8][R32.64], P1 ;  /* 0x01c00000201a7fae */ /* 0x0003e20008921848 */
[----:B------:R-:W-:-:S04]  /*16b10*/  ISETP.GT.AND P1, PT, R2, 0x20, PT ;  /* 0x000000200200780c */ /* 0x000fc80003f24270 */
[----:B------:R-:W-:Y:S02]  /*16b20*/  SEL R27, RZ, 0x4, !P1 ;  /* 0x00000004ff1b7807 */ /* 0x000fe40004800000 */
[----:B------:R-:W-:Y:S02]  /*16b30*/  ISETP.GT.AND P1, PT, R2, 0x24, PT ;  /* 0x000000240200780c */ /* 0x000fe40003f24270 */
[----:B------:R-:W-:Y:S02]  /*16b40*/  SEL R27, R27, RZ, !P0 ;  /* 0x000000ff1b1b7207 */ /* 0x000fe40004000000 */
[----:B------:R-:W-:Y:S02]  /*16b50*/  IADD3 R153, P3, R153, R25, RZ ;  /* 0x0000001999997210 */ /* 0x000fe40007f7e0ff */
[----:B------:R-:W-:Y:S02]  /*16b60*/  ISETP.NE.U32.AND P2, PT, R27, RZ, PT ;  /* 0x000000ff1b00720c */ /* 0x000fe40003f45070 */
[----:B------:R-:W-:Y:S01]  /*16b70*/  SEL R27, RZ, 0x4, !P1 ;  /* 0x00000004ff1b7807 */ /* 0x000fe20004800000 */
[----:B------:R-:W-:-:S03]  /*16b80*/  IMAD.X R152, R152, 0x1, R24, P3 ;  /* 0x0000000198987824 */ /* 0x000fc600018e0618 */
[----:B------:R-:W-:Y:S02]  /*16b90*/  SEL R27, R27, RZ, !P0 ;  /* 0x000000ff1b1b7207 */ /* 0x000fe40004000000 */
[----:B------:R-:W-:Y:S02]  /*16ba0*/  IADD3 R161, P4, R161, R25, RZ ;  /* 0x00000019a1a17210 */ /* 0x000fe40007f9e0ff */
[----:B------:R-:W-:Y:S01]  /*16bb0*/  ISETP.NE.U32.AND P1, PT, R27, RZ, PT ;  /* 0x000000ff1b00720c */ /* 0x000fe20003f25070 */
[----:B-1----:R-:W-:Y:S01]  /*16bc0*/  IMAD.MOV.U32 R33, RZ, RZ, R152 ;  /* 0x000000ffff217224 */ /* 0x002fe200078e0098 */
[----:B------:R-:W-:Y:S01]  /*16bd0*/  MOV R32, R153 ;  /* 0x0000009900207202 */ /* 0x000fe20000000f00 */
[----:B------:R-:W-:-:S04]  /*16be0*/  IMAD.X R160, R160, 0x1, R24, P4 ;  /* 0x00000001a0a07824 */ /* 0x000fc800020e0618 */
[----:B------:R1:W-:Y:S02]  /*16bf0*/  LDGSTS.E [R26+0x2000], desc[UR8][R32.64], P2 ;  /* 0x02000000201a7fae */ /* 0x0003e40009121848 */
[----:B-1----:R-:W-:Y:S02]  /*16c00*/  IMAD.MOV.U32 R32, RZ, RZ, R161 ;  /* 0x000000ffff207224 */ /* 0x002fe400078e00a1 */
[----:B------:R-:W-:-:S05]  /*16c10*/  IMAD.MOV.U32 R33, RZ, RZ, R160 ;  /* 0x000000ffff217224 */ /* 0x000fca00078e00a0 */
        /* <DEDUP_REMOVED lines=13> */
[----:B------:R-:W-:Y:S01]  /*16cf0*/  IADD3.X R176, R176, R24, RZ, P4, !PT ;  /* 0x00000018b0b07210 */ /* 0x000fe200027fe4ff */
[----:B------:R-:W-:-:S05]  /*16d00*/  IMAD.MOV.U32 R33, RZ, RZ, R168 ;  /* 0x000000ffff217224 */ /* 0x000fca00078e00a8 */
        /* <DEDUP_REMOVED lines=33> */
[----:B-1----:R-:W-:Y:S02]  /*16f20*/  IMAD.MOV.U32 R32, RZ, RZ, R201 ;  /* 0x000000ffff207224 */ /* 0x002fe400078e00c9 */
[----:B------:R-:W-:Y:S02]  /*16f30*/  IMAD.MOV.U32 R33, RZ, RZ, R200 ;  /* 0x000000ffff217224 */ /* 0x000fe400078e00c8 */
[----:B------:R-:W-:-:S03]  /*16f40*/  IMAD.X R208, R208, 0x1, R24, P4 ;  /* 0x00000001d0d07824 */ /* 0x000fc600020e0618 */
[----:B------:R1:W-:Y:S02]  /*16f50*/  LDGSTS.E [R26+0x3800], desc[UR8][R32.64], P2 ;  /* 0x03800000201a7fae */ /* 0x0003e40009121848 */
[----:B-1----:R-:W-:Y:S01]  /*16f60*/  MOV R32, R209 ;  /* 0x000000d100207202 */ /* 0x002fe20000000f00 */
        /* <DEDUP_REMOVED lines=39> */
[----:B------:R-:W-:-:S04]  /*171e0*/  SEL R27, RZ, 0x4, !P1 ;  /* 0x00000004ff1b7807 */ /* 0x000fc80004800000 */
[----:B------:R-:W-:Y:S02]  /*171f0*/  SEL R27, R27, RZ, !P0 ;  /* 0x000000ff1b1b7207 */ /* 0x000fe40004000000 */
[-C--:B------:R-:W-:Y:S02]  /*17200*/  IADD3 R249, P3, R249, R25.reuse, RZ ;  /* 0x00000019f9f97210 */ /* 0x080fe40007f7e0ff */
[----:B------:R-:W-:Y:S02]  /*17210*/  ISETP.NE.U32.AND P2, PT, R27, RZ, PT ;  /* 0x000000ff1b00720c */ /* 0x000fe40003f45070 */
[----:B--2---:R-:W-:Y:S01]  /*17220*/  IADD3 R35, P4, R35, R25, RZ ;  /* 0x0000001923237210 */ /* 0x004fe20007f9e0ff */
[----:B------:R-:W-:Y:S02]  /*17230*/  IMAD.X R248, R248, 0x1, R24, P3 ;  /* 0x00000001f8f87824 */ /* 0x000fe400018e0618 */
[----:B-1----:R-:W-:Y:S01]  /*17240*/  IMAD.MOV.U32 R32, RZ, RZ, R249 ;  /* 0x000000ffff207224 */ /* 0x002fe200078e00f9 */
[----:B----4-:R-:W-:Y:S01]  /*17250*/  IADD3.X R37, R37, R24, RZ, P4, !PT ;  /* 0x0000001825257210 */ /* 0x010fe200027fe4ff */
[----:B------:R-:W-:Y:S01]  /*17260*/  IMAD.MOV.U32 R33, RZ, RZ, R248 ;  /* 0x000000ffff217224 */ /* 0x000fe200078e00f8 */
[----:B------:R-:W-:Y:S04]  /*17270*/  STL [R1+0x10], R35 ;  /* 0x0000102301007387 */ /* 0x000fe80000100800 */
[----:B------:R1:W-:Y:S04]  /*17280*/  STL [R1+0xc], R37 ;  /* 0x00000c2501007387 */ /* 0x0003e80000100800 */
[----:B------:R2:W-:Y:S04]  /*17290*/  LDGSTS.E [R26+0x5000], desc[UR8][R32.64], P2 ;  /* 0x05000000201a7fae */ /* 0x0005e80009121848 */
[----:B------:R-:W4:Y:S04]  /*172a0*/  LDL.LU R42, [R1+0x6c] ;  /* 0x00006c00012a7983 */ /* 0x000f280000300800 */
[----:B------:R-:W4:Y:S01]  /*172b0*/  LDL.LU R41, [R1+0x70] ;  /* 0x0000700001297983 */ /* 0x000f220000300800 */
[----:B--2---:R-:W-:-:S02]  /*172c0*/  IMAD.MOV.U32 R33, RZ, RZ, R37 ;  /* 0x000000ffff217224 */ /* 0x004fc400078e0025 */
[----:B------:R-:W-:Y:S01]  /*172d0*/  IMAD.MOV.U32 R32, RZ, RZ, R35 ;  /* 0x000000ffff207224 */ /* 0x000fe200078e0023 */
[----:B-1----:R-:W2:Y:S04]  /*172e0*/  LDL.LU R37, [R1+0x8c] ;  /* 0x00008c0001257983 */ /* 0x002ea80000300800 */
[----:B------:R-:W2:Y:S01]  /*172f0*/  LDL.LU R35, [R1+0x90] ;  /* 0x0000900001237983 */ /* 0x000ea20000300800 */
[----:B------:R-:W-:-:S04]  /*17300*/  ISETP.GT.AND P1, PT, R2, 0x54, PT ;  /* 0x000000540200780c */ /* 0x000fc80003f24270 */
[----:B------:R-:W-:-:S04]  /*17310*/  SEL R27, RZ, 0x4, !P1 ;  /* 0x00000004ff1b7807 */ /* 0x000fc80004800000 */
[----:B------:R-:W-:-:S04]  /*17320*/  SEL R27, R27, RZ, !P0 ;  /* 0x000000ff1b1b7207 */ /* 0x000fc80004000000 */
[----:B------:R-:W-:-:S13]  /*17330*/  ISETP.NE.U32.AND P1, PT, R27, RZ, PT ;  /* 0x000000ff1b00720c */ /* 0x000fda0003f25070 */
[----:B------:R1:W-:Y:S01]  /*17340*/  LDGSTS.E [R26+0x5400], desc[UR8][R32.64], P1 ;  /* 0x05400000201a7fae */ /* 0x0003e20008921848 */
[----:B------:R-:W-:-:S04]  /*17350*/  ISETP.GT.AND P1, PT, R2, 0x58, PT ;  /* 0x000000580200780c */ /* 0x000fc80003f24270 */
[----:B------:R-:W-:-:S04]  /*17360*/  SEL R27, RZ, 0x4, !P1 ;  /* 0x00000004ff1b7807 */ /* 0x000fc80004800000 */
[----:B------:R-:W-:Y:S02]  /*17370*/  SEL R27, R27, RZ, !P0 ;  /* 0x000000ff1b1b7207 */ /* 0x000fe40004000000 */
[----:B------:R-:W-:Y:S02]  /*17380*/  ISETP.GT.AND P1, PT, R2, 0x5c, PT ;  /* 0x0000005c0200780c */ /* 0x000fe40003f24270 */
[-C--:B---3--:R-:W-:Y:S02]  /*17390*/  IADD3 R38, P3, R38, R25.reuse, RZ ;  /* 0x0000001926267210 */ /* 0x088fe40007f7e0ff */
[----:B------:R-:W-:Y:S02]  /*173a0*/  ISETP.NE.U32.AND P2, PT, R27, RZ, PT ;  /* 0x000000ff1b00720c */ /* 0x000fe40003f45070 */
[----:B------:R-:W-:Y:S02]  /*173b0*/  IADD3 R34, P4, R34, R25, RZ ;  /* 0x0000001922227210 */ /* 0x000fe40007f9e0ff */
[----:B------:R-:W-:-:S02]  /*173c0*/  SEL R27, RZ, 0x4, !P1 ;  /* 0x00000004ff1b7807 */ /* 0x000fc40004800000 */
[----:B------:R-:W-:Y:S01]  /*173d0*/  IADD3.X R40, R40, R24, RZ, P3, !PT ;  /* 0x0000001828287210 */ /* 0x000fe20001ffe4ff */
[----:B------:R-:W-:Y:S01]  /*173e0*/  IMAD.X R36, R36, 0x1, R24, P4 ;  /* 0x0000000124247824 */ /* 0x000fe200020e0618 */
[----:B------:R-:W-:Y:S01]  /*173f0*/  SEL R27, R27, RZ, !P0 ;  /* 0x000000ff1b1b7207 */ /* 0x000fe20004000000 */
[----:B------:R-:W-:Y:S01]  /*17400*/  STL [R1+0x30], R38 ;  /* 0x0000302601007387 */ /* 0x000fe20000100800 */
[----:B-1----:R-:W-:Y:S02]  /*17410*/  IMAD.MOV.U32 R32, RZ, RZ, R38 ;  /* 0x000000ffff207224 */ /* 0x002fe400078e0026 */
[----:B------:R-:W-:Y:S01]  /*17420*/  IMAD.MOV.U32 R33, RZ, RZ, R40 ;  /* 0x000000ffff217224 */ /* 0x000fe200078e0028 */
[----:B------:R1:W-:Y:S01]  /*17430*/  STL [R1+0x2c], R40 ;  /* 0x00002c2801007387 */ /* 0x0003e20000100800 */
[----:B------:R-:W-:-:S03]  /*17440*/  ISETP.NE.U32.AND P1, PT, R27, RZ, PT ;  /* 0x000000ff1b00720c */ /* 0x000fc60003f25070 */
[----:B------:R-:W-:Y:S04]  /*17450*/  STL [R1+0x50], R34 ;  /* 0x0000502201007387 */ /* 0x000fe80000100800 */
[----:B------:R3:W-:Y:S04]  /*17460*/  STL [R1+0x4c], R36 ;  /* 0x00004c2401007387 */ /* 0x0007e80000100800 */
[----:B-1----:R-:W2:Y:S04]  /*17470*/  LDL.LU R40, [R1+0xac] ;  /* 0x0000ac0001287983 */ /* 0x002ea80000300800 */
[----:B------:R1:W-:Y:S04]  /*17480*/  LDGSTS.E [R26+0x5800], desc[UR8][R32.64], P2 ;  /* 0x05800000201a7fae */ /* 0x0003e80009121848 */
[----:B------:R-:W2:Y:S01]  /*17490*/  LDL.LU R38, [R1+0xb0] ;  /* 0x0000b00001267983 */ /* 0x000ea20000300800 */
[----:B-1----:R-:W-:Y:S01]  /*174a0*/  MOV R33, R36 ;  /* 0x0000002400217202 */ /* 0x002fe20000000f00 */
[----:B------:R-:W-:-:S02]  /*174b0*/  IMAD.MOV.U32 R32, RZ, RZ, R34 ;  /* 0x000000ffff207224 */ /* 0x000fc400078e0022 */
[----:B---3--:R-:W3:Y:S04]  /*174c0*/  LDL.LU R36, [R1+0xcc] ;  /* 0x0000cc0001247983 */ /* 0x008ee80000300800 */
[----:B------:R-:W3:Y:S04]  /*174d0*/  LDL.LU R34, [R1+0xd0] ;  /* 0x0000d00001227983 */ /* 0x000ee80000300800 */
[----:B------:R1:W-:Y:S01]  /*174e0*/  LDGSTS.E [R26+0x5c00], desc[UR8][R32.64], P1 ;  /* 0x05c00000201a7fae */ /* 0x0003e20008921848 */
[----:B------:R-:W-:-:S04]  /*174f0*/  ISETP.GT.AND P1, PT, R2, 0x60, PT ;  /* 0x000000600200780c */ /* 0x000fc80003f24270 */
[----:B------:R-:W-:-:S04]  /*17500*/  SEL R27, RZ, 0x4, !P1 ;  /* 0x00000004ff1b7807 */ /* 0x000fc80004800000 */
[----:B------:R-:W-:-:S04]  /*17510*/  SEL R27, R27, RZ, !P0 ;  /* 0x000000ff1b1b7207 */ /* 0x000fc80004000000 */
[----:B------:R-:W-:Y:S02]  /*17520*/  ISETP.NE.U32.AND P2, PT, R27, RZ, PT ;  /* 0x000000ff1b00720c */ /* 0x000fe40003f45070 */
[----:B----4-:R-:W-:-:S05]  /*17530*/  IADD3 R41, P3, R41, R25, RZ ;  /* 0x0000001929297210 */ /* 0x010fca0007f7e0ff */
[--C-:B------:R-:W-:Y:S01]  /*17540*/  IMAD.X R42, R42, 0x1, R24.reuse, P3 ;  /* 0x000000012a2a7824 */ /* 0x100fe200018e0618 */
[----:B--2---:R-:W-:Y:S01]  /*17550*/  IADD3 R35, P4, R35, R25, RZ ;  /* 0x0000001923237210 */ /* 0x004fe20007f9e0ff */
[----:B------:R-:W-:Y:S04]  /*17560*/  STL [R1+0x70], R41 ;  /* 0x0000702901007387 */ /* 0x000fe80000100800 */
[----:B------:R-:W-:Y:S01]  /*17570*/  IMAD.X R37, R37, 0x1, R24, P4 ;  /* 0x0000000125257824 */ /* 0x000fe200020e0618 */
[----:B------:R2:W-:Y:S01]  /*17580*/  STL [R1+0x6c], R42 ;  /* 0x00006c2a01007387 */ /* 0x0005e20000100800 */
[----:B-1----:R-:W-:Y:S02]  /*17590*/  IMAD.MOV.U32 R32, RZ, RZ, R41 ;  /* 0x000000ffff207224 */ /* 0x002fe400078e0029 */
[----:B------:R-:W-:Y:S01]  /*175a0*/  IMAD.MOV.U32 R33, RZ, RZ, R42 ;  /* 0x000000ffff217224 */ /* 0x000fe200078e002a */
[----:B------:R-:W-:Y:S04]  /*175b0*/  STL [R1+0x90], R35 ;  /* 0x0000902301007387 */ /* 0x000fe80000100800 */
[----:B------:R1:W-:Y:S04]  /*175c0*/  STL [R1+0x8c], R37 ;  /* 0x00008c2501007387 */ /* 0x0003e80000100800 */
[----:B--2---:R-:W2:Y:S04]  /*175d0*/  LDL.LU R42, [R1+0xec] ;  /* 0x0000ec00012a7983 */ /* 0x004ea80000300800 */
[----:B------:R-:W4:Y:S04]  /*175e0*/  LDL.LU R41, [R1+0xf0] ;  /* 0x0000f00001297983 */ /* 0x000f280000300800 */
[----:B------:R1:W-:Y:S02]  /*175f0*/  LDGSTS.E [R26+0x6000], desc[UR8][R32.64], P2 ;  /* 0x06000000201a7fae */ /* 0x0003e40009121848 */
[----:B-1----:R-:W-:Y:S01]  /*17600*/  IMAD.MOV.U32 R33, RZ, RZ, R37 ;  /* 0x000000ffff217224 */ /* 0x002fe200078e0025 */
[----:B------:R-:W-:Y:S01]  /*17610*/  MOV R32, R35 ;  /* 0x0000002300207202 */ /* 0x000fe20000000f00 */
[----:B------:R-:W2:Y:S04]  /*17620*/  LDL.LU R37, [R1+0x10c] ;  /* 0x00010c0001257983 */ /* 0x000ea80000300800 */
[----:B------:R-:W2:Y:S01]  /*17630*/  LDL.LU R35, [R1+0x110] ;  /* 0x0001100001237983 */ /* 0x000ea20000300800 */
[----:B------:R-:W-:-:S04]  /*17640*/  ISETP.GT.AND P1, PT, R2, 0x64, PT ;  /* 0x000000640200780c */ /* 0x000fc80003f24270 */
[----:B------:R-:W-:-:S04]  /*17650*/  SEL R27, RZ, 0x4, !P1 ;  /* 0x00000004ff1b7807 */ /* 0x000fc80004800000 */
[----:B------:R-:W-:-:S04]  /*17660*/  SEL R27, R27, RZ, !P0 ;  /* 0x000000ff1b1b7207 */ /* 0x000fc80004000000 */
[----:B------:R-:W-:-:S13]  /*17670*/  ISETP.NE.U32.AND P1, PT, R27, RZ, PT ;  /* 0x000000ff1b00720c */ /* 0x000fda0003f25070 */
[----:B------:R1:W-:Y:S01]  /*17680*/  LDGSTS.E [R26+0x6400], desc[UR8][R32.64], P1 ;  /* 0x06400000201a7fae */ /* 0x0003e20008921848 */
[----:B------:R-:W-:-:S04]  /*17690*/  ISETP.GT.AND P1, PT, R2, 0x68, PT ;  /* 0x000000680200780c */ /* 0x000fc80003f24270 */
[----:B------:R-:W-:Y:S02]  /*176a0*/  SEL R27, RZ, 0x4, !P1 ;  /* 0x00000004ff1b7807 */ /* 0x000fe40004800000 */
[----:B------:R-:W-:Y:S02]  /*176b0*/  ISETP.GT.AND P1, PT, R2, 0x6c, PT ;  /* 0x0000006c0200780c */ /* 0x000fe40003f24270 */
[----:B------:R-:W-:Y:S02]  /*176c0*/  SEL R27, R27, RZ, !P0 ;  /* 0x000000ff1b1b7207 */ /* 0x000fe40004000000 */
[-C--:B------:R-:W-:Y:S02]  /*176d0*/  IADD3 R38, P3, R38, R25.reuse, RZ ;  /* 0x0000001926267210 */ /* 0x080fe40007f7e0ff */
[----:B------:R-:W-:Y:S02]  /*176e0*/  ISETP.NE.U32.AND P2, PT, R27, RZ, PT ;  /* 0x000000ff1b00720c */ /* 0x000fe40003f45070 */
[----:B------:R-:W-:Y:S01]  /*176f0*/  SEL R27, RZ, 0x4, !P1 ;  /* 0x00000004ff1b7807 */ /* 0x000fe20004800000 */
[----:B------:R-:W-:Y:S01]  /*17700*/  IMAD.X R40, R40, 0x1, R24, P3 ;  /* 0x0000000128287824 */ /* 0x000fe200018e0618 */
[----:B---3--:R-:W-:-:S02]  /*17710*/  IADD3 R34, P4, R34, R25, RZ ;  /* 0x0000001922227210 */ /* 0x008fc40007f9e0ff */
[----:B------:R-:W-:Y:S01]  /*17720*/  SEL R27, R27, RZ, !P0 ;  /* 0x000000ff1b1b7207 */ /* 0x000fe20004000000 */
[----:B------:R-:W-:Y:S02]  /*17730*/  STL [R1+0xb0], R38 ;  /* 0x0000b02601007387 */ /* 0x000fe40000100800 */
[----:B------:R-:W-:Y:S01]  /*17740*/  IMAD.X R36, R36, 0x1, R24, P4 ;  /* 0x0000000124247824 */ /* 0x000fe200020e0618 */
[----:B------:R-:W-:Y:S01]  /*17750*/  ISETP.NE.U32.AND P1, PT, R27, RZ, PT ;  /* 0x000000ff1b00720c */ /* 0x000fe20003f25070 */
[----:B-1----:R-:W-:Y:S01]  /*17760*/  IMAD.MOV.U32 R32, RZ, RZ, R38 ;  /* 0x000000ffff207224 */ /* 0x002fe200078e0026 */
[----:B------:R-:W-:Y:S01]  /*17770*/  MOV R33, R40 ;  /* 0x0000002800217202 */ /* 0x000fe20000000f00 */
[----:B------:R1:W-:Y:S04]  /*17780*/  STL [R1+0xac], R40 ;  /* 0x0000ac2801007387 */ /* 0x0003e80000100800 */
[----:B------:R-:W-:Y:S04]  /*17790*/  STL [R1+0xd0], R34 ;  /* 0x0000d02201007387 */ /* 0x000fe80000100800 */
[----:B------:R3:W-:Y:S04]  /*177a0*/  STL [R1+0xcc], R36 ;  /* 0x0000cc2401007387 */ /* 0x0007e80000100800 */
[----:B-1----:R-:W2:Y:S04]  /*177b0*/  LDL.LU R40, [R1+0x12c] ;  /* 0x00012c0001287983 */ /* 0x002ea80000300800 */
[----:B------:R1:W-:Y:S04]  /*177c0*/  LDGSTS.E [R26+0x6800], desc[UR8][R32.64], P2 ;  /* 0x06800000201a7fae */ /* 0x0003e80009121848 */
[----:B------:R-:W2:Y:S01]  /*177d0*/  LDL.LU R38, [R1+0x130] ;  /* 0x0001300001267983 */ /* 0x000ea20000300800 */
[----:B-1----:R-:W-:-:S02]  /*177e0*/  IMAD.MOV.U32 R33, RZ, RZ, R36 ;  /* 0x000000ffff217224 */ /* 0x002fc400078e0024 */
[----:B------:R-:W-:Y:S01]  /*177f0*/  IMAD.MOV.U32 R32, RZ, RZ, R34 ;  /* 0x000000ffff207224 */ /* 0x000fe200078e0022 */
        /* <DEDUP_REMOVED lines=8> */
[----:B--2---:R-:W-:Y:S01]  /*17880*/  IMAD.X R42, R42, 0x1, R24, P3 ;  /* 0x000000012a2a7824 */ /* 0x004fe200018e0618 */
[----:B-1----:R-:W-:-:S03]  /*17890*/  MOV R32, R41 ;  /* 0x0000002900207202 */ /* 0x002fc60000000f00 */
[----:B------:R-:W-:Y:S01]  /*178a0*/  IMAD.MOV.U32 R33, RZ, RZ, R42 ;  /* 0x000000ffff217224 */ /* 0x000fe200078e002a */
[----:B------:R-:W-:Y:S04]  /*178b0*/  STL [R1+0xf0], R41 ;  /* 0x0000f02901007387 */ /* 0x000fe80000100800 */
[----:B------:R-:W-:Y:S04]  /*178c0*/  STL [R1+0xec], R42 ;  /* 0x0000ec2a01007387 */ /* 0x000fe80000100800 */
[----:B------:R1:W-:Y:S01]  /*178d0*/  LDGSTS.E [R26+0x7000], desc[UR8][R32.64], P2 ;  /* 0x07000000201a7fae */ /* 0x0003e20009121848 */
[----:B------:R-:W-:-:S05]  /*178e0*/  IADD3 R35, P4, R35, R25, RZ ;  /* 0x0000001923237210 */ /* 0x000fca0007f9e0ff */
[----:B------:R-:W-:Y:S01]  /*178f0*/  IMAD.X R37, R37, 0x1, R24, P4 ;  /* 0x0000000125257824 */ /* 0x000fe200020e0618 */
[----:B------:R-:W-:Y:S01]  /*17900*/  STL [R1+0x110], R35 ;  /* 0x0001102301007387 */ /* 0x000fe20000100800 */
[----:B-1----:R-:W-:-:S03]  /*17910*/  IMAD.MOV.U32 R32, RZ, RZ, R35 ;  /* 0x000000ffff207224 */ /* 0x002fc600078e0023 */
[----:B------:R1:W-:Y:S01]  /*17920*/  STL [R1+0x10c], R37 ;  /* 0x00010c2501007387 */ /* 0x0003e20000100800 */
[----:B------:R-:W-:-:S03]  /*17930*/  IMAD.MOV.U32 R33, RZ, RZ, R37 ;  /* 0x000000ffff217224 */ /* 0x000fc600078e0025 */
[----:B-1----:R-:W2:Y:S04]  /*17940*/  LDL.LU R37, [R1+0x5a8] ;  /* 0x0005a80001257983 */ /* 0x002ea80000300800 */
[----:B------:R-:W4:Y:S04]  /*17950*/  LDL.LU R35, [R1+0x5d0] ;  /* 0x0005d00001237983 */ /* 0x000f280000300800 */
        /* <DEDUP_REMOVED lines=9> */
[----:B------:R-:W-:-:S05]  /*179f0*/  IADD3 R38, P3, R38, R25, RZ ;  /* 0x0000001926267210 */ /* 0x000fca0007f7e0ff */
[----:B------:R-:W-:Y:S01]  /*17a00*/  IMAD.X R40, R40, 0x1, R24, P3 ;  /* 0x0000000128287824 */ /* 0x000fe200018e0618 */
[----:B------:R-:W-:Y:S01]  /*17a10*/  STL [R1+0x130], R38 ;  /* 0x0001302601007387 */ /* 0x000fe20000100800 */
[----:B------:R-:W-:Y:S02]  /*17a20*/  SEL R27, R27, RZ, !P0 ;  /* 0x000000ff1b1b7207 */ /* 0x000fe40004000000 */
[----:B---3--:R-:W-:Y:S01]  /*17a30*/  IADD3 R34, P4, R34, R25, RZ ;  /* 0x0000001922227210 */ /* 0x008fe20007f9e0ff */
[----:B------:R3:W-:Y:S03]  /*17a40*/  STL [R1+0x12c], R40 ;  /* 0x00012c2801007387 */ /* 0x0007e60000100800 */
[----:B------:R-:W-:Y:S01]  /*17a50*/  IADD3.X R36, R36, R24, RZ, P4, !PT ;  /* 0x0000001824247210 */ /* 0x000fe200027fe4ff */
[----:B------:R-:W-:Y:S01]  /*17a60*/  STL [R1+0x150], R34 ;  /* 0x0001502201007387 */ /* 0x000fe20000100800 */
[----:B-1----:R-:W-:-:S02]  /*17a70*/  IMAD.MOV.U32 R33, RZ, RZ, R40 ;  /* 0x000000ffff217224 */ /* 0x002fc400078e0028 */
[----:B------:R-:W-:Y:S01]  /*17a80*/  IMAD.MOV.U32 R32, RZ, RZ, R38 ;  /* 0x000000ffff207224 */ /* 0x000fe200078e0026 */
[----:B------:R1:W-:Y:S01]  /*17a90*/  STL [R1+0x14c], R36 ;  /* 0x00014c2401007387 */ /* 0x0003e20000100800 */
[----:B------:R-:W-:-:S03]  /*17aa0*/  ISETP.NE.U32.AND P2, PT, R27, RZ, PT ;  /* 0x000000ff1b00720c */ /* 0x000fc60003f45070 */
[----:B---3--:R-:W3:Y:S01]  /*17ab0*/  LDL.LU R40, [R1+0x59c] ;  /* 0x00059c0001287983 */ /* 0x008ee20000300800 */
[----:B------:R-:W-:-:S03]  /*17ac0*/  SEL R27, RZ, 0x4, !P1 ;  /* 0x00000004ff1b7807 */ /* 0x000fc60004800000 */
[----:B------:R-:W3:Y:S01]  /*17ad0*/  LDL.LU R38, [R1+0x5a0] ;  /* 0x0005a00001267983 */ /* 0x000ee20000300800 */
[----:B------:R-:W-:-:S04]  /*17ae0*/  SEL R27, R27, RZ, !P0 ;  /* 0x000000ff1b1b7207 */ /* 0x000fc80004000000 */
[----:B------:R-:W-:Y:S01]  /*17af0*/  ISETP.NE.U32.AND P1, PT, R27, RZ, PT ;  /* 0x000000ff1b00720c */ /* 0x000fe20003f25070 */
[----:B------:R1:W-:Y:S02]  /*17b00*/  LDGSTS.E [R26+0x7800], desc[UR8][R32.64], P2 ;  /* 0x07800000201a7fae */ /* 0x0003e40009121848 */
[----:B-1----:R-:W-:Y:S02]  /*17b10*/  IMAD.MOV.U32 R32, RZ, RZ, R34 ;  /* 0x000000ffff207224 */ /* 0x002fe400078e0022 */
[----:B------:R-:W-:Y:S02]  /*17b20*/  IMAD.MOV.U32 R33, RZ, RZ, R36 ;  /* 0x000000ffff217224 */ /* 0x000fe400078e0024 */
[----:B------:R-:W3:Y:S06]  /*17b30*/  LDL.LU R36, [R1+0x58c] ;  /* 0x00058c0001247983 */ /* 0x000eec0000300800 */
[----:B------:R1:W-:Y:S01]  /*17b40*/  LDGSTS.E [R26+0x7c00], desc[UR8][R32.64], P1 ;  /* 0x07c00000201a7fae */ /* 0x0003e20008921848 */
[----:B------:R-:W-:-:S03]  /*17b50*/  ISETP.GT.AND P1, PT, R2, 0x1, PT ;  /* 0x000000010200780c */ /* 0x000fc60003f24270 */
[----:B------:R-:W3:Y:S01]  /*17b60*/  LDL.LU R34, [R1+0x578] ;  /* 0x0005780001227983 */ /* 0x000ee20000300800 */
[----:B-1----:R-:W-:-:S04]  /*17b70*/  SEL R32, RZ, 0x4, !P1 ;  /* 0x00000004ff207807 */ /* 0x002fc80004800000 */
[----:B------:R-:W-:-:S04]  /*17b80*/  SEL R32, R32, RZ, !P0 ;  /* 0x000000ff20207207 */ /* 0x000fc80004000000 */
[----:B------:R-:W-:Y:S02]  /*17b90*/  ISETP.NE.U32.AND P1, PT, R32, RZ, PT ;  /* 0x000000ff2000720c */ /* 0x000fe40003f25070 */
[-C--:B----4-:R-:W-:Y:S02]  /*17ba0*/  IADD3 R35, P3, R35, R25.reuse, RZ ;  /* 0x0000001923237210 */ /* 0x090fe40007f7e0ff */
[----:B--2---:R-:W-:Y:S02]  /*17bb0*/  IADD3 R41, P4, R41, R25, RZ ;  /* 0x0000001929297210 */ /* 0x004fe40007f9e0ff */
[----:B------:R-:W-:Y:S01]  /*17bc0*/  IADD3.X R37, R37, R24, RZ, P3, !PT ;  /* 0x0000001825257210 */ /* 0x000fe20001ffe4ff */
[----:B------:R-:W-:Y:S04]  /*17bd0*/  STL [R1+0x5d0], R35 ;  /* 0x0005d02301007387 */ /* 0x000fe80000100800 */
[----:B------:R-:W-:Y:S01]  /*17be0*/  STL [R1+0x5c4], R41 ;  /* 0x0005c42901007387 */ /* 0x000fe20000100800 */
[----:B------:R-:W-:-:S03]  /*17bf0*/  IMAD.MOV.U32 R33, RZ, RZ, R37 ;  /* 0x000000ffff217224 */ /* 0x000fc600078e0025 */
[----:B------:R1:W-:Y:S01]  /*17c00*/  STL [R1+0x5a8], R37 ;  /* 0x0005a82501007387 */ /* 0x0003e20000100800 */
[----:B------:R-:W-:-:S03]  /*17c10*/  IMAD.MOV.U32 R32, RZ, RZ, R35 ;  /* 0x000000ffff207224 */ /* 0x000fc600078e0023 */
[----:B-1----:R-:W2:Y:S04]  /*17c20*/  LDL.LU R37, [R1+0x588] ;  /* 0x0005880001257983 */ /* 0x002ea80000300800 */
[----:B------:R-:W4:Y:S01]  /*17c30*/  LDL.LU R35, [R1+0x574] ;  /* 0x0005740001237983 */ /* 0x000f220000300800 */
[----:B------:R-:W-:-:S04]  /*17c40*/  ISETP.GT.AND P2, PT, R2, 0x5, PT ;  /* 0x000000050200780c */ /* 0x000fc80003f44270 */
[----:B------:R-:W-:-:S04]  /*17c50*/  SEL R27, RZ, 0x4, !P2 ;  /* 0x00000004ff1b7807 */ /* 0x000fc80005000000 */
[----:B------:R-:W-:-:S04]  /*17c60*/  SEL R27, R27, RZ, !P0 ;  /* 0x000000ff1b1b7207 */ /* 0x000fc80004000000 */
[----:B------:R-:W-:Y:S02]  /*17c70*/  ISETP.NE.U32.AND P2, PT, R27, RZ, PT ;  /* 0x000000ff1b00720c */ /* 0x000fe40003f45070 */
[----:B------:R-:W-:Y:S01]  /*17c80*/  LOP3.LUT R27, R135, 0x20, RZ, 0x3c, !PT ;  /* 0x00000020871b7812 */ /* 0x000fe200078e3cff */
[----:B------:R-:W-:-:S04]  /*17c90*/  IMAD.X R19, R19, 0x1, R24, P4 ;  /* 0x0000000113137824 */ /* 0x000fc800020e0618 */
[----:B------:R-:W-:-:S05]  /*17ca0*/  VIADD R27, R27, UR7 ;  /* 0x000000071b1b7c36 */ /* 0x000fca0008000000 */
[----:B------:R1:W-:Y:S01]  /*17cb0*/  LDGSTS.E [R27+0x100], desc[UR8][R32.64], P1 ;  /* 0x00100000201b7fae */ /* 0x0003e20008921848 */
[----:B------:R-:W-:Y:S02]  /*17cc0*/  ISETP.GT.AND P1, PT, R2, 0x9, PT ;  /* 0x000000090200780c */ /* 0x000fe40003f24270 */
[----:B-1----:R-:W-:Y:S01]  /*17cd0*/  MOV R32, R41 ;  /* 0x0000002900207202 */ /* 0x002fe20000000f00 */
[----:B------:R-:W-:-:S05]  /*17ce0*/  IMAD.MOV.U32 R33, RZ, RZ, R19 ;  /* 0x000000ffff217224 */ /* 0x000fca00078e0013 */
[----:B------:R1:W-:Y:S01]  /*17cf0*/  LDGSTS.E [R27+0x500], desc[UR8][R32.64], P2 ;  /* 0x00500000201b7fae */ /* 0x0003e20009121848 */
[----:B------:R-:W-:Y:S02]  /*17d00*/  IADD3 R7, P3, R7, R25, RZ ;  /* 0x0000001907077210 */ /* 0x000fe40007f7e0ff */
[----:B-1----:R-:W-:Y:S02]  /*17d10*/  SEL R32, RZ, 0x4, !P1 ;  /* 0x00000004ff207807 */ /* 0x002fe40004800000 */
[----:B------:R-:W-:Y:S02]  /*17d20*/  ISETP.GT.AND P1, PT, R2, 0xd, PT ;  /* 0x0000000d0200780c */ /* 0x000fe40003f24270 */
[----:B------:R-:W-:-:S04]  /*17d30*/  SEL R32, R32, RZ, !P0 ;  /* 0x000000ff20207207 */ /* 0x000fc80004000000 */
[----:B------:R-:W-:Y:S02]  /*17d40*/  ISETP.NE.U32.AND P2, PT, R32, RZ, PT ;  /* 0x000000ff2000720c */ /* 0x000fe40003f45070 */
[----:B------:R-:W-:Y:S01]  /*17d50*/  SEL R32, RZ, 0x4, !P1 ;  /* 0x00000004ff207807 */ /* 0x000fe20004800000 */
[----:B------:R-:W-:-:S03]  /*17d60*/  IMAD.X R14, R14, 0x1, R24, P3 ;  /* 0x000000010e0e7824 */ /* 0x000fc600018e0618 */
[----:B------:R-:W-:Y:S02]  /*17d70*/  SEL R32, R32, RZ, !P0 ;  /* 0x000000ff20207207 */ /* 0x000fe40004000000 */
[----:B---3--:R-:W-:Y:S02]  /*17d80*/  IADD3 R38, P4, R38, R25, RZ ;  /* 0x0000001926267210 */ /* 0x008fe40007f9e0ff */
[----:B------:R-:W-:Y:S01]  /*17d90*/  ISETP.NE.U32.AND P1, PT, R32, RZ, PT ;  /* 0x000000ff2000720c */ /* 0x000fe20003f25070 */
[----:B------:R-:W-:Y:S01]  /*17da0*/  IMAD.MOV.U32 R32, RZ, RZ, R7 ;  /* 0x000000ffff207224 */ /* 0x000fe200078e0007 */
[----:B------:R-:W-:Y:S01]  /*17db0*/  MOV R33, R14 ;  /* 0x0000000e00217202 */ /* 0x000fe20000000f00 */
[----:B------:R-:W-:-:S04]  /*17dc0*/  IMAD.X R40, R40, 0x1, R24, P4 ;  /* 0x0000000128287824 */ /* 0x000fc800020e0618 */
[----:B------:R1:W-:Y:S02]  /*17dd0*/  LDGSTS.E [R27+0x900], desc[UR8][R32.64], P2 ;  /* 0x00900000201b7fae */ /* 0x0003e40009121848 */
[----:B-1----:R-:W-:Y:S02]  /*17de0*/  IMAD.MOV.U32 R32, RZ, RZ, R38 ;  /* 0x000000ffff207224 */ /* 0x002fe400078e0026 */
[----:B------:R-:W-:-:S05]  /*17df0*/  IMAD.MOV.U32 R33, RZ, RZ, R40 ;  /* 0x000000ffff217224 */ /* 0x000fca00078e0028 */
[----:B------:R1:W-:Y:S01]  /*17e00*/  LDGSTS.E [R27+0xd00], desc[UR8][R32.64], P1 ;  /* 0x00d00000201b7fae */ /* 0x0003e20008921848 */
[----:B------:R-:W-:Y:S02]  /*17e10*/  ISETP.GT.AND P1, PT, R2, 0x11, PT ;  /* 0x000000110200780c */ /* 0x000fe40003f24270 */
[----:B------:R-:W-:Y:S02]  /*17e20*/  IADD3 R36, P3, R36, R25, RZ ;  /* 0x0000001924247210 */ /* 0x000fe40007f7e0ff */
[----:B-1----:R-:W-:Y:S02]  /*17e30*/  SEL R32, RZ, 0x4, !P1 ;  /* 0x00000004ff207807 */ /* 0x002fe40004800000 */
[----:B------:R-:W-:Y:S02]  /*17e40*/  ISETP.GT.AND P1, PT, R2, 0x15, PT ;  /* 0x000000150200780c */ /* 0x000fe40003f24270 */
[----:B------:R-:W-:-:S04]  /*17e50*/  SEL R32, R32, RZ, !P0 ;  /* 0x000000ff20207207 */ /* 0x000fc80004000000 */
[----:B------:R-:W-:Y:S02]  /*17e60*/  ISETP.NE.U32.AND P2, PT, R32, RZ, PT ;  /* 0x000000ff2000720c */ /* 0x000fe40003f45070 */
[----:B------:R-:W-:Y:S02]  /*17e70*/  SEL R32, RZ, 0x4, !P1 ;  /* 0x00000004ff207807 */ /* 0x000fe40004800000 */
[----:B------:R-:W-:Y:S02]  /*17e80*/  IADD3 R34, P4, R34, R25, RZ ;  /* 0x0000001922227210 */ /* 0x000fe40007f9e0ff */
[----:B------:R-:W-:Y:S01]  /*17e90*/  SEL R32, R32, RZ, !P0 ;  /* 0x000000ff20207207 */ /* 0x000fe20004000000 */
[----:B------:R-:W-:Y:S03]  /*17ea0*/  STL [R1+0x5a0], R38 ;  /* 0x0005a02601007387 */ /* 0x000fe60000100800 */
[----:B------:R-:W-:-:S02]  /*17eb0*/  ISETP.NE.U32.AND P1, PT, R32, RZ, PT ;  /* 0x000000ff2000720c */ /* 0x000fc40003f25070 */
[----:B------:R-:W-:Y:S01]  /*17ec0*/  MOV R32, R36 ;  /* 0x0000002400207202 */ /* 0x000fe20000000f00 */
[----:B------:R-:W-:Y:S04]  /*17ed0*/  STL [R1+0x59c], R40 ;  /* 0x00059c2801007387 */ /* 0x000fe80000100800 */
[----:B------:R-:W-:Y:S01]  /*17ee0*/  STL [R1+0x58c], R36 ;  /* 0x00058c2401007387 */ /* 0x000fe20000100800 */
[----:B--2---:R-:W-:-:S04]  /*17ef0*/  IMAD.X R37, R37, 0x1, R24, P3 ;  /* 0x0000000125257824 */ /* 0x004fc800018e0618 */
[----:B------:R-:W-:Y:S02]  /*17f00*/  IMAD.MOV.U32 R33, RZ, RZ, R37 ;  /* 0x000000ffff217224 */ /* 0x000fe400078e0025 */
[----:B----4-:R-:W-:Y:S01]  /*17f10*/  IMAD.X R35, R35, 0x1, R24, P4 ;  /* 0x0000000123237824 */ /* 0x010fe200020e0618 */
[----:B------:R-:W-:Y:S04]  /*17f20*/  STL [R1+0x588], R37 ;  /* 0x0005882501007387 */ /* 0x000fe80000100800 */
[----:B------:R-:W-:Y:S04]  /*17f30*/  STL [R1+0x578], R34 ;  /* 0x0005782201007387 */ /* 0x000fe80000100800 */
[----:B------:R1:W-:Y:S04]  /*17f40*/  LDGSTS.E [R27+0x1100], desc[UR8][R32.64], P2 ;  /* 0x01100000201b7fae */ /* 0x0003e80009121848 */
[----:B------:R2:W-:Y:S01]  /*17f50*/  STL [R1+0x574], R35 ;  /* 0x0005742301007387 */ /* 0x0005e20000100800 */
[----:B-1----:R-:W-:-:S02]  /*17f60*/  IMAD.MOV.U32 R33, RZ, RZ, R35 ;  /* 0x000000ffff217224 */ /* 0x002fc400078e0023 */
[----:B------:R-:W-:Y:S01]  /*17f70*/  IMAD.MOV.U32 R32, RZ, RZ, R34 ;  /* 0x000000ffff207224 */ /* 0x000fe200078e0022 */
[----:B--2---:R-:W2:Y:S04]  /*17f80*/  LDL.LU R35, [R1+0x14] ;  /* 0x0000140001237983 */ /* 0x004ea80000300800 */
[----:B------:R-:W3:Y:S04]  /*17f90*/  LDL.LU R34, [R1+0x18] ;  /* 0x0000180001227983 */ /* 0x000ee80000300800 */
[----:B------:R-:W4:Y:S04]  /*17fa0*/  LDL.LU R40, [R1+0x34] ;  /* 0x0000340001287983 */ /* 0x000f280000300800 */
[----:B------:R-:W4:Y:S04]  /*17fb0*/  LDL.LU R38, [R1+0x38] ;  /* 0x0000380001267983 */ /* 0x000f280000300800 */
[----:B------:R-:W4:Y:S04]  /*17fc0*/  LDL.LU R37, [R1+0x54] ;  /* 0x0000540001257983 */ /* 0x000f280000300800 */
[----:B------:R-:W4:Y:S04]  /*17fd0*/  LDL.LU R36, [R1+0x58] ;  /* 0x0000580001247983 */ /* 0x000f280000300800 */
[----:B------:R1:W-:Y:S01]  /*17fe0*/  LDGSTS.E [R27+0x1500], desc[UR8][R32.64], P1 ;  /* 0x01500000201b7fae */ /* 0x0003e20008921848 */
[----:B------:R-:W-:-:S04]  /*17ff0*/  ISETP.GT.AND P1, PT, R2, 0x19, PT ;  /* 0x000000190200780c */ /* 0x000fc80003f24270 */
[----:B-1----:R-:W-:Y:S02]  /*18000*/  SEL R32, RZ, 0x4, !P1 ;  /* 0x00000004ff207807 */ /* 0x002fe40004800000 */
        /* <DEDUP_REMOVED lines=9> */
[----:B------:R-:W-:Y:S01]  /*180a0*/  IMAD.MOV.U32 R32, RZ, RZ, R139 ;  /* 0x000000ffff207224 */ /* 0x000fe200078e008b */
[----:B------:R-:W-:Y:S01]  /*180b0*/  IADD3.X R146, R146, R24, RZ, P4, !PT ;  /* 0x0000001892927210 */ /* 0x000fe200027fe4ff */
[----:B------:R-:W-:-:S05]  /*180c0*/  IMAD.MOV.U32 R33, RZ, RZ, R138 ;  /* 0x000000ffff217224 */ /* 0x000fca00078e008a */
[----:B------:R1:W-:Y:S02]  /*180d0*/  LDGSTS.E [R27+0x1900], desc[UR8][R32.64], P2 ;  /* 0x01900000201b7fae */ /* 0x0003e40009121848 */
[----:B-1----:R-:W-:Y:S02]  /*180e0*/  IMAD.MOV.U32 R32, RZ, RZ, R147 ;  /* 0x000000ffff207224 */ /* 0x002fe400078e0093 */
[----:B------:R-:W-:-:S05]  /*180f0*/  IMAD.MOV.U32 R33, RZ, RZ, R146 ;  /* 0x000000ffff217224 */ /* 0x000fca00078e0092 */
[----:B------:R1:W-:Y:S01]  /*18100*/  LDGSTS.E [R27+0x1d00], desc[UR8][R32.64], P1 ;  /* 0x01d00000201b7fae */ /* 0x0003e20008921848 */
[----:B------:R-:W-:-:S04]  /*18110*/  ISETP.GT.AND P1, PT, R2, 0x21, PT ;  /* 0x000000210200780c */ /* 0x000fc80003f24270 */
[----:B-1----:R-:W-:Y:S02]  /*18120*/  SEL R32, RZ, 0x4, !P1 ;  /* 0x00000004ff207807 */ /* 0x002fe40004800000 */
        /* <DEDUP_REMOVED lines=9> */
[----:B------:R-:W-:Y:S02]  /*181c0*/  IMAD.MOV.U32 R32, RZ, RZ, R155 ;  /* 0x000000ffff207224 */ /* 0x000fe400078e009b */
[----:B------:R-:W-:Y:S02]  /*181d0*/  IMAD.MOV.U32 R33, RZ, RZ, R154 ;  /* 0x000000ffff217224 */ /* 0x000fe400078e009a */
[----:B------:R-:W-:-:S03]  /*181e0*/  IMAD.X R162, R162, 0x1, R24, P4 ;  /* 0x00000001a2a27824 */ /* 0x000fc600020e0618 */
[----:B------:R1:W-:Y:S02]  /*181f0*/  LDGSTS.E [R27+0x2100], desc[UR8][R32.64], P2 ;  /* 0x02100000201b7fae */ /* 0x0003e40009121848 */
[----:B-1----:R-:W-:Y:S01]  /*18200*/  IMAD.MOV.U32 R32, RZ, RZ, R163 ;  /* 0x000000ffff207224 */ /* 0x002fe200078e00a3 */
[----:B------:R-:W-:-:S05]  /*18210*/  MOV R33, R162 ;  /* 0x000000a200217202 */ /* 0x000fca0000000f00 */
        /* <DEDUP_REMOVED lines=12> */
[----:B------:R-:W-:Y:S02]  /*182e0*/  IMAD.MOV.U32 R32, RZ, RZ, R171 ;  /* 0x000000ffff207224 */ /* 0x000fe400078e00ab */
[----:B------:R-:W-:Y:S02]  /*182f0*/  IMAD.MOV.U32 R33, RZ, RZ, R170 ;  /* 0x000000ffff217224 */ /* 0x000fe400078e00aa */
[----:B------:R-:W-:-:S03]  /*18300*/  IMAD.X R178, R178, 0x1, R24, P4 ;  /* 0x00000001b2b27824 */ /* 0x000fc600020e0618 */
[----:B------:R1:W-:Y:S02]  /*18310*/  LDGSTS.E [R27+0x2900], desc[UR8][R32.64], P2 ;  /* 0x02900000201b7fae */ /* 0x0003e40009121848 */
[----:B-1----:R-:W-:Y:S01]  /*18320*/  MOV R32, R179 ;  /* 0x000000b300207202 */ /* 0x002fe20000000f00 */
[----:B------:R-:W-:-:S05]  /*18330*/  IMAD.MOV.U32 R33, RZ, RZ, R178 ;  /* 0x000000ffff217224 */ /* 0x000fca00078e00b2 */
[----:B------:R1:W-:Y:S01]  /*18340*/  LDGSTS.E [R27+0x2d00], desc[UR8][R32.64], P1 ;  /* 0x02d00000201b7fae */ /* 0x0003e20008921848 */
[C---:B------:R-:W-:Y:S02]  /*18350*/  ISETP.GT.AND P1, PT, R2.reuse, 0x31, PT ;  /* 0x000000310200780c */ /* 0x040fe40003f24270 */
        /* <DEDUP_REMOVED lines=8> */
[----:B------:R-:W-:Y:S02]  /*183e0*/  IADD3 R195, P4, R195, R25, RZ ;  /* 0x00000019c3c37210 */ /* 0x000fe40007f9e0ff */
        /* <DEDUP_REMOVED lines=69> */
[----:B---3--:R-:W-:Y:S02]  /*18840*/  IADD3 R34, P4, R34, R25, RZ ;  /* 0x0000001922227210 */ /* 0x008fe40007f9e0ff */
[----:B------:R-:W-:Y:S01]  /*18850*/  SEL R32, R32, RZ, !P0 ;  /* 0x000000ff20207207 */ /* 0x000fe20004000000 */
[--C-:B------:R-:W-:Y:S02]  /*18860*/  IMAD.X R250, R250, 0x1, R24.reuse, P3 ;  /* 0x00000001fafa7824 */ /* 0x100fe400018e0618 */
[----:B--2---:R-:W-:Y:S01]  /*18870*/  IMAD.X R35, R35, 0x1, R24, P4 ;  /* 0x0000000123237824 */ /* 0x004fe200020e0618 */
[----:B------:R-:W-:Y:S01]  /*18880*/  ISETP.NE.U32.AND P1, PT, R32, RZ, PT ;  /* 0x000000ff2000720c */ /* 0x000fe20003f25070 */
[----:B------:R-:W-:Y:S02]  /*18890*/  IMAD.MOV.U32 R32, RZ, RZ, R251 ;  /* 0x000000ffff207224 */ /* 0x000fe400078e00fb */
[----:B------:R-:W-:Y:S01]  /*188a0*/  IMAD.MOV.U32 R33, RZ, RZ, R250 ;  /* 0x000000ffff217224 */ /* 0x000fe200078e00fa */
[----:B------:R-:W-:Y:S04]  /*188b0*/  STL [R1+0x18], R34 ;  /* 0x0000182201007387 */ /* 0x000fe80000100800 */
[----:B------:R1:W-:Y:S04]  /*188c0*/  STL [R1+0x14], R35 ;  /* 0x0000142301007387 */ /* 0x0003e80000100800 */
[----:B------:R2:W-:Y:S04]  /*188d0*/  LDGSTS.E [R27+0x5100], desc[UR8][R32.64], P2 ;  /* 0x05100000201b7fae */ /* 0x0005e80009121848 */
[----:B------:R-:W3:Y:S04]  /*188e0*/  LDL.LU R42, [R1+0x74] ;  /* 0x00007400012a7983 */ /* 0x000ee80000300800 */
[----:B------:R-:W3:Y:S01]  /*188f0*/  LDL.LU R41, [R1+0x78] ;  /* 0x0000780001297983 */ /* 0x000ee20000300800 */
[----:B--2---:R-:W-:Y:S01]  /*18900*/  MOV R32, R34 ;  /* 0x0000002200207202 */ /* 0x004fe20000000f00 */
[----:B------:R-:W-:-:S02]  /*18910*/  IMAD.MOV.U32 R33, RZ, RZ, R35 ;  /* 0x000000ffff217224 */ /* 0x000fc400078e0023 */
[----:B-1----:R-:W2:Y:S04]  /*18920*/  LDL.LU R35, [R1+0x94] ;  /* 0x0000940001237983 */ /* 0x002ea80000300800 */
[----:B------:R-:W2:Y:S04]  /*18930*/  LDL.LU R34, [R1+0x98] ;  /* 0x0000980001227983 */ /* 0x000ea80000300800 */
[----:B------:R1:W-:Y:S01]  /*18940*/  LDGSTS.E [R27+0x5500], desc[UR8][R32.64], P1 ;  /* 0x05500000201b7fae */ /* 0x0003e20008921848 */
[----:B------:R-:W-:Y:S02]  /*18950*/  ISETP.GT.AND P1, PT, R2, 0x59, PT ;  /* 0x000000590200780c */ /* 0x000fe40003f24270 */
[----:B----4-:R-:W-:-:S02]  /*18960*/  IADD3 R38, P3, R38, R25, RZ ;  /* 0x0000001926267210 */ /* 0x010fc40007f7e0ff */
[----:B-1----:R-:W-:Y:S02]  /*18970*/  SEL R32, RZ, 0x4, !P1 ;  /* 0x00000004ff207807 */ /* 0x002fe40004800000 */
[----:B------:R-:W-:Y:S02]  /*18980*/  ISETP.GT.AND P1, PT, R2, 0x5d, PT ;  /* 0x0000005d0200780c */ /* 0x000fe40003f24270 */
[----:B------:R-:W-:-:S04]  /*18990*/  SEL R32, R32, RZ, !P0 ;  /* 0x000000ff20207207 */ /* 0x000fc80004000000 */
[----:B------:R-:W-:Y:S02]  /*189a0*/  ISETP.NE.U32.AND P2, PT, R32, RZ, PT ;  /* 0x000000ff2000720c */ /* 0x000fe40003f45070 */
[----:B------:R-:W-:Y:S01]  /*189b0*/  SEL R32, RZ, 0x4, !P1 ;  /* 0x00000004ff207807 */ /* 0x000fe20004800000 */
[--C-:B------:R-:W-:Y:S01]  /*189c0*/  IMAD.X R40, R40, 0x1, R24.reuse, P3 ;  /* 0x0000000128287824 */ /* 0x100fe200018e0618 */
[----:B------:R-:W-:Y:S02]  /*189d0*/  IADD3 R36, P4, R36, R25, RZ ;  /* 0x0000001924247210 */ /* 0x000fe40007f9e0ff */
[----:B------:R-:W-:Y:S02]  /*189e0*/  SEL R32, R32, RZ, !P0 ;  /* 0x000000ff20207207 */ /* 0x000fe40004000000 */
[----:B------:R-:W-:Y:S01]  /*189f0*/  MOV R33, R40 ;  /* 0x0000002800217202 */ /* 0x000fe20000000f00 */
[----:B------:R-:W-:Y:S01]  /*18a00*/  IMAD.X R37, R37, 0x1, R24, P4 ;  /* 0x0000000125257824 */ /* 0x000fe200020e0618 */
[----:B------:R-:W-:Y:S01]  /*18a10*/  ISETP.NE.U32.AND P1, PT, R32, RZ, PT ;  /* 0x000000ff2000720c */ /* 0x000fe20003f25070 */
[----:B------:R-:W-:Y:S01]  /*18a20*/  IMAD.MOV.U32 R32, RZ, RZ, R38 ;  /* 0x000000ffff207224 */ /* 0x000fe200078e0026 */
[----:B------:R1:W-:Y:S04]  /*18a30*/  STL [R1+0x38], R38 ;  /* 0x0000382601007387 */ /* 0x0003e80000100800 */
[----:B------:R-:W-:Y:S04]  /*18a40*/  STL [R1+0x34], R40 ;  /* 0x0000342801007387 */ /* 0x000fe80000100800 */
[----:B------:R4:W-:Y:S04]  /*18a50*/  STL [R1+0x58], R36 ;  /* 0x0000582401007387 */ /* 0x0009e80000100800 */
[----:B------:R4:W-:Y:S04]  /*18a60*/  LDGSTS.E [R27+0x5900], desc[UR8][R32.64], P2 ;  /* 0x05900000201b7fae */ /* 0x0009e80009121848 */
[----:B------:R4:W-:Y:S04]  /*18a70*/  STL [R1+0x54], R37 ;  /* 0x0000542501007387 */ /* 0x0009e80000100800 */
[----:B-1----:R-:W2:Y:S01]  /*18a80*/  LDL.LU R38, [R1+0xb4] ;  /* 0x0000b40001267983 */ /* 0x002ea20000300800 */
[----:B----4-:R-:W-:-:S03]  /*18a90*/  IMAD.MOV.U32 R32, RZ, RZ, R36 ;  /* 0x000000ffff207224 */ /* 0x010fc600078e0024 */
[----:B------:R-:W4:Y:S01]  /*18aa0*/  LDL.LU R36, [R1+0xb8] ;  /* 0x0000b80001247983 */ /* 0x000f220000300800 */
[----:B------:R-:W-:-:S03]  /*18ab0*/  IMAD.MOV.U32 R33, RZ, RZ, R37 ;  /* 0x000000ffff217224 */ /* 0x000fc600078e0025 */
[----:B------:R-:W4:Y:S04]  /*18ac0*/  LDL.LU R40, [R1+0xd4] ;  /* 0x0000d40001287983 */ /* 0x000f280000300800 */
[----:B------:R-:W4:Y:S04]  /*18ad0*/  LDL.LU R37, [R1+0xd8] ;  /* 0x0000d80001257983 */ /* 0x000f280000300800 */
[----:B------:R1:W-:Y:S01]  /*18ae0*/  LDGSTS.E [R27+0x5d00], desc[UR8][R32.64], P1 ;  /* 0x05d00000201b7fae */ /* 0x0003e20008921848 */
[----:B------:R-:W-:-:S04]  /*18af0*/  ISETP.GT.AND P1, PT, R2, 0x61, PT ;  /* 0x000000610200780c */ /* 0x000fc80003f24270 */
[----:B-1----:R-:W-:Y:S02]  /*18b00*/  SEL R32, RZ, 0x4, !P1 ;  /* 0x00000004ff207807 */ /* 0x002fe40004800000 */
[----:B------:R-:W-:Y:S02]  /*18b10*/  ISETP.GT.AND P1, PT, R2, 0x65, PT ;  /* 0x000000650200780c */ /* 0x000fe40003f24270 */
[----:B------:R-:W-:-:S04]  /*18b20*/  SEL R32, R32, RZ, !P0 ;  /* 0x000000ff20207207 */ /* 0x000fc80004000000 */
[----:B------:R-:W-:Y:S02]  /*18b30*/  ISETP.NE.U32.AND P2, PT, R32, RZ, PT ;  /* 0x000000ff2000720c */ /* 0x000fe40003f45070 */
[----:B------:R-:W-:-:S04]  /*18b40*/  SEL R32, RZ, 0x4, !P1 ;  /* 0x00000004ff207807 */ /* 0x000fc80004800000 */
[----:B------:R-:W-:-:S04]  /*18b50*/  SEL R32, R32, RZ, !P0 ;  /* 0x000000ff20207207 */ /* 0x000fc80004000000 */
[----:B------:R-:W-:Y:S02]  /*18b60*/  ISETP.NE.U32.AND P1, PT, R32, RZ, PT ;  /* 0x000000ff2000720c */ /* 0x000fe40003f25070 */
[----:B---3--:R-:W-:-:S05]  /*18b70*/  IADD3 R41, P3, R41, R25, RZ ;  /* 0x0000001929297210 */ /* 0x008fca0007f7e0ff */
[----:B------:R-:W-:Y:S01]  /*18b80*/  IMAD.X R42, R42, 0x1, R24, P3 ;  /* 0x000000012a2a7824 */ /* 0x000fe200018e0618 */
[----:B------:R-:W-:Y:S02]  /*18b90*/  MOV R32, R41 ;  /* 0x0000002900207202 */ /* 0x000fe40000000f00 */
[----:B--2---:R-:W-:Y:S01]  /*18ba0*/  IADD3 R34, P4, R34, R25, RZ ;  /* 0x0000001922227210 */ /* 0x004fe20007f9e0ff */
[----:B------:R-:W-:Y:S01]  /*18bb0*/  IMAD.MOV.U32 R33, RZ, RZ, R42 ;  /* 0x000000ffff217224 */ /* 0x000fe200078e002a */
[----:B------:R-:W-:Y:S03]  /*18bc0*/  STL [R1+0x78], R41 ;  /* 0x0000782901007387 */ /* 0x000fe60000100800 */
[----:B------:R-:W-:Y:S01]  /*18bd0*/  IMAD.X R35, R35, 0x1, R24, P4 ;  /* 0x0000000123237824 */ /* 0x000fe200020e0618 */
[----:B------:R1:W-:Y:S04]  /*18be0*/  STL [R1+0x74], R42 ;  /* 0x0000742a01007387 */ /* 0x0003e80000100800 */
[----:B------:R2:W-:Y:S04]  /*18bf0*/  STL [R1+0x98], R34 ;  /* 0x0000982201007387 */ /* 0x0005e80000100800 */
[----:B------:R3:W-:Y:S04]  /*18c00*/  LDGSTS.E [R27+0x6100], desc[UR8][R32.64], P2 ;  /* 0x06100000201b7fae */ /* 0x0007e80009121848 */
[----:B------:R2:W-:Y:S04]  /*18c10*/  STL [R1+0x94], R35 ;  /* 0x0000942301007387 */ /* 0x0005e80000100800 */
[----:B-1----:R-:W4:Y:S01]  /*18c20*/  LDL.LU R42, [R1+0xf4] ;  /* 0x0000f400012a7983 */ /* 0x002f220000300800 */
[----:B---3--:R-:W-:-:S03]  /*18c30*/  IMAD.MOV.U32 R32, RZ, RZ, R34 ;  /* 0x000000ffff207224 */ /* 0x008fc600078e0022 */
[----:B--2---:R-:W2:Y:S01]  /*18c40*/  LDL.LU R34, [R1+0xf8] ;  /* 0x0000f80001227983 */ /* 0x004ea20000300800 */
[----:B------:R-:W-:-:S03]  /*18c50*/  IMAD.MOV.U32 R33, RZ, RZ, R35 ;  /* 0x000000ffff217224 */ /* 0x000fc600078e0023 */
[----:B------:R-:W3:Y:S04]  /*18c60*/  LDL.LU R41, [R1+0x114] ;  /* 0x0001140001297983 */ /* 0x000ee80000300800 */
[----:B------:R-:W3:Y:S04]  /*18c70*/  LDL.LU R35, [R1+0x118] ;  /* 0x0001180001237983 */ /* 0x000ee80000300800 */
[----:B------:R1:W-:Y:S01]  /*18c80*/  LDGSTS.E [R27+0x6500], desc[UR8][R32.64], P1 ;  /* 0x06500000201b7fae */ /* 0x0003e20008921848 */
[----:B------:R-:W-:-:S04]  /*18c90*/  ISETP.GT.AND P1, PT, R2, 0x69, PT ;  /* 0x000000690200780c */ /* 0x000fc80003f24270 */
[----:B-1----:R-:W-:Y:S02]  /*18ca0*/  SEL R32, RZ, 0x4, !P1 ;  /* 0x00000004ff207807 */ /* 0x002fe40004800000 */
[----:B------:R-:W-:Y:S02]  /*18cb0*/  ISETP.GT.AND P1, PT, R2, 0x6d, PT ;  /* 0x0000006d0200780c */ /* 0x000fe40003f24270 */
[----:B------:R-:W-:-:S04]  /*18cc0*/  SEL R32, R32, RZ, !P0 ;  /* 0x000000ff20207207 */ /* 0x000fc80004000000 */
[----:B------:R-:W-:Y:S02]  /*18cd0*/  ISETP.NE.U32.AND P2, PT, R32, RZ, PT ;  /* 0x000000ff2000720c */ /* 0x000fe40003f45070 */
[----:B----4-:R-:W-:Y:S02]  /*18ce0*/  IADD3 R36, P3, R36, R25, RZ ;  /* 0x0000001924247210 */ /* 0x010fe40007f7e0ff */
[----:B------:R-:W-:-:S03]  /*18cf0*/  SEL R32, RZ, 0x4, !P1 ;  /* 0x00000004ff207807 */ /* 0x000fc60004800000 */
[----:B------:R-:W-:Y:S01]  /*18d00*/  IMAD.X R38, R38, 0x1, R24, P3 ;  /* 0x0000000126267824 */ /* 0x000fe200018e0618 */
[----:B------:R-:W-:Y:S02]  /*18d10*/  SEL R32, R32, RZ, !P0 ;  /* 0x000000ff20207207 */ /* 0x000fe40004000000 */
[----:B------:R-:W-:Y:S01]  /*18d20*/  IADD3 R37, P4, R37, R25, RZ ;  /* 0x0000001925257210 */ /* 0x000fe20007f9e0ff */
[----:B------:R-:W-:Y:S01]  /*18d30*/  STL [R1+0xb8], R36 ;  /* 0x0000b82401007387 */ /* 0x000fe20000100800 */
[----:B------:R-:W-:Y:S02]  /*18d40*/  ISETP.NE.U32.AND P1, PT, R32, RZ, PT ;  /* 0x000000ff2000720c */ /* 0x000fe40003f25070 */
[----:B------:R-:W-:Y:S01]  /*18d50*/  IADD3.X R40, R40, R24, RZ, P4, !PT ;  /* 0x0000001828287210 */ /* 0x000fe200027fe4ff */
[----:B------:R1:W-:Y:S01]  /*18d60*/  STL [R1+0xb4], R38 ;  /* 0x0000b42601007387 */ /* 0x0003e20000100800 */
[----:B------:R-:W-:Y:S02]  /*18d70*/  IMAD.MOV.U32 R32, RZ, RZ, R36 ;  /* 0x000000ffff207224 */ /* 0x000fe400078e0024 */
[----:B------:R-:W-:Y:S01]  /*18d80*/  IMAD.MOV.U32 R33, RZ, RZ, R38 ;  /* 0x000000ffff217224 */ /* 0x000fe200078e0026 */
[----:B------:R-:W-:Y:S04]  /*18d90*/  STL [R1+0xd8], R37 ;  /* 0x0000d82501007387 */ /* 0x000fe80000100800 */
[----:B------:R4:W-:Y:S04]  /*18da0*/  LDGSTS.E [R27+0x6900], desc[UR8][R32.64], P2 ;  /* 0x06900000201b7fae */ /* 0x0009e80009121848 */
[----:B-1----:R-:W3:Y:S04]  /*18db0*/  LDL.LU R38, [R1+0x138] ;  /* 0x0001380001267983 */ /* 0x002ee80000300800 */
[----:B------:R1:W-:Y:S04]  /*18dc0*/  STL [R1+0xd4], R40 ;  /* 0x0000d42801007387 */ /* 0x0003e80000100800 */
[----:B------:R-:W3:Y:S01]  /*18dd0*/  LDL.LU R36, [R1+0x158] ;  /* 0x0001580001247983 */ /* 0x000ee20000300800 */
[----:B----4-:R-:W-:-:S02]  /*18de0*/  IMAD.MOV.U32 R33, RZ, RZ, R40 ;  /* 0x000000ffff217224 */ /* 0x010fc400078e0028 */
[----:B------:R-:W-:Y:S01]  /*18df0*/  IMAD.MOV.U32 R32, RZ, RZ, R37 ;  /* 0x000000ffff207224 */ /* 0x000fe200078e0025 */
[----:B-1----:R-:W4:Y:S04]  /*18e00*/  LDL.LU R40, [R1+0x134] ;  /* 0x0001340001287983 */ /* 0x002f280000300800 */
        /* <DEDUP_REMOVED lines=10> */
[----:B--2---:R-:W-:-:S04]  /*18eb0*/  IADD3 R34, P3, R34, R25, RZ ;  /* 0x0000001922227210 */ /* 0x004fc80007f7e0ff */
[----:B------:R-:W-:Y:S02]  /*18ec0*/  IADD3.X R42, R42, R24, RZ, P3, !PT ;  /* 0x000000182a2a7210 */ /* 0x000fe40001ffe4ff */
[----:B---3--:R-:W-:Y:S01]  /*18ed0*/  IADD3 R35, P4, R35, R25, RZ ;  /* 0x0000001923237210 */ /* 0x008fe20007f9e0ff */
[----:B------:R-:W-:Y:S01]  /*18ee0*/  IMAD.MOV.U32 R32, RZ, RZ, R34 ;  /* 0x000000ffff207224 */ /* 0x000fe200078e0022 */
[----:B------:R1:W-:Y:S01]  /*18ef0*/  STL [R1+0xf8], R34 ;  /* 0x0000f82201007387 */ /* 0x0003e20000100800 */
[----:B------:R-:W-:Y:S02]  /*18f00*/  IMAD.MOV.U32 R33, RZ, RZ, R42 ;  /* 0x000000ffff217224 */ /* 0x000fe400078e002a */
[----:B------:R-:W-:Y:S01]  /*18f10*/  IMAD.X R41, R41, 0x1, R24, P4 ;  /* 0x0000000129297824 */ /* 0x000fe200020e0618 */
[----:B------:R-:W-:Y:S04]  /*18f20*/  STL [R1+0xf4], R42 ;  /* 0x0000f42a01007387 */ /* 0x000fe80000100800 */
[----:B------:R2:W-:Y:S04]  /*18f30*/  STL [R1+0x118], R35 ;  /* 0x0001182301007387 */ /* 0x0005e80000100800 */
[----:B-1----:R-:W3:Y:S04]  /*18f40*/  LDL.LU R34, [R1+0x5b0] ;  /* 0x0005b00001227983 */ /* 0x002ee80000300800 */
[----:B------:R1:W-:Y:S04]  /*18f50*/  LDGSTS.E [R27+0x7100], desc[UR8][R32.64], P2 ;  /* 0x07100000201b7fae */ /* 0x0003e80009121848 */
[----:B------:R-:W-:Y:S01]  /*18f60*/  STL [R1+0x114], R41 ;  /* 0x0001142901007387 */ /* 0x000fe20000100800 */
[----:B-1----:R-:W-:Y:S01]  /*18f70*/  IMAD.MOV.U32 R32, RZ, RZ, R35 ;  /* 0x000000ffff207224 */ /* 0x002fe200078e0023 */
[----:B------:R-:W-:-:S02]  /*18f80*/  MOV R33, R41 ;  /* 0x0000002900217202 */ /* 0x000fc40000000f00 */
[----:B--2---:R-:W2:Y:S04]  /*18f90*/  LDL.LU R35, [R1+0x5ac] ;  /* 0x0005ac0001237983 */ /* 0x004ea80000300800 */
        /* <DEDUP_REMOVED lines=8> */
[----:B------:R-:W-:Y:S02]  /*19020*/  IADD3 R36, P4, R36, R25, RZ ;  /* 0x0000001924247210 */ /* 0x000fe40007f9e0ff */
[----:B------:R-:W-:Y:S01]  /*19030*/  SEL R32, R32, RZ, !P0 ;  /* 0x000000ff20207207 */ /* 0x000fe20004000000 */
[--C-:B----4-:R-:W-:Y:S01]  /*19040*/  IMAD.X R40, R40, 0x1, R24.reuse, P3 ;  /* 0x0000000128287824 */ /* 0x110fe200018e0618 */
[----:B------:R1:W-:Y:S01]  /*19050*/  STL [R1+0x138], R38 ;  /* 0x0001382601007387 */ /* 0x0003e20000100800 */
[----:B------:R-:W-:-:S03]  /*19060*/  IMAD.X R37, R37, 0x1, R24, P4 ;  /* 0x0000000125257824 */ /* 0x000fc600020e0618 */
[----:B------:R-:W-:Y:S01]  /*19070*/  STL [R1+0x134], R40 ;  /* 0x0001342801007387 */ /* 0x000fe20000100800 */
[----:B------:R-:W-:Y:S01]  /*19080*/  ISETP.NE.U32.AND P1, PT, R32, RZ, PT ;  /* 0x000000ff2000720c */ /* 0x000fe20003f25070 */
[----:B------:R-:W-:Y:S02]  /*19090*/  IMAD.MOV.U32 R32, RZ, RZ, R38 ;  /* 0x000000ffff207224 */ /* 0x000fe400078e0026 */
[----:B------:R-:W-:Y:S01]  /*190a0*/  STL [R1+0x158], R36 ;  /* 0x0001582401007387 */ /* 0x000fe20000100800 */
[----:B------:R-:W-:-:S03]  /*190b0*/  IMAD.MOV.U32 R33, RZ, RZ, R40 ;  /* 0x000000ffff217224 */ /* 0x000fc600078e0028 */
[----:B------:R4:W-:Y:S04]  /*190c0*/  STL [R1+0x154], R37 ;  /* 0x0001542501007387 */ /* 0x0009e80000100800 */
[----:B-1----:R-:W2:Y:S04]  /*190d0*/  LDL.LU R38, [R1+0x5a4] ;  /* 0x0005a40001267983 */ /* 0x002ea80000300800 */
[----:B------:R1:W-:Y:S02]  /*190e0*/  LDGSTS.E [R27+0x7900], desc[UR8][R32.64], P2 ;  /* 0x07900000201b7fae */ /* 0x0003e40009121848 */
[----:B-1----:R-:W-:Y:S01]  /*190f0*/  IMAD.MOV.U32 R33, RZ, RZ, R37 ;  /* 0x000000ffff217224 */ /* 0x002fe200078e0025 */
[----:B------:R-:W-:Y:S01]  /*19100*/  MOV R32, R36 ;  /* 0x0000002400207202 */ /* 0x000fe20000000f00 */
[----:B----4-:R-:W4:Y:S04]  /*19110*/  LDL.LU R37, [R1+0x590] ;  /* 0x0005900001257983 */ /* 0x010f280000300800 */
[----:B------:R-:W4:Y:S01]  /*19120*/  LDL.LU R36, [R1+0x57c] ;  /* 0x00057c0001247983 */ /* 0x000f220000300800 */
[----:B------:R-:W-:-:S03]  /*19130*/  ISETP.GT.AND P2, PT, R2, 0x6, PT ;  /* 0x000000060200780c */ /* 0x000fc60003f44270 */
[----:B------:R1:W-:Y:S01]  /*19140*/  LDGSTS.E [R27+0x7d00], desc[UR8][R32.64], P1 ;  /* 0x07d00000201b7fae */ /* 0x0003e20008921848 */
[----:B------:R-:W-:-:S04]  /*19150*/  ISETP.GT.AND P1, PT, R2, 0x2, PT ;  /* 0x000000020200780c */ /* 0x000fc80003f24270 */
[----:B-1----:R-:W-:Y:S02]  /*19160*/  SEL R33, RZ, 0x4, !P1 ;  /* 0x00000004ff217807 */ /* 0x002fe40004800000 */
[----:B------:R-:W-:Y:S02]  /*19170*/  SEL R32, RZ, 0x4, !P2 ;  /* 0x00000004ff207807 */ /* 0x000fe40005000000 */
[----:B------:R-:W-:Y:S02]  /*19180*/  SEL R33, R33, RZ, !P0 ;  /* 0x000000ff21217207 */ /* 0x000fe40004000000 */
[----:B------:R-:W-:Y:S02]  /*19190*/  SEL R32, R32, RZ, !P0 ;  /* 0x000000ff20207207 */ /* 0x000fe40004000000 */
[----:B------:R-:W-:Y:S02]  /*191a0*/  ISETP.NE.U32.AND P1, PT, R33, RZ, PT ;  /* 0x000000ff2100720c */ /* 0x000fe40003f25070 */
[----:B------:R-:W-:-:S02]  /*191b0*/  ISETP.NE.U32.AND P2, PT, R32, RZ, PT ;  /* 0x000000ff2000720c */ /* 0x000fc40003f45070 */
[----:B------:R-:W-:Y:S02]  /*191c0*/  LOP3.LUT R32, R135, 0x40, RZ, 0x3c, !PT ;  /* 0x0000004087207812 */ /* 0x000fe400078e3cff */
[----:B------:R-:W-:-:S03]  /*191d0*/  IADD3 R5, P4, R5, R25, RZ ;  /* 0x0000001905057210 */ /* 0x000fc60007f9e0ff */
[----:B------:R-:W-:Y:S02]  /*191e0*/  VIADD R32, R32, UR7 ;  /* 0x0000000720207c36 */ /* 0x000fe40008000000 */
[----:B------:R-:W-:Y:S01]  /*191f0*/  IMAD.X R20, R20, 0x1, R24, P4 ;  /* 0x0000000114147824 */ /* 0x000fe200020e0618 */
[----:B---3--:R-:W-:-:S05]  /*19200*/  IADD3 R34, P3, R34, R25, RZ ;  /* 0x0000001922227210 */ /* 0x008fca0007f7e0ff */
[----:B------:R1:W-:Y:S01]  /*19210*/  STL [R1+0x5b0], R34 ;  /* 0x0005b02201007387 */ /* 0x0003e20000100800 */
[----:B--2---:R-:W-:-:S05]  /*19220*/  IMAD.X R35, R35, 0x1, R24, P3 ;  /* 0x0000000123237824 */ /* 0x004fca00018e0618 */
[----:B------:R1:W-:Y:S01]  /*19230*/  LDGSTS.E [R32+0x200], desc[UR8][R34.64], P1 ;  /* 0x0020000022207fae */ /* 0x0003e20008921848 */
[----:B------:R-:W-:-:S03]  /*19240*/  ISETP.GT.AND P1, PT, R2, 0xa, PT ;  /* 0x0000000a0200780c */ /* 0x000fc60003f24270 */
[----:B------:R2:W-:Y:S01]  /*19250*/  STL [R1+0x5ac], R35 ;  /* 0x0005ac2301007387 */ /* 0x0005e20000100800 */
[----:B------:R-:W-:Y:S02]  /*19260*/  SEL R33, RZ, 0x4, !P1 ;  /* 0x00000004ff217807 */ /* 0x000fe40004800000 */
[----:B------:R-:W-:Y:S02]  /*19270*/  ISETP.GT.AND P1, PT, R2, 0xe, PT ;  /* 0x0000000e0200780c */ /* 0x000fe40003f24270 */
[----:B------:R-:W-:Y:S02]  /*19280*/  SEL R33, R33, RZ, !P0 ;  /* 0x000000ff21217207 */ /* 0x000fe40004000000 */
[----:B-1----:R-:W-:Y:S01]  /*19290*/  MOV R34, R5 ;  /* 0x0000000500227202 */ /* 0x002fe20000000f00 */
[----:B--2---:R-:W-:Y:S01]  /*192a0*/  IMAD.MOV.U32 R35, RZ, RZ, R20 ;  /* 0x000000ffff237224 */ /* 0x004fe200078e0014 */
[----:B------:R-:W-:-:S04]  /*192b0*/  IADD3 R8, P3, R8, R25, RZ ;  /* 0x0000001908087210 */ /* 0x000fc80007f7e0ff */
[----:B------:R1:W-:Y:S01]  /*192c0*/  LDGSTS.E [R32+0x600], desc[UR8][R34.64], P2 ;  /* 0x0060000022207fae */ /* 0x0003e20009121848 */
[----:B------:R-:W-:Y:S02]  /*192d0*/  ISETP.NE.U32.AND P2, PT, R33, RZ, PT ;  /* 0x000000ff2100720c */ /* 0x000fe40003f45070 */
[----:B------:R-:W-:Y:S01]  /*192e0*/  SEL R33, RZ, 0x4, !P1 ;  /* 0x00000004ff217807 */ /* 0x000fe20004800000 */
[----:B------:R-:W-:-:S03]  /*192f0*/  IMAD.X R15, R15, 0x1, R24, P3 ;  /* 0x000000010f0f7824 */ /* 0x000fc600018e0618 */
[----:B------:R-:W-:-:S04]  /*19300*/  SEL R33, R33, RZ, !P0 ;  /* 0x000000ff21217207 */ /* 0x000fc80004000000 */
[----:B------:R-:W-:Y:S01]  /*19310*/  ISETP.NE.U32.AND P1, PT, R33, RZ, PT ;  /* 0x000000ff2100720c */ /* 0x000fe20003f25070 */
[----:B-1----:R-:W-:Y:S01]  /*19320*/  IMAD.MOV.U32 R34, RZ, RZ, R8 ;  /* 0x000000ffff227224 */ /* 0x002fe200078e0008 */
[----:B------:R-:W-:-:S05]  /*19330*/  MOV R35, R15 ;  /* 0x0000000f00237202 */ /* 0x000fca0000000f00 */
[----:B------:R1:W-:Y:S01]  /*19340*/  LDGSTS.E [R32+0xa00], desc[UR8][R34.64], P2 ;  /* 0x00a0000022207fae */ /* 0x0003e20009121848 */
[----:B------:R-:W-:-:S05]  /*19350*/  IADD3 R38, P4, R38, R25, RZ ;  /* 0x0000001926267210 */ /* 0x000fca0007f9e0ff */
[----:B------:R-:W-:Y:S02]  /*19360*/  IMAD.X R10, R10, 0x1, R24, P4 ;  /* 0x000000010a0a7824 */ /* 0x000fe400020e0618 */
[----:B-1----:R-:W-:Y:S02]  /*19370*/  IMAD.MOV.U32 R34, RZ, RZ, R38 ;  /* 0x000000ffff227224 */ /* 0x002fe400078e0026 */
[----:B------:R-:W-:Y:S01]  /*19380*/  IMAD.MOV.U32 R35, RZ, RZ, R10 ;  /* 0x000000ffff237224 */ /* 0x000fe200078e000a */
[----:B------:R-:W-:Y:S04]  /*19390*/  STL [R1+0x5a4], R38 ;  /* 0x0005a42601007387 */ /* 0x000fe80000100800 */
[----:B------:R1:W-:Y:S01]  /*193a0*/  LDGSTS.E [R32+0xe00], desc[UR8][R34.64], P1 ;  /* 0x00e0000022207fae */ /* 0x0003e20008921848 */
[----:B----4-:R-:W-:-:S02]  /*193b0*/  IADD3 R37, P3, R37, R25, RZ ;  /* 0x0000001925257210 */ /* 0x010fc40007f7e0ff */
[----:B------:R-:W-:-:S03]  /*193c0*/  IADD3 R36, P4, R36, R25, RZ ;  /* 0x0000001924247210 */ /* 0x000fc60007f9e0ff */
[----:B------:R2:W-:Y:S04]  /*193d0*/  STL [R1+0x590], R37 ;  /* 0x0005902501007387 */ /* 0x0005e80000100800 */
[----:B------:R3:W-:Y:S01]  /*193e0*/  STL [R1+0x57c], R36 ;  /* 0x00057c2401007387 */ /* 0x0007e20000100800 */
[----:B-1----:R-:W-:-:S03]  /*193f0*/  MOV R34, R37 ;  /* 0x0000002500227202 */ /* 0x002fc60000000f00 */
[----:B------:R-:W4:Y:S04]  /*19400*/  LDL.LU R43, [R1] ;  /* 0x00000000012b7983 */ /* 0x000f280000300800 */
[----:B------:R-:W4:Y:S04]  /*19410*/  LDL.LU R42, [R1+0x1c] ;  /* 0x00001c00012a7983 */ /* 0x000f280000300800 */
[----:B--2---:R-:W2:Y:S01]  /*19420*/  LDL.LU R37, [R1+0x20] ;  /* 0x0000200001257983 */ /* 0x004ea20000300800 */
[----:B------:R-:W-:Y:S01]  /*19430*/  ISETP.GT.AND P1, PT, R2, 0x12, PT ;  /* 0x000000120200780c */ /* 0x000fe20003f24270 */
[----:B------:R-:W-:-:S02]  /*19440*/  IMAD.X R30, R30, 0x1, R24, P3 ;  /* 0x000000011e1e7824 */ /* 0x000fc400018e0618 */
[----:B------:R-:W-:Y:S01]  /*19450*/  IMAD.X R129, R129, 0x1, R24, P4 ;  /* 0x0000000181817824 */ /* 0x000fe200020e0618 */
[----:B------:R-:W-:Y:S01]  /*19460*/  SEL R33, RZ, 0x4, !P1 ;  /* 0x00000004ff217807 */ /* 0x000fe20004800000 */
[----:B------:R-:W2:Y:S01]  /*19470*/  LDL.LU R41, [R1+0x3c] ;  /* 0x00003c0001297983 */ /* 0x000ea20000300800 */
[----:B------:R-:W-:Y:S02]  /*19480*/  ISETP.GT.AND P1, PT, R2, 0x16, PT ;  /* 0x000000160200780c */ /* 0x000fe40003f24270 */
[----:B------:R-:W-:Y:S01]  /*19490*/  SEL R33, R33, RZ, !P0 ;  /* 0x000000ff21217207 */ /* 0x000fe20004000000 */
[----:B------:R-:W-:Y:S01]  /*194a0*/  IMAD.MOV.U32 R35, RZ, RZ, R30 ;  /* 0x000000ffff237224 */ /* 0x000fe200078e001e */
[-C--:B------:R-:W-:Y:S01]  /*194b0*/  IADD3 R141, P3, R141, R25.reuse, RZ ;  /* 0x000000198d8d7210 */ /* 0x080fe20007f7e0ff */
[----:B------:R-:W2:Y:S01]  /*194c0*/  LDL.LU R40, [R1+0x40] ;  /* 0x0000400001287983 */ /* 0x000ea20000300800 */
[----:B------:R-:W-:Y:S02]  /*194d0*/  ISETP.NE.U32.AND P2, PT, R33, RZ, PT ;  /* 0x000000ff2100720c */ /* 0x000fe40003f45070 */
[----:B------:R-:W-:Y:S01]  /*194e0*/  SEL R33, RZ, 0x4, !P1 ;  /* 0x00000004ff217807 */ /* 0x000fe20004800000 */
[----:B------:R-:W-:Y:S01]  /*194f0*/  IMAD.X R140, R140, 0x1, R24, P3 ;  /* 0x000000018c8c7824 */ /* 0x000fe200018e0618 */
[----:B------:R-:W-:Y:S01]  /*19500*/  IADD3 R149, P4, R149, R25, RZ ;  /* 0x0000001995957210 */ /* 0x000fe20007f9e0ff */
[----:B------:R-:W2:Y:S01]  /*19510*/  LDL.LU R38, [R1+0x5c] ;  /* 0x00005c0001267983 */ /* 0x000ea20000300800 */
[----:B------:R-:W-:-:S04]  /*19520*/  SEL R33, R33, RZ, !P0 ;  /* 0x000000ff21217207 */ /* 0x000fc80004000000 */
[----:B------:R-:W-:-:S03]  /*19530*/  ISETP.NE.U32.AND P1, PT, R33, RZ, PT ;  /* 0x000000ff2100720c */ /* 0x000fc60003f25070 */
[----:B------:R1:W-:Y:S02]  /*19540*/  LDGSTS.E [R32+0x1200], desc[UR8][R34.64], P2 ;  /* 0x0120000022207fae */ /* 0x0003e40009121848 */
[----:B-1----:R-:W-:Y:S02]  /*19550*/  IMAD.MOV.U32 R34, RZ, RZ, R36 ;  /* 0x000000ffff227224 */ /* 0x002fe400078e0024 */
[----:B------:R-:W-:Y:S01]  /*19560*/  IMAD.MOV.U32 R35, RZ, RZ, R129 ;  /* 0x000000ffff237224 */ /* 0x000fe200078e0081 */
[----:B------:R-:W-:Y:S01]  /*19570*/  IADD3.X R148, R148, R24, RZ, P4, !PT ;  /* 0x0000001894947210 */ /* 0x000fe200027fe4ff */
[----:B---3--:R-:W3:Y:S04]  /*19580*/  LDL.LU R36, [R1+0x60] ;  /* 0x0000600001247983 */ /* 0x008ee80000300800 */
[----:B------:R1:W-:Y:S01]  /*19590*/  LDGSTS.E [R32+0x1600], desc[UR8][R34.64], P1 ;  /* 0x0160000022207fae */ /* 0x0003e20008921848 */
[----:B------:R-:W-:-:S04]  /*195a0*/  ISETP.GT.AND P1, PT, R2, 0x1a, PT ;  /* 0x0000001a0200780c */ /* 0x000fc80003f24270 */
[----:B------:R-:W-:Y:S02]  /*195b0*/  SEL R33, RZ, 0x4, !P1 ;  /* 0x00000004ff217807 */ /* 0x000fe40004800000 */
[----:B------:R-:W-:Y:S02]  /*195c0*/  ISETP.GT.AND P1, PT, R2, 0x1e, PT ;  /* 0x0000001e0200780c */ /* 0x000fe40003f24270 */
[----:B------:R-:W-:-:S04]  /*195d0*/  SEL R33, R33, RZ, !P0 ;  /* 0x000000ff21217207 */ /* 0x000fc80004000000 */
[----:B------:R-:W-:Y:S02]  /*195e0*/  ISETP.NE.U32.AND P2, PT, R33, RZ, PT ;  /* 0x000000ff2100720c */ /* 0x000fe40003f45070 */
[----:B------:R-:W-:-:S04]  /*195f0*/  SEL R33, RZ, 0x4, !P1 ;  /* 0x00000004ff217807 */ /* 0x000fc80004800000 */
[----:B------:R-:W-:Y:S01]  /*19600*/  SEL R33, R33, RZ, !P0 ;  /* 0x000000ff21217207 */ /* 0x000fe20004000000 */
[----:B-1----:R-:W-:-:S03]  /*19610*/  IMAD.MOV.U32 R34, RZ, RZ, R141 ;  /* 0x000000ffff227224 */ /* 0x002fc600078e008d */
[----:B------:R-:W-:Y:S01]  /*19620*/  ISETP.NE.U32.AND P1, PT, R33, RZ, PT ;  /* 0x000000ff2100720c */ /* 0x000fe20003f25070 */
        /* <DEDUP_REMOVED lines=116> */
[-C--:B----4-:R-:W-:Y:S02]  /*19d70*/  IADD3 R43, P3, R43, R25.reuse, RZ ;  /* 0x000000192b2b7210 */ /* 0x090fe40007f7e0ff */
[----:B------:R-:W-:Y:S02]  /*19d80*/  ISETP.NE.U32.AND P2, PT, R33, RZ, PT ;  /* 0x000000ff2100720c */ /* 0x000fe40003f45070 */
[----:B--2---:R-:W-:Y:S01]  /*19d90*/  IADD3 R37, P4, R37, R25, RZ ;  /* 0x0000001925257210 */ /* 0x004fe20007f9e0ff */
[--C-:B------:R-:W-:Y:S01]  /*19da0*/  IMAD.X R252, R252, 0x1, R24.reuse, P3 ;  /* 0x00000001fcfc7824 */ /* 0x100fe200018e0618 */
[----:B------:R2:W-:Y:S03]  /*19db0*/  STL [R1], R43 ;  /* 0x0000002b01007387 */ /* 0x0005e60000100800 */
[----:B------:R-:W-:Y:S01]  /*19dc0*/  IMAD.X R42, R42, 0x1, R24, P4 ;  /* 0x000000012a2a7824 */ /* 0x000fe200020e0618 */
[----:B------:R-:W-:Y:S01]  /*19dd0*/  STL [R1+0x20], R37 ;  /* 0x0000202501007387 */ /* 0x000fe20000100800 */
[----:B-1----:R-:W-:-:S02]  /*19de0*/  IMAD.MOV.U32 R34, RZ, RZ, R43 ;  /* 0x000000ffff227224 */ /* 0x002fc400078e002b */
[----:B------:R-:W-:Y:S01]  /*19df0*/  IMAD.MOV.U32 R35, RZ, RZ, R252 ;  /* 0x000000ffff237224 */ /* 0x000fe200078e00fc */
[----:B------:R1:W-:Y:S04]  /*19e00*/  STL [R1+0x1c], R42 ;  /* 0x00001c2a01007387 */ /* 0x0003e80000100800 */
[----:B------:R-:W4:Y:S04]  /*19e10*/  LDL.LU R108, [R1+0x7c] ;  /* 0x00007c00016c7983 */ /* 0x000f280000300800 */
[----:B--2---:R-:W2:Y:S04]  /*19e20*/  LDL.LU R43, [R1+0x80] ;  /* 0x00008000012b7983 */ /* 0x004ea80000300800 */
[----:B------:R3:W-:Y:S02]  /*19e30*/  LDGSTS.E [R32+0x5200], desc[UR8][R34.64], P2 ;  /* 0x0520000022207fae */ /* 0x0007e40009121848 */
[----:B---3--:R-:W-:Y:S01]  /*19e40*/  IMAD.MOV.U32 R35, RZ, RZ, R42 ;  /* 0x000000ffff237224 */ /* 0x008fe200078e002a */
[----:B------:R-:W-:Y:S01]  /*19e50*/  MOV R34, R37 ;  /* 0x0000002500227202 */ /* 0x000fe20000000f00 */
[----:B-1----:R-:W3:Y:S04]  /*19e60*/  LDL.LU R42, [R1+0x9c] ;  /* 0x00009c00012a7983 */ /* 0x002ee80000300800 */
[----:B------:R-:W3:Y:S01]  /*19e70*/  LDL.LU R37, [R1+0xa0] ;  /* 0x0000a00001257983 */ /* 0x000ee20000300800 */
[----:B------:R-:W-:-:S04]  /*19e80*/  ISETP.GT.AND P1, PT, R2, 0x56, PT ;  /* 0x000000560200780c */ /* 0x000fc80003f24270 */
[----:B------:R-:W-:-:S04]  /*19e90*/  SEL R33, RZ, 0x4, !P1 ;  /* 0x00000004ff217807 */ /* 0x000fc80004800000 */
[----:B------:R-:W-:-:S04]  /*19ea0*/  SEL R33, R33, RZ, !P0 ;  /* 0x000000ff21217207 */ /* 0x000fc80004000000 */
[----:B------:R-:W-:Y:S02]  /*19eb0*/  ISETP.NE.U32.AND P1, PT, R33, RZ, PT ;  /* 0x000000ff2100720c */ /* 0x000fe40003f25070 */
[----:B------:R-:W-:-:S11]  /*19ec0*/  IADD3 R40, P3, R40, R25, RZ ;  /* 0x0000001928287210 */ /* 0x000fd60007f7e0ff */
[----:B------:R1:W-:Y:S01]  /*19ed0*/  LDGSTS.E [R32+0x5600], desc[UR8][R34.64], P1 ;  /* 0x0560000022207fae */ /* 0x0003e20008921848 */
[----:B------:R-:W-:-:S04]  /*19ee0*/  ISETP.GT.AND P1, PT, R2, 0x5a, PT ;  /* 0x0000005a0200780c */ /* 0x000fc80003f24270 */
[----:B------:R-:W-:-:S04]  /*19ef0*/  SEL R33, RZ, 0x4, !P1 ;  /* 0x00000004ff217807 */ /* 0x000fc80004800000 */
[----:B------:R-:W-:Y:S02]  /*19f00*/  SEL R33, R33, RZ, !P0 ;  /* 0x000000ff21217207 */ /* 0x000fe40004000000 */
[----:B------:R-:W-:Y:S02]  /*19f10*/  ISETP.GT.AND P1, PT, R2, 0x5e, PT ;  /* 0x0000005e0200780c */ /* 0x000fe40003f24270 */
[----:B------:R-:W-:Y:S01]  /*19f20*/  ISETP.NE.U32.AND P2, PT, R33, RZ, PT ;  /* 0x000000ff2100720c */ /* 0x000fe20003f45070 */
[----:B------:R-:W-:Y:S01]  /*19f30*/  IMAD.X R41, R41, 0x1, R24, P3 ;  /* 0x0000000129297824 */ /* 0x000fe200018e0618 */
[----:B------:R-:W-:Y:S02]  /*19f40*/  IADD3 R36, P4, R36, R25, RZ ;  /* 0x0000001924247210 */ /* 0x000fe40007f9e0ff */
[----:B------:R-:W-:Y:S01]  /*19f50*/  SEL R33, RZ, 0x4, !P1 ;  /* 0x00000004ff217807 */ /* 0x000fe20004800000 */
[----:B-1----:R-:W-:Y:S01]  /*19f60*/  IMAD.MOV.U32 R34, RZ, RZ, R40 ;  /* 0x000000ffff227224 */ /* 0x002fe200078e0028 */
[----:B------:R-:W-:Y:S01]  /*19f70*/  MOV R35, R41 ;  /* 0x0000002900237202 */ /* 0x000fe20000000f00 */
[----:B------:R-:W-:Y:S01]  /*19f80*/  IMAD.X R38, R38, 0x1, R24, P4 ;  /* 0x0000000126267824 */ /* 0x000fe200020e0618 */
[----:B------:R-:W-:Y:S01]  /*19f90*/  SEL R33, R33, RZ, !P0 ;  /* 0x000000ff21217207 */ /* 0x000fe20004000000 */
[----:B------:R-:W-:Y:S03]  /*19fa0*/  STL [R1+0x40], R40 ;  /* 0x0000402801007387 */ /* 0x000fe60000100800 */
[----:B------:R-:W-:Y:S01]  /*19fb0*/  ISETP.NE.U32.AND P1, PT, R33, RZ, PT ;  /* 0x000000ff2100720c */ /* 0x000fe20003f25070 */
[----:B------:R1:W-:Y:S04]  /*19fc0*/  STL [R1+0x3c], R41 ;  /* 0x00003c2901007387 */ /* 0x0003e80000100800 */
[----:B------:R-:W-:Y:S04]  /*19fd0*/  STL [R1+0x60], R36 ;  /* 0x0000602401007387 */ /* 0x000fe80000100800 */
[----:B------:R1:W-:Y:S04]  /*19fe0*/  LDGSTS.E [R32+0x5a00], desc[UR8][R34.64], P2 ;  /* 0x05a0000022207fae */ /* 0x0003e80009121848 */
[----:B------:R1:W-:Y:S04]  /*19ff0*/  STL [R1+0x5c], R38 ;  /* 0x00005c2601007387 */ /* 0x0003e80000100800 */
[----:B-1----:R-:W3:Y:S01]  /*1a000*/  LDL.LU R41, [R1+0xbc] ;  /* 0x0000bc0001297983 */ /* 0x002ee20000300800 */
[----:B------:R-:W-:-:S03]  /*1a010*/  IMAD.MOV.U32 R35, RZ, RZ, R38 ;  /* 0x000000ffff237224 */ /* 0x000fc600078e0026 */
[----:B------:R-:W3:Y:S01]  /*1a020*/  LDL.LU R38, [R1+0xc0] ;  /* 0x0000c00001267983 */ /* 0x000ee20000300800 */
[----:B------:R-:W-:-:S03]  /*1a030*/  IMAD.MOV.U32 R34, RZ, RZ, R36 ;  /* 0x000000ffff227224 */ /* 0x000fc600078e0024 */
[----:B------:R-:W3:Y:S04]  /*1a040*/  LDL.LU R40, [R1+0xdc] ;  /* 0x0000dc0001287983 */ /* 0x000ee80000300800 */
[----:B------:R-:W3:Y:S04]  /*1a050*/  LDL.LU R36, [R1+0xe0] ;  /* 0x0000e00001247983 */ /* 0x000ee80000300800 */
[----:B------:R1:W-:Y:S01]  /*1a060*/  LDGSTS.E [R32+0x5e00], desc[UR8][R34.64], P1 ;  /* 0x05e0000022207fae */ /* 0x0003e20008921848 */
[----:B------:R-:W-:-:S04]  /*1a070*/  ISETP.GT.AND P1, PT, R2, 0x62, PT ;  /* 0x000000620200780c */ /* 0x000fc80003f24270 */
[----:B------:R-:W-:-:S04]  /*1a080*/  SEL R33, RZ, 0x4, !P1 ;  /* 0x00000004ff217807 */ /* 0x000fc80004800000 */
[----:B------:R-:W-:-:S04]  /*1a090*/  SEL R33, R33, RZ, !P0 ;  /* 0x000000ff21217207 */ /* 0x000fc80004000000 */
[----:B------:R-:W-:Y:S02]  /*1a0a0*/  ISETP.NE.U32.AND P2, PT, R33, RZ, PT ;  /* 0x000000ff2100720c */ /* 0x000fe40003f45070 */
[----:B--2---:R-:W-:-:S05]  /*1a0b0*/  IADD3 R43, P3, R43, R25, RZ ;  /* 0x000000192b2b7210 */ /* 0x004fca0007f7e0ff */
[----:B----4-:R-:W-:Y:S01]  /*1a0c0*/  IMAD.X R108, R108, 0x1, R24, P3 ;  /* 0x000000016c6c7824 */ /* 0x010fe200018e0618 */
[----:B-1----:R-:W-:Y:S01]  /*1a0d0*/  MOV R34, R43 ;  /* 0x0000002b00227202 */ /* 0x002fe20000000f00 */
[----:B------:R-:W-:Y:S02]  /*1a0e0*/  STL [R1+0x80], R43 ;  /* 0x0000802b01007387 */ /* 0x000fe40000100800 */
[----:B------:R-:W-:Y:S02]  /*1a0f0*/  IMAD.MOV.U32 R35, RZ, RZ, R108 ;  /* 0x000000ffff237224 */ /* 0x000fe400078e006c */
[----:B------:R-:W-:Y:S04]  /*1a100*/  STL [R1+0x7c], R108 ;  /* 0x00007c6c01007387 */ /* 0x000fe80000100800 */
[----:B------:R1:W-:Y:S01]  /*1a110*/  LDGSTS.E [R32+0x6200], desc[UR8][R34.64], P2 ;  /* 0x0620000022207fae */ /* 0x0003e20009121848 */
[----:B---3--:R-:W-:-:S05]  /*1a120*/  IADD3 R37, P4, R37, R25, RZ ;  /* 0x0000001925257210 */ /* 0x008fca0007f9e0ff */
[----:B------:R-:W-:Y:S01]  /*1a130*/  IMAD.X R42, R42, 0x1, R24, P4 ;  /* 0x000000012a2a7824 */ /* 0x000fe200020e0618 */
[----:B------:R2:W-:Y:S01]  /*1a140*/  STL [R1+0xa0], R37 ;  /* 0x0000a02501007387 */ /* 0x0005e20000100800 */
[----:B-1----:R-:W-:-:S03]  /*1a150*/  IMAD.MOV.U32 R34, RZ, RZ, R37 ;  /* 0x000000ffff227224 */ /* 0x002fc600078e0025 */
[----:B------:R-:W-:Y:S04]  /*1a160*/  STL [R1+0x9c], R42 ;  /* 0x00009c2a01007387 */ /* 0x000fe80000100800 */
[----:B------:R-:W3:Y:S04]  /*1a170*/  LDL.LU R109, [R1+0xfc] ;  /* 0x0000fc00016d7983 */ /* 0x000ee80000300800 */
[----:B--2---:R-:W2:Y:S04]  /*1a180*/  LDL.LU R37, [R1+0x100] ;  /* 0x0001000001257983 */ /* 0x004ea80000300800 */
[----:B------:R-:W4:Y:S04]  /*1a190*/  LDL.LU R108, [R1+0x11c] ;  /* 0x00011c00016c7983 */ /* 0x000f280000300800 */
[----:B------:R-:W4:Y:S01]  /*1a1a0*/  LDL.LU R43, [R1+0x120] ;  /* 0x00012000012b7983 */ /* 0x000f220000300800 */
[----:B------:R-:W-:-:S04]  /*1a1b0*/  ISETP.GT.AND P1, PT, R2, 0x66, PT ;  /* 0x000000660200780c */ /* 0x000fc80003f24270 */
[----:B------:R-:W-:-:S04]  /*1a1c0*/  SEL R33, RZ, 0x4, !P1 ;  /* 0x00000004ff217807 */ /* 0x000fc80004800000 */
[----:B------:R-:W-:-:S04]  /*1a1d0*/  SEL R33, R33, RZ, !P0 ;  /* 0x000000ff21217207 */ /* 0x000fc80004000000 */
[----:B------:R-:W-:Y:S01]  /*1a1e0*/  ISETP.NE.U32.AND P1, PT, R33, RZ, PT ;  /* 0x000000ff2100720c */ /* 0x000fe20003f25070 */
[----:B------:R-:W-:-:S12]  /*1a1f0*/  IMAD.MOV.U32 R35, RZ, RZ, R42 ;  /* 0x000000ffff237224 */ /* 0x000fd800078e002a */
[----:B------:R1:W-:Y:S01]  /*1a200*/  LDGSTS.E [R32+0x6600], desc[UR8][R34.64], P1 ;  /* 0x0660000022207fae */ /* 0x0003e20008921848 */
[----:B------:R-:W-:-:S04]  /*1a210*/  ISETP.GT.AND P1, PT, R2, 0x6a, PT ;  /* 0x0000006a0200780c */ /* 0x000fc80003f24270 */
[----:B------:R-:W-:-:S04]  /*1a220*/  SEL R33, RZ, 0x4, !P1 ;  /* 0x00000004ff217807 */ /* 0x000fc80004800000 */
[----:B------:R-:W-:-:S04]  /*1a230*/  SEL R33, R33, RZ, !P0 ;  /* 0x000000ff21217207 */ /* 0x000fc80004000000 */
[----:B------:R-:W-:Y:S02]  /*1a240*/  ISETP.NE.U32.AND P2, PT, R33, RZ, PT ;  /* 0x000000ff2100720c */ /* 0x000fe40003f45070 */
[----:B------:R-:W-:-:S05]  /*1a250*/  IADD3 R38, P3, R38, R25, RZ ;  /* 0x0000001926267210 */ /* 0x000fca0007f7e0ff */
[----:B------:R-:W-:Y:S01]  /*1a260*/  IMAD.X R41, R41, 0x1, R24, P3 ;  /* 0x0000000129297824 */ /* 0x000fe200018e0618 */
[----:B------:R-:W-:Y:S01]  /*1a270*/  IADD3 R36, P4, R36, R25, RZ ;  /* 0x0000001924247210 */ /* 0x000fe20007f9e0ff */
[----:B------:R-:W-:Y:S02]  /*1a280*/  STL [R1+0xc0], R38 ;  /* 0x0000c02601007387 */ /* 0x000fe40000100800 */
[----:B-1----:R-:W-:Y:S01]  /*1a290*/  IMAD.MOV.U32 R35, RZ, RZ, R41 ;  /* 0x000000ffff237224 */ /* 0x002fe200078e0029 */
[----:B------:R-:W-:Y:S01]  /*1a2a0*/  IADD3.X R40, R40, R24, RZ, P4, !PT ;  /* 0x0000001828287210 */ /* 0x000fe200027fe4ff */
[----:B------:R1:W-:Y:S04]  /*1a2b0*/  STL [R1+0xbc], R41 ;  /* 0x0000bc2901007387 */ /* 0x0003e80000100800 */
[----:B------:R-:W-:Y:S01]  /*1a2c0*/  STL [R1+0xe0], R36 ;  /* 0x0000e02401007387 */ /* 0x000fe20000100800 */
[----:B------:R-:W-:-:S03]  /*1a2d0*/  IMAD.MOV.U32 R34, RZ, RZ, R38 ;  /* 0x000000ffff227224 */ /* 0x000fc600078e0026 */
[----:B-1----:R-:W4:Y:S04]  /*1a2e0*/  LDL.LU R41, [R1+0x140] ;  /* 0x0001400001297983 */ /* 0x002f280000300800 */
[----:B------:R1:W-:Y:S04]  /*1a2f0*/  STL [R1+0xdc], R40 ;  /* 0x0000dc2801007387 */ /* 0x0003e80000100800 */
[----:B------:R-:W4:Y:S04]  /*1a300*/  LDL.LU R38, [R1+0x160] ;  /* 0x0001600001267983 */ /* 0x000f280000300800 */
[----:B------:R-:W4:Y:S01]  /*1a310*/  LDL.LU R42, [R1+0x13c] ;  /* 0x00013c00012a7983 */ /* 0x000f220000300800 */
[----:B------:R-:W-:-:S03]  /*1a320*/  ISETP.GT.AND P1, PT, R2, 0x6e, PT ;  /* 0x0000006e0200780c */ /* 0x000fc60003f24270 */
[----:B------:R1:W-:Y:S01]  /*1a330*/  LDGSTS.E [R32+0x6a00], desc[UR8][R34.64], P2 ;  /* 0x06a0000022207fae */ /* 0x0003e20009121848 */
[----:B------:R-:W-:Y:S01]  /*1a340*/  SEL R33, RZ, 0x4, !P1 ;  /* 0x00000004ff217807 */ /* 0x000fe20004800000 */
[----:B-1----:R-:W-:Y:S02]  /*1a350*/  IMAD.MOV.U32 R35, RZ, RZ, R40 ;  /* 0x000000ffff237224 */ /* 0x002fe400078e0028 */
[----:B------:R-:W4:Y:S01]  /*1a360*/  LDL.LU R40, [R1+0x15c] ;  /* 0x00015c0001287983 */ /* 0x000f220000300800 */
[----:B------:R-:W-:-:S04]  /*1a370*/  SEL R33, R33, RZ, !P0 ;  /* 0x000000ff21217207 */ /* 0x000fc80004000000 */
[----:B------:R-:W-:Y:S01]  /*1a380*/  ISETP.NE.U32.AND P1, PT, R33, RZ, PT ;  /* 0x000000ff2100720c */ /* 0x000fe20003f25070 */
[----:B------:R-:W-:Y:S02]  /*1a390*/  IMAD.MOV.U32 R34, RZ, RZ, R36 ;  /* 0x000000ffff227224 */ /* 0x000fe400078e0024 */
[----:B------:R-:W4:Y:S10]  /*1a3a0*/  LDL.LU R36, [R1+0x5b8] ;  /* 0x0005b80001247983 */ /* 0x000f340000300800 */
[----:B------:R1:W-:Y:S01]  /*1a3b0*/  LDGSTS.E [R32+0x6e00], desc[UR8][R34.64], P1 ;  /* 0x06e0000022207fae */ /* 0x0003e20008921848 */
[----:B--2---:R-:W-:-:S04]  /*1a3c0*/  IADD3 R37, P3, R37, R25, RZ ;  /* 0x0000001925257210 */ /* 0x004fc80007f7e0ff */
[----:B---3--:R-:W-:Y:S01]  /*1a3d0*/  IADD3.X R109, R109, R24, RZ, P3, !PT ;  /* 0x000000186d6d7210 */ /* 0x008fe20001ffe4ff */
[----:B------:R2:W-:Y:S01]  /*1a3e0*/  STL [R1+0x100], R37 ;  /* 0x0001002501007387 */ /* 0x0005e20000100800 */
[----:B----4-:R-:W-:-:S03]  /*1a3f0*/  IADD3 R43, P4, R43, R25, RZ ;  /* 0x000000192b2b7210 */ /* 0x010fc60007f9e0ff */
[----:B------:R-:W-:Y:S01]  /*1a400*/  STL [R1+0xfc], R109 ;  /* 0x0000fc6d01007387 */ /* 0x000fe20000100800 */
[----:B-1----:R-:W-:-:S03]  /*1a410*/  IMAD.MOV.U32 R34, RZ, RZ, R37 ;  /* 0x000000ffff227224 */ /* 0x002fc600078e0025 */
[----:B------:R-:W-:Y:S04]  /*1a420*/  STL [R1+0x120], R43 ;  /* 0x0001202b01007387 */ /* 0x000fe80000100800 */
[----:B--2---:R-:W2:Y:S01]  /*1a430*/  LDL.LU R37, [R1+0x5b4] ;  /* 0x0005b40001257983 */ /* 0x004ea20000300800 */
[----:B------:R-:W-:-:S04]  /*1a440*/  ISETP.GT.AND P1, PT, R2, 0x72, PT ;  /* 0x000000720200780c */ /* 0x000fc80003f24270 */
[----:B------:R-:W-:Y:S02]  /*1a450*/  SEL R33, RZ, 0x4, !P1 ;  /* 0x00000004ff217807 */ /* 0x000fe40004800000 */
[----:B------:R-:W-:Y:S02]  /*1a460*/  ISETP.GT.AND P1, PT, R2, 0x76, PT ;  /* 0x000000760200780c */ /* 0x000fe40003f24270 */
[----:B------:R-:W-:-:S04]  /*1a470*/  SEL R33, R33, RZ, !P0 ;  /* 0x000000ff21217207 */ /* 0x000fc80004000000 */
[----:B------:R-:W-:Y:S02]  /*1a480*/  ISETP.NE.U32.AND P2, PT, R33, RZ, PT ;  /* 0x000000ff2100720c */ /* 0x000fe40003f45070 */
[----:B------:R-:W-:-:S04]  /*1a490*/  SEL R33, RZ, 0x4, !P1 ;  /* 0x00000004ff217807 */ /* 0x000fc80004800000 */
[----:B------:R-:W-:Y:S01]  /*1a4a0*/  SEL R33, R33, RZ, !P0 ;  /* 0x000000ff21217207 */ /* 0x000fe20004000000 */
[----:B------:R-:W-:-:S03]  /*1a4b0*/  IMAD.MOV.U32 R35, RZ, RZ, R109 ;  /* 0x000000ffff237224 */ /* 0x000fc600078e006d */
[----:B------:R-:W-:Y:S01]  /*1a4c0*/  ISETP.NE.U32.AND P1, PT, R33, RZ, PT ;  /* 0x000000ff2100720c */ /* 0x000fe20003f25070 */
[----:B------:R-:W-:Y:S02]  /*1a4d0*/  IMAD.X R108, R108, 0x1, R24, P4 ;  /* 0x000000016c6c7824 */ /* 0x000fe400020e0618 */
[----:B------:R1:W-:Y:S02]  /*1a4e0*/  LDGSTS.E [R32+0x7200], desc[UR8][R34.64], P2 ;  /* 0x0720000022207fae */ /* 0x0003e40009121848 */
[----:B-1----:R-:W-:Y:S01]  /*1a4f0*/  IMAD.MOV.U32 R34, RZ, RZ, R43 ;  /* 0x000000ffff227224 */ /* 0x002fe200078e002b */
[----:B------:R-:W-:-:S07]  /*1a500*/  MOV R35, R108 ;  /* 0x0000006c00237202 */ /* 0x000fce0000000f00 */
[----:B------:R1:W-:Y:S01]  /*1a510*/  LDGSTS.E [R32+0x7600], desc[UR8][R34.64], P1 ;  /* 0x0760000022207fae */ /* 0x0003e20008921848 */
[----:B------:R-:W-:-:S04]  /*1a520*/  ISETP.GT.AND P1, PT, R2, 0x7a, PT ;  /* 0x0000007a0200780c */ /* 0x000fc80003f24270 */
[----:B------:R-:W-:Y:S02]  /*1a530*/  SEL R33, RZ, 0x4, !P1 ;  /* 0x00000004ff217807 */ /* 0x000fe40004800000 */
[----:B------:R-:W-:Y:S02]  /*1a540*/  ISETP.GT.AND P1, PT, R2, 0x7e, PT ;  /* 0x0000007e0200780c */ /* 0x000fe40003f24270 */
[----:B------:R-:W-:-:S04]  /*1a550*/  SEL R33, R33, RZ, !P0 ;  /* 0x000000ff21217207 */ /* 0x000fc80004000000 */
[----:B------:R-:W-:Y:S02]  /*1a560*/  ISETP.NE.U32.AND P2, PT, R33, RZ, PT ;  /* 0x000000ff2100720c */ /* 0x000fe40003f45070 */
[----:B------:R-:W-:Y:S02]  /*1a570*/  SEL R33, RZ, 0x4, !P1 ;  /* 0x00000004ff217807 */ /* 0x000fe40004800000 */
[----:B------:R-:W-:Y:S02]  /*1a580*/  IADD3 R41, P3, R41, R25, RZ ;  /* 0x0000001929297210 */ /* 0x000fe40007f7e0ff */
[----:B------:R-:W-:-:S04]  /*1a590*/  SEL R33, R33, RZ, !P0 ;  /* 0x000000ff21217207 */ /* 0x000fc80004000000 */
[----:B------:R-:W-:Y:S02]  /*1a5a0*/  ISETP.NE.U32.AND P1, PT, R33, RZ, PT ;  /* 0x000000ff2100720c */ /* 0x000fe40003f25070 */
[----:B------:R-:W-:Y:S01]  /*1a5b0*/  IADD3 R38, P4, R38, R25, RZ ;  /* 0x0000001926267210 */ /* 0x000fe20007f9e0ff */
[----:B------:R-:W-:Y:S02]  /*1a5c0*/  IMAD.X R42, R42, 0x1, R24, P3 ;  /* 0x000000012a2a7824 */ /* 0x000fe400018e0618 */
[----:B-1----:R-:W-:Y:S02]  /*1a5d0*/  IMAD.MOV.U32 R34, RZ, RZ, R41 ;  /* 0x000000ffff227224 */ /* 0x002fe400078e0029 */
[----:B------:R-:W-:-:S05]  /*1a5e0*/  IMAD.MOV.U32 R35, RZ, RZ, R42 ;  /* 0x000000ffff237224 */ /* 0x000fca00078e002a */
[----:B------:R1:W-:Y:S01]  /*1a5f0*/  LDGSTS.E [R32+0x7a00], desc[UR8][R34.64], P2 ;  /* 0x07a0000022207fae */ /* 0x0003e20009121848 */
[----:B------:R-:W-:Y:S01]  /*1a600*/  IMAD.X R40, R40, 0x1, R24, P4 ;  /* 0x0000000128287824 */ /* 0x000fe200020e0618 */
[----:B-1----:R-:W-:-:S03]  /*1a610*/  MOV R34, R38 ;  /* 0x0000002600227202 */ /* 0x002fc60000000f00 */
[----:B------:R-:W-:Y:S01]  /*1a620*/  IMAD.MOV.U32 R35, RZ, RZ, R40 ;  /* 0x000000ffff237224 */ /* 0x000fe200078e0028 */
[----:B------:R-:W-:-:S04]  /*1a630*/  ISETP.GT.AND P2, PT, R2, 0x7, PT ;  /* 0x000000070200780c */ /* 0x000fc80003f44270 */
[----:B------:R1:W-:Y:S01]  /*1a640*/  LDGSTS.E [R32+0x7e00], desc[UR8][R34.64], P1 ;  /* 0x07e0000022207fae */ /* 0x0003e20008921848 */
[----:B------:R-:W-:Y:S02]  /*1a650*/  ISETP.GT.AND P1, PT, R2, 0x3, PT ;  /* 0x000000030200780c */ /* 0x000fe40003f24270 */
[----:B------:R-:W-:Y:S02]  /*1a660*/  SEL R33, RZ, 0x4, !P2 ;  /* 0x00000004ff217807 */ /* 0x000fe40005000000 */
[----:B------:R-:W-:Y:S02]  /*1a670*/  IADD3 R36, P3, R36, R25, RZ ;  /* 0x0000001924247210 */ /* 0x000fe40007f7e0ff */
[----:B-1----:R-:W-:Y:S02]  /*1a680*/  SEL R34, RZ, 0x4, !P1 ;  /* 0x00000004ff227807 */ /* 0x002fe40004800000 */
[----:B------:R-:W-:Y:S02]  /*1a690*/  SEL R33, R33, RZ, !P0 ;  /* 0x000000ff21217207 */ /* 0x000fe40004000000 */
[----:B------:R-:W-:-:S02]  /*1a6a0*/  SEL R34, R34, RZ, !P0 ;  /* 0x000000ff22227207 */ /* 0x000fc40004000000 */
[----:B------:R-:W-:Y:S02]  /*1a6b0*/  ISETP.NE.U32.AND P2, PT, R33, RZ, PT ;  /* 0x000000ff2100720c */ /* 0x000fe40003f45070 */
[----:B------:R-:W-:Y:S02]  /*1a6c0*/  ISETP.NE.U32.AND P1, PT, R34, RZ, PT ;  /* 0x000000ff2200720c */ /* 0x000fe40003f25070 */
[----:B------:R-:W-:Y:S02]  /*1a6d0*/  LOP3.LUT R33, R135, 0x60, RZ, 0x3c, !PT ;  /* 0x0000006087217812 */ /* 0x000fe400078e3cff */
[-C--:B------:R-:W-:Y:S02]  /*1a6e0*/  IADD3 R6, P4, R6, R25.reuse, RZ ;  /* 0x0000001906067210 */ /* 0x080fe40007f9e0ff */
[----:B------:R-:W-:Y:S01]  /*1a6f0*/  MOV R34, R36 ;  /* 0x0000002400227202 */ /* 0x000fe20000000f00 */
[----:B------:R-:W-:Y:S02]  /*1a700*/  VIADD R33, R33, UR7 ;  /* 0x0000000721217c36 */ /* 0x000fe40008000000 */
[----:B------:R-:W-:Y:S01]  /*1a710*/  IMAD.X R21, R21, 0x1, R24, P4 ;  /* 0x0000000115157824 */ /* 0x000fe200020e0618 */
[----:B------:R1:W-:Y:S01]  /*1a720*/  STL [R1+0x11c], R108 ;  /* 0x00011c6c01007387 */ /* 0x0003e20000100800 */
[----:B------:R-:W-:-:S03]  /*1a730*/  IADD3 R11, P4, R11, R25, RZ ;  /* 0x000000190b0b7210 */ /* 0x000fc60007f9e0ff */
[----:B------:R-:W-:Y:S01]  /*1a740*/  STL [R1+0x140], R41 ;  /* 0x0001402901007387 */ /* 0x000fe20000100800 */
[----:B------:R-:W-:-:S03]  /*1a750*/  IADD3.X R12, R12, R24, RZ, P4, !PT ;  /* 0x000000180c0c7210 */ /* 0x000fc600027fe4ff */
[----:B------:R-:W-:Y:S04]  /*1a760*/  STL [R1+0x13c], R42 ;  /* 0x00013c2a01007387 */ /* 0x000fe80000100800 */
[----:B------:R-:W-:Y:S04]  /*1a770*/  STL [R1+0x160], R38 ;  /* 0x0001602601007387 */ /* 0x000fe80000100800 */
[----:B------:R3:W-:Y:S04]  /*1a780*/  STL [R1+0x15c], R40 ;  /* 0x00015c2801007387 */ /* 0x0007e80000100800 */
[----:B------:R4:W-:Y:S01]  /*1a790*/  STL [R1+0x5b8], R36 ;  /* 0x0005b82401007387 */ /* 0x0009e20000100800 */
[----:B------:R-:W-:-:S05]  /*1a7a0*/  IADD3 R131, P4, R131, R25, RZ ;  /* 0x0000001983837210 */ /* 0x000fca0007f9e0ff */
[----:B------:R-:W-:Y:S01]  /*1a7b0*/  IMAD.X R130, R130, 0x1, R24, P4 ;  /* 0x0000000182827824 */ /* 0x000fe200020e0618 */
[----:B------:R-:W-:-:S05]  /*1a7c0*/  IADD3 R151, P4, R151, R25, RZ ;  /* 0x0000001997977210 */ /* 0x000fca0007f9e0ff */
[--C-:B------:R-:W-:Y:S02]  /*1a7d0*/  IMAD.X R150, R150, 0x1, R24.reuse, P4 ;  /* 0x0000000196967824 */ /* 0x100fe400020e0618 */
[----:B--2---:R-:W-:-:S04]  /*1a7e0*/  IMAD.X R37, R37, 0x1, R24, P3 ;  /* 0x0000000125257824 */ /* 0x004fc800018e0618 */
[----:B------:R-:W-:-:S05]  /*1a7f0*/  IMAD.MOV.U32 R35, RZ, RZ, R37 ;  /* 0x000000ffff237224 */ /* 0x000fca00078e0025 */
[----:B------:R2:W-:Y:S01]  /*1a800*/  LDGSTS.E [R33+0x300], desc[UR8][R34.64], P1 ;  /* 0x0030000022217fae */ /* 0x0005e20008921848 */
[----:B------:R-:W-:Y:S01]  /*1a810*/  ISETP.GT.AND P1, PT, R2, 0xb, PT ;  /* 0x0000000b0200780c */ /* 0x000fe20003f24270 */
[----:B--2---:R-:W-:Y:S02]  /*1a820*/  IMAD.MOV.U32 R34, RZ, RZ, R6 ;  /* 0x000000ffff227224 */ /* 0x004fe400078e0006 */
[----:B------:R-:W-:-:S05]  /*1a830*/  IMAD.MOV.U32 R35, RZ, RZ, R21 ;  /* 0x000000ffff237224 */ /* 0x000fca00078e0015 */
[----:B------:R2:W-:Y:S01]  /*1a840*/  LDGSTS.E [R33+0x700], desc[UR8][R34.64], P2 ;  /* 0x0070000022217fae */ /* 0x0005e20009121848 */
[----:B------:R-:W-:Y:S02]  /*1a850*/  IADD3 R9, P3, R9, R25, RZ ;  /* 0x0000001909097210 */ /* 0x000fe40007f7e0ff */
[----:B--2---:R-:W-:Y:S02]  /*1a860*/  SEL R34, RZ, 0x4, !P1 ;  /* 0x00000004ff227807 */ /* 0x004fe40004800000 */
[----:B------:R-:W-:Y:S02]  /*1a870*/  ISETP.GT.AND P1, PT, R2, 0xf, PT ;  /* 0x0000000f0200780c */ /* 0x000fe40003f24270 */
[----:B------:R-:W-:-:S04]  /*1a880*/  SEL R34, R34, RZ, !P0 ;  /* 0x000000ff22227207 */ /* 0x000fc80004000000 */
[----:B------:R-:W-:Y:S02]  /*1a890*/  ISETP.NE.U32.AND P2, PT, R34, RZ, PT ;  /* 0x000000ff2200720c */ /* 0x000fe40003f45070 */
[----:B------:R-:W-:Y:S01]  /*1a8a0*/  SEL R34, RZ, 0x4, !P1 ;  /* 0x00000004ff227807 */ /* 0x000fe20004800000 */
[----:B------:R-:W-:-:S03]  /*1a8b0*/  IMAD.X R16, R16, 0x1, R24, P3 ;  /* 0x0000000110107824 */ /* 0x000fc600018e0618 */
[----:B------:R-:W-:Y:S01]  /*1a8c0*/  SEL R34, R34, RZ, !P0 ;  /* 0x000000ff22227207 */ /* 0x000fe20004000000 */
[----:B------:R-:W-:-:S03]  /*1a8d0*/  IMAD.MOV.U32 R35, RZ, RZ, R16 ;  /* 0x000000ffff237224 */ /* 0x000fc600078e0010 */
[----:B------:R-:W-:Y:S01]  /*1a8e0*/  ISETP.NE.U32.AND P1, PT, R34, RZ, PT ;  /* 0x000000ff2200720c */ /* 0x000fe20003f25070 */
[----:B------:R-:W-:Y:S01]  /*1a8f0*/  IMAD.MOV.U32 R34, RZ, RZ, R9 ;  /* 0x000000ffff227224 */ /* 0x000fe200078e0009 */
[----:B------:R2:W-:Y:S04]  /*1a900*/  STL [R1+0x5b4], R37 ;  /* 0x0005b42501007387 */ /* 0x0005e80000100800 */
[----:B-1----:R-:W2:Y:S04]  /*1a910*/  LDL.LU R108, [R1+0x4] ;  /* 0x00000400016c7983 */ /* 0x002ea80000300800 */
[----:B------:R-:W2:Y:S04]  /*1a920*/  LDL.LU R43, [R1+0x8] ;  /* 0x00000800012b7983 */ /* 0x000ea80000300800 */
[----:B------:R1:W-:Y:S04]  /*1a930*/  LDGSTS.E [R33+0xb00], desc[UR8][R34.64], P2 ;  /* 0x00b0000022217fae */ /* 0x0003e80009121848 */
[----:B---3--:R-:W3:Y:S04]  /*1a940*/  LDL.LU R40, [R1+0x24] ;  /* 0x0000240001287983 */ /* 0x008ee80000300800 */
[----:B----4-:R-:W4:Y:S01]  /*1a950*/  LDL.LU R36, [R1+0x28] ;  /* 0x0000280001247983 */ /* 0x010f220000300800 */
[----:B-1----:R-:W-:Y:S01]  /*1a960*/  IMAD.MOV.U32 R34, RZ, RZ, R11 ;  /* 0x000000ffff227224 */ /* 0x002fe200078e000b */
[-C--:B------:R-:W-:Y:S01]  /*1a970*/  IADD3 R128, P3, R128, R25.reuse, RZ ;  /* 0x0000001980807210 */ /* 0x080fe20007f7e0ff */
[----:B------:R-:W-:Y:S01]  /*1a980*/  IMAD.MOV.U32 R35, RZ, RZ, R12 ;  /* 0x000000ffff237224 */ /* 0x000fe200078e000c */
[----:B------:R-:W-:Y:S01]  /*1a990*/  IADD3 R167, P4, R167, R25, RZ ;  /* 0x00000019a7a77210 */ /* 0x000fe20007f9e0ff */
[----:B------:R-:W3:Y:S04]  /*1a9a0*/  LDL.LU R42, [R1+0x44] ;  /* 0x00004400012a7983 */ /* 0x000ee80000300800 */
[----:B------:R1:W-:Y:S01]  /*1a9b0*/  LDGSTS.E [R33+0xf00], desc[UR8][R34.64], P1 ;  /* 0x00f0000022217fae */ /* 0x0003e20008921848 */
[----:B------:R-:W-:-:S02]  /*1a9c0*/  ISETP.GT.AND P1, PT, R2, 0x13, PT ;  /* 0x000000130200780c */ /* 0x000fc40003f24270 */
[----:B------:R-:W-:Y:S01]  /*1a9d0*/  IADD3.X R31, R31, R24, RZ, P3, !PT ;  /* 0x000000181f1f7210 */ /* 0x000fe20001ffe4ff */
[----:B------:R-:W-:Y:S01]  /*1a9e0*/  IMAD.X R166, R166, 0x1, R24, P4 ;  /* 0x00000001a6a67824 */ /* 0x000fe200020e0618 */
[----:B------:R-:W3:Y:S01]  /*1a9f0*/  LDL.LU R41, [R1+0x48] ;  /* 0x0000480001297983 */ /* 0x000ee20000300800 */
[----:B-1----:R-:W-:Y:S02]  /*1aa00*/  SEL R34, RZ, 0x4, !P1 ;  /* 0x00000004ff227807 */ /* 0x002fe40004800000 */
[----:B------:R-:W-:Y:S01]  /*1aa10*/  IMAD.MOV.U32 R35, RZ, RZ, R31 ;  /* 0x000000ffff237224 */ /* 0x000fe200078e001f */
[----:B------:R-:W-:Y:S01]  /*1aa20*/  ISETP.GT.AND P1, PT, R2, 0x17, PT ;  /* 0x000000170200780c */ /* 0x000fe20003f24270 */
[----:B------:R-:W3:Y:S01]  /*1aa30*/  LDL.LU R38, [R1+0x64] ;  /* 0x0000640001267983 */ /* 0x000ee20000300800 */
[----:B------:R-:W-:Y:S02]  /*1aa40*/  SEL R34, R34, RZ, !P0 ;  /* 0x000000ff22227207 */ /* 0x000fe40004000000 */
[----:B------:R-:W-:Y:S01]  /*1aa50*/  IADD3 R143, P3, R143, R25, RZ ;  /* 0x000000198f8f7210 */ /* 0x000fe20007f7e0ff */
[----:B--2---:R-:W2:Y:S01]  /*1aa60*/  LDL.LU R37, [R1+0x68] ;  /* 0x0000680001257983 */ /* 0x004ea20000300800 */
[----:B------:R-:W-:-:S02]  /*1aa70*/  ISETP.NE.U32.AND P2, PT, R34, RZ, PT ;  /* 0x000000ff2200720c */ /* 0x000fc40003f45070 */
[----:B------:R-:W-:-:S04]  /*1aa80*/  SEL R34, RZ, 0x4, !P1 ;  /* 0x00000004ff227807 */ /* 0x000fc80004800000 */
[----:B------:R-:W-:-:S04]  /*1aa90*/  SEL R34, R34, RZ, !P0 ;  /* 0x000000ff22227207 */ /* 0x000fc80004000000 */
[----:B------:R-:W-:Y:S01]  /*1aaa0*/  ISETP.NE.U32.AND P1, PT, R34, RZ, PT ;  /* 0x000000ff2200720c */ /* 0x000fe20003f25070 */
[----:B------:R-:W-:-:S05]  /*1aab0*/  IMAD.MOV.U32 R34, RZ, RZ, R128 ;  /* 0x000000ffff227224 */ /* 0x000fca00078e0080 */
[----:B------:R1:W-:Y:S02]  /*1aac0*/  LDGSTS.E [R33+0x1300], desc[UR8][R34.64], P2 ;  /* 0x0130000022217fae */ /* 0x0003e40009121848 */
[----:B-1----:R-:W-:Y:S01]  /*1aad0*/  IMAD.MOV.U32 R34, RZ, RZ, R131 ;  /* 0x000000ffff227224 */ /* 0x002fe200078e0083 */
[----:B------:R-:W-:-:S05]  /*1aae0*/  MOV R35, R130 ;  /* 0x0000008200237202 */ /* 0x000fca0000000f00 */
[----:B------:R1:W-:Y:S01]  /*1aaf0*/  LDGSTS.E [R33+0x1700], desc[UR8][R34.64], P1 ;  /* 0x0170000022217fae */ /* 0x0003e20008921848 */
[----:B------:R-:W-:-:S04]  /*1ab00*/  ISETP.GT.AND P1, PT, R2, 0x1b, PT ;  /* 0x0000001b0200780c */ /* 0x000fc80003f24270 */
[----:B-1----:R-:W-:Y:S02]  /*1ab10*/  SEL R34, RZ, 0x4, !P1 ;  /* 0x00000004ff227807 */ /* 0x002fe40004800000 */
        /* <DEDUP_REMOVED lines=8> */
[----:B------:R-:W-:-:S05]  /*1aba0*/  IMAD.MOV.U32 R34, RZ, RZ, R143 ;  /* 0x000000ffff227224 */ /* 0x000fca00078e008f */
        /* <DEDUP_REMOVED lines=13> */
[----:B------:R-:W-:Y:S02]  /*1ac80*/  MOV R35, R158 ;  /* 0x0000009e00237202 */ /* 0x000fe40000000f00 */
[----:B------:R-:W-:Y:S01]  /*1ac90*/  ISETP.NE.U32.AND P1, PT, R34, RZ, PT ;  /* 0x000000ff2200720c */ /* 0x000fe20003f25070 */
        /* <DEDUP_REMOVED lines=101> */
[----:B------:R-:W-:Y:S02]  /*1b2f0*/  SEL R34, RZ, 0x4, !P1 ;  /* 0x00000004ff227807 */ /* 0x000fe40004800000 */
[----:B----4-:R-:W-:Y:S01]  /*1b300*/  IADD3 R36, P4, R36, R25, RZ ;  /* 0x0000001924247210 */ /* 0x010fe20007f9e0ff */
[--C-:B------:R-:W-:Y:S01]  /*1b310*/  IMAD.X R108, R108, 0x1, R24.reuse, P3 ;  /* 0x000000016c6c7824 */ /* 0x100fe200018e0618 */
[----:B------:R-:W-:Y:S01]  /*1b320*/  SEL R34, R34, RZ, !P0 ;  /* 0x000000ff22227207 */ /* 0x000fe20004000000 */
[----:B------:R-:W-:Y:S02]  /*1b330*/  STL [R1+0x8], R43 ;  /* 0x0000082b01007387 */ /* 0x000fe40000100800 */
[----:B---3--:R-:W-:Y:S01]  /*1b340*/  IMAD.X R40, R40, 0x1, R24, P4 ;  /* 0x0000000128287824 */ /* 0x008fe200020e0618 */
[----:B------:R-:W-:Y:S01]  /*1b350*/  ISETP.NE.U32.AND P1, PT, R34, RZ, PT ;  /* 0x000000ff2200720c */ /* 0x000fe20003f25070 */
[----:B------:R-:W-:Y:S01]  /*1b360*/  IMAD.MOV.U32 R35, RZ, RZ, R108 ;  /* 0x000000ffff237224 */ /* 0x000fe200078e006c */
[----:B------:R-:W-:Y:S01]  /*1b370*/  MOV R34, R43 ;  /* 0x0000002b00227202 */ /* 0x000fe20000000f00 */
[----:B------:R1:W-:Y:S04]  /*1b380*/  STL [R1+0x4], R108 ;  /* 0x0000046c01007387 */ /* 0x0003e80000100800 */
[----:B------:R-:W-:Y:S04]  /*1b390*/  STL [R1+0x28], R36 ;  /* 0x0000282401007387 */ /* 0x000fe80000100800 */
[----:B------:R3:W-:Y:S04]  /*1b3a0*/  STL [R1+0x24], R40 ;  /* 0x0000242801007387 */ /* 0x0007e80000100800 */
[----:B------:R4:W-:Y:S04]  /*1b3b0*/  LDGSTS.E [R33+0x5300], desc[UR8][R34.64], P2 ;  /* 0x0530000022217fae */ /* 0x0009e80009121848 */
[----:B-1----:R-:W2:Y:S04]  /*1b3c0*/  LDL.LU R108, [R1+0x84] ;  /* 0x00008400016c7983 */ /* 0x002ea80000300800 */
[----:B------:R-:W2:Y:S01]  /*1b3d0*/  LDL.LU R43, [R1+0x88] ;  /* 0x00008800012b7983 */ /* 0x000ea20000300800 */
[----:B----4-:R-:W-:-:S02]  /*1b3e0*/  IMAD.MOV.U32 R35, RZ, RZ, R40 ;  /* 0x000000ffff237224 */ /* 0x010fc400078e0028 */
[----:B------:R-:W-:Y:S01]  /*1b3f0*/  IMAD.MOV.U32 R34, RZ, RZ, R36 ;  /* 0x000000ffff227224 */ /* 0x000fe200078e0024 */
[----:B---3--:R-:W3:Y:S04]  /*1b400*/  LDL.LU R40, [R1+0xa4] ;  /* 0x0000a40001287983 */ /* 0x008ee80000300800 */
[----:B------:R-:W4:Y:S04]  /*1b410*/  LDL.LU R36, [R1+0xa8] ;  /* 0x0000a80001247983 */ /* 0x000f280000300800 */
[----:B------:R1:W-:Y:S01]  /*1b420*/  LDGSTS.E [R33+0x5700], desc[UR8][R34.64], P1 ;  /* 0x0570000022217fae */ /* 0x0003e20008921848 */
[----:B------:R-:W-:-:S04]  /*1b430*/  ISETP.GT.AND P1, PT, R2, 0x5b, PT ;  /* 0x0000005b0200780c */ /* 0x000fc80003f24270 */
[----:B-1----:R-:W-:Y:S02]  /*1b440*/  SEL R34, RZ, 0x4, !P1 ;  /* 0x00000004ff227807 */ /* 0x002fe40004800000 */
[----:B------:R-:W-:Y:S02]  /*1b450*/  ISETP.GT.AND P1, PT, R2, 0x5f, PT ;  /* 0x0000005f0200780c */ /* 0x000fe40003f24270 */
[----:B------:R-:W-:Y:S02]  /*1b460*/  SEL R34, R34, RZ, !P0 ;  /* 0x000000ff22227207 */ /* 0x000fe40004000000 */
[-C--:B------:R-:W-:Y:S02]  /*1b470*/  IADD3 R41, P3, R41, R25.reuse, RZ ;  /* 0x0000001929297210 */ /* 0x080fe40007f7e0ff */
[----:B------:R-:W-:Y:S02]  /*1b480*/  ISETP.NE.U32.AND P2, PT, R34, RZ, PT ;  /* 0x000000ff2200720c */ /* 0x000fe40003f45070 */
[----:B------:R-:W-:Y:S01]  /*1b490*/  SEL R34, RZ, 0x4, !P1 ;  /* 0x00000004ff227807 */ /* 0x000fe20004800000 */
[----:B------:R-:W-:Y:S01]  /*1b4a0*/  IMAD.X R42, R42, 0x1, R24, P3 ;  /* 0x000000012a2a7824 */ /* 0x000fe200018e0618 */
[----:B--2---:R-:W-:-:S02]  /*1b4b0*/  IADD3 R37, P4, R37, R25, RZ ;  /* 0x0000001925257210 */ /* 0x004fc40007f9e0ff */
[----:B------:R-:W-:Y:S01]  /*1b4c0*/  SEL R34, R34, RZ, !P0 ;  /* 0x000000ff22227207 */ /* 0x000fe20004000000 */
[----:B------:R-:W-:Y:S01]  /*1b4d0*/  IMAD.MOV.U32 R35, RZ, RZ, R42 ;  /* 0x000000ffff237224 */ /* 0x000fe200078e002a */
[----:B------:R-:W-:Y:S02]  /*1b4e0*/  IADD3.X R38, R38, R24, RZ, P4, !PT ;  /* 0x0000001826267210 */ /* 0x000fe400027fe4ff */
[----:B------:R-:W-:Y:S01]  /*1b4f0*/  ISETP.NE.U32.AND P1, PT, R34, RZ, PT ;  /* 0x000000ff2200720c */ /* 0x000fe20003f25070 */
[----:B------:R-:W-:Y:S01]  /*1b500*/  IMAD.MOV.U32 R34, RZ, RZ, R41 ;  /* 0x000000ffff227224 */ /* 0x000fe200078e0029 */
[----:B------:R-:W-:Y:S04]  /*1b510*/  STL [R1+0x48], R41 ;  /* 0x0000482901007387 */ /* 0x000fe80000100800 */
[----:B------:R1:W-:Y:S04]  /*1b520*/  STL [R1+0x44], R42 ;  /* 0x0000442a01007387 */ /* 0x0003e80000100800 */
[----:B------:R-:W-:Y:S04]  /*1b530*/  STL [R1+0x68], R37 ;  /* 0x0000682501007387 */ /* 0x000fe80000100800 */
[----:B------:R2:W-:Y:S04]  /*1b540*/  STL [R1+0x64], R38 ;  /* 0x0000642601007387 */ /* 0x0005e80000100800 */
[----:B------:R2:W-:Y:S04]  /*1b550*/  LDGSTS.E [R33+0x5b00], desc[UR8][R34.64], P2 ;  /* 0x05b0000022217fae */ /* 0x0005e80009121848 */
[----:B-1----:R-:W3:Y:S04]  /*1b560*/  LDL.LU R42, [R1+0xc4] ;  /* 0x0000c400012a7983 */ /* 0x002ee80000300800 */
[----:B------:R-:W3:Y:S01]  /*1b570*/  LDL.LU R41, [R1+0xc8] ;  /* 0x0000c80001297983 */ /* 0x000ee20000300800 */
[----:B--2---:R-:W-:-:S02]  /*1b580*/  IMAD.MOV.U32 R34, RZ, RZ, R37 ;  /* 0x000000ffff227224 */ /* 0x004fc400078e0025 */
[----:B------:R-:W-:Y:S02]  /*1b590*/  IMAD.MOV.U32 R35, RZ, RZ, R38 ;  /* 0x000000ffff237224 */ /* 0x000fe400078e0026 */
[----:B------:R-:W2:Y:S04]  /*1b5a0*/  LDL.LU R38, [R1+0xe4] ;  /* 0x0000e40001267983 */ /* 0x000ea80000300800 */
[----:B------:R1:W-:Y:S01]  /*1b5b0*/  LDGSTS.E [R33+0x5f00], desc[UR8][R34.64], P1 ;  /* 0x05f0000022217fae */ /* 0x0003e20008921848 */
[----:B------:R-:W-:-:S03]  /*1b5c0*/  ISETP.GT.AND P1, PT, R2, 0x63, PT ;  /* 0x000000630200780c */ /* 0x000fc60003f24270 */
[----:B------:R-:W2:Y:S01]  /*1b5d0*/  LDL.LU R37, [R1+0xe8] ;  /* 0x0000e80001257983 */ /* 0x000ea20000300800 */
[----:B-1----:R-:W-:Y:S02]  /*1b5e0*/  SEL R34, RZ, 0x4, !P1 ;  /* 0x00000004ff227807 */ /* 0x002fe40004800000 */
[----:B------:R-:W-:Y:S02]  /*1b5f0*/  ISETP.GT.AND P1, PT, R2, 0x67, PT ;  /* 0x000000670200780c */ /* 0x000fe40003f24270 */
[----:B------:R-:W-:-:S04]  /*1b600*/  SEL R34, R34, RZ, !P0 ;  /* 0x000000ff22227207 */ /* 0x000fc80004000000 */
[----:B------:R-:W-:Y:S02]  /*1b610*/  ISETP.NE.U32.AND P2, PT, R34, RZ, PT ;  /* 0x000000ff2200720c */ /* 0x000fe40003f45070 */
[----:B------:R-:W-:-:S04]  /*1b620*/  SEL R34, RZ, 0x4, !P1 ;  /* 0x00000004ff227807 */ /* 0x000fc80004800000 */
[----:B------:R-:W-:-:S04]  /*1b630*/  SEL R34, R34, RZ, !P0 ;  /* 0x000000ff22227207 */ /* 0x000fc80004000000 */
[----:B------:R-:W-:Y:S02]  /*1b640*/  ISETP.NE.U32.AND P1, PT, R34, RZ, PT ;  /* 0x000000ff2200720c */ /* 0x000fe40003f25070 */
[----:B------:R-:W-:-:S04]  /*1b650*/  IADD3 R43, P3, R43, R25, RZ ;  /* 0x000000192b2b7210 */ /* 0x000fc80007f7e0ff */
[----:B------:R-:W-:Y:S02]  /*1b660*/  IADD3.X R108, R108, R24, RZ, P3, !PT ;  /* 0x000000186c6c7210 */ /* 0x000fe40001ffe4ff */
[----:B----4-:R-:W-:Y:S01]  /*1b670*/  IADD3 R36, P4, R36, R25, RZ ;  /* 0x0000001924247210 */ /* 0x010fe20007f9e0ff */
[----:B------:R-:W-:Y:S01]  /*1b680*/  STL [R1+0x88], R43 ;  /* 0x0000882b01007387 */ /* 0x000fe20000100800 */
[----:B------:R-:W-:-:S03]  /*1b690*/  IMAD.MOV.U32 R34, RZ, RZ, R43 ;  /* 0x000000ffff227224 */ /* 0x000fc600078e002b */
[----:B---3--:R-:W-:Y:S01]  /*1b6a0*/  IMAD.X R40, R40, 0x1, R24, P4 ;  /* 0x0000000128287824 */ /* 0x008fe200020e0618 */
[----:B------:R1:W-:Y:S01]  /*1b6b0*/  STL [R1+0x84], R108 ;  /* 0x0000846c01007387 */ /* 0x0003e20000100800 */
[----:B------:R-:W-:-:S03]  /*1b6c0*/  IMAD.MOV.U32 R35, RZ, RZ, R108 ;  /* 0x000000ffff237224 */ /* 0x000fc600078e006c */
[----:B------:R-:W-:Y:S04]  /*1b6d0*/  STL [R1+0xa8], R36 ;  /* 0x0000a82401007387 */ /* 0x000fe80000100800 */
[----:B------:R3:W-:Y:S04]  /*1b6e0*/  STL [R1+0xa4], R40 ;  /* 0x0000a42801007387 */ /* 0x0007e80000100800 */
[----:B-1----:R-:W4:Y:S04]  /*1b6f0*/  LDL.LU R108, [R1+0x104] ;  /* 0x00010400016c7983 */ /* 0x002f280000300800 */
[----:B------:R1:W-:Y:S04]  /*1b700*/  LDGSTS.E [R33+0x6300], desc[UR8][R34.64], P2 ;  /* 0x0630000022217fae */ /* 0x0003e80009121848 */
[----:B------:R-:W4:Y:S01]  /*1b710*/  LDL.LU R43, [R1+0x108] ;  /* 0x00010800012b7983 */ /* 0x000f220000300800 */
[----:B-1----:R-:W-:Y:S01]  /*1b720*/  MOV R35, R40 ;  /* 0x0000002800237202 */ /* 0x002fe20000000f00 */
[----:B------:R-:W-:-:S02]  /*1b730*/  IMAD.MOV.U32 R34, RZ, RZ, R36 ;  /* 0x000000ffff227224 */ /* 0x000fc400078e0024 */
[----:B---3--:R-:W3:Y:S04]  /*1b740*/  LDL.LU R40, [R1+0x124] ;  /* 0x0001240001287983 */ /* 0x008ee80000300800 */
[----:B------:R-:W3:Y:S04]  /*1b750*/  LDL.LU R36, [R1+0x128] ;  /* 0x0001280001247983 */ /* 0x000ee80000300800 */
        /* <DEDUP_REMOVED lines=9> */
[----:B------:R-:W-:Y:S01]  /*1b7f0*/  SEL R34, R34, RZ, !P0 ;  /* 0x000000ff22227207 */ /* 0x000fe20004000000 */
[----:B------:R-:W-:-:S03]  /*1b800*/  IMAD.MOV.U32 R35, RZ, RZ, R42 ;  /* 0x000000ffff237224 */ /* 0x000fc600078e002a */
[----:B------:R-:W-:Y:S02]  /*1b810*/  ISETP.NE.U32.AND P1, PT, R34, RZ, PT ;  /* 0x000000ff2200720c */ /* 0x000fe40003f25070 */
[----:B--2---:R-:W-:Y:S01]  /*1b820*/  IADD3 R37, P4, R37, R25, RZ ;  /* 0x0000001925257210 */ /* 0x004fe20007f9e0ff */
[----:B------:R-:W-:-:S04]  /*1b830*/  IMAD.MOV.U32 R34, RZ, RZ, R41 ;  /* 0x000000ffff227224 */ /* 0x000fc800078e0029 */
[----:B------:R-:W-:Y:S01]  /*1b840*/  IMAD.X R38, R38, 0x1, R24, P4 ;  /* 0x0000000126267824 */ /* 0x000fe200020e0618 */
[----:B------:R1:W-:Y:S04]  /*1b850*/  LDGSTS.E [R33+0x6b00], desc[UR8][R34.64], P2 ;  /* 0x06b0000022217fae */ /* 0x0003e80009121848 */
[----:B------:R-:W-:Y:S04]  /*1b860*/  STL [R1+0xc8], R41 ;  /* 0x0000c82901007387 */ /* 0x000fe80000100800 */
[----:B------:R-:W-:Y:S01]  /*1b870*/  STL [R1+0xc4], R42 ;  /* 0x0000c42a01007387 */ /* 0x000fe20000100800 */
[----:B-1----:R-:W-:Y:S01]  /*1b880*/  MOV R34, R37 ;  /* 0x0000002500227202 */ /* 0x002fe20000000f00 */
[----:B------:R-:W-:-:S02]  /*1b890*/  IMAD.MOV.U32 R35, RZ, RZ, R38 ;  /* 0x000000ffff237224 */ /* 0x000fc400078e0026 */
[----:B------:R-:W-:Y:S04]  /*1b8a0*/  STL [R1+0xe8], R37 ;  /* 0x0000e82501007387 */ /* 0x000fe80000100800 */
[----:B------:R1:W-:Y:S01]  /*1b8b0*/  LDGSTS.E [R33+0x6f00], desc[UR8][R34.64], P1 ;  /* 0x06f0000022217fae */ /* 0x0003e20008921848 */
[----:B------:R-:W-:-:S03]  /*1b8c0*/  ISETP.GT.AND P1, PT, R2, 0x73, PT ;  /* 0x000000730200780c */ /* 0x000fc60003f24270 */
[----:B------:R2:W-:Y:S04]  /*1b8d0*/  STL [R1+0xe4], R38 ;  /* 0x0000e42601007387 */ /* 0x0005e80000100800 */
[----:B--2---:R-:W2:Y:S01]  /*1b8e0*/  LDL.LU R38, [R1+0x144] ;  /* 0x0001440001267983 */ /* 0x004ea20000300800 */
[----:B-1----:R-:W-:-:S03]  /*1b8f0*/  SEL R34, RZ, 0x4, !P1 ;  /* 0x00000004ff227807 */ /* 0x002fc60004800000 */
[----:B------:R-:W2:Y:S04]  /*1b900*/  LDL.LU R37, [R1+0x148] ;  /* 0x0001480001257983 */ /* 0x000ea80000300800 */
[----:B------:R-:W2:Y:S01]  /*1b910*/  LDL.LU R42, [R1+0x164] ;  /* 0x00016400012a7983 */ /* 0x000ea20000300800 */
[----:B------:R-:W-:-:S03]  /*1b920*/  SEL R34, R34, RZ, !P0 ;  /* 0x000000ff22227207 */ /* 0x000fc60004000000 */
[----:B------:R-:W2:Y:S01]  /*1b930*/  LDL.LU R41, [R1+0x168] ;  /* 0x0001680001297983 */ /* 0x000ea20000300800 */
[----:B------:R-:W-:Y:S02]  /*1b940*/  ISETP.GT.AND P1, PT, R2, 0x77, PT ;  /* 0x000000770200780c */ /* 0x000fe40003f24270 */
[----:B------:R-:W-:Y:S02]  /*1b950*/  ISETP.NE.U32.AND P2, PT, R34, RZ, PT ;  /* 0x000000ff2200720c */ /* 0x000fe40003f45070 */
[----:B------:R-:W-:-:S04]  /*1b960*/  SEL R34, RZ, 0x4, !P1 ;  /* 0x00000004ff227807 */ /* 0x000fc80004800000 */
[----:B------:R-:W-:-:S04]  /*1b970*/  SEL R34, R34, RZ, !P0 ;  /* 0x000000ff22227207 */ /* 0x000fc80004000000 */
[----:B------:R-:W-:Y:S02]  /*1b980*/  ISETP.NE.U32.AND P1, PT, R34, RZ, PT ;  /* 0x000000ff2200720c */ /* 0x000fe40003f25070 */
[----:B----4-:R-:W-:-:S05]  /*1b990*/  IADD3 R43, P3, R43, R25, RZ ;  /* 0x000000192b2b7210 */ /* 0x010fca0007f7e0ff */
[--C-:B------:R-:W-:Y:S01]  /*1b9a0*/  IMAD.X R108, R108, 0x1, R24.reuse, P3 ;  /* 0x000000016c6c7824 */ /* 0x100fe200018e0618 */
[----:B------:R-:W-:Y:S01]  /*1b9b0*/  STL [R1+0x108], R43 ;  /* 0x0001082b01007387 */ /* 0x000fe20000100800 */
[----:B------:R-:W-:Y:S01]  /*1b9c0*/  IMAD.MOV.U32 R34, RZ, RZ, R43 ;  /* 0x000000ffff227224 */ /* 0x000fe200078e002b */
[----:B---3--:R-:W-:Y:S02]  /*1b9d0*/  IADD3 R36, P4, R36, R25, RZ ;  /* 0x0000001924247210 */ /* 0x008fe40007f9e0ff */
[----:B------:R-:W-:Y:S01]  /*1b9e0*/  STL [R1+0x104], R108 ;  /* 0x0001046c01007387 */ /* 0x000fe20000100800 */
[----:B------:R-:W-:Y:S02]  /*1b9f0*/  MOV R35, R108 ;  /* 0x0000006c00237202 */ /* 0x000fe40000000f00 */
[----:B------:R-:W-:Y:S01]  /*1ba00*/  IMAD.X R40, R40, 0x1, R24, P4 ;  /* 0x0000000128287824 */ /* 0x000fe200020e0618 */
[----:B------:R1:W-:Y:S04]  /*1ba10*/  STL [R1+0x128], R36 ;  /* 0x0001282401007387 */ /* 0x0003e80000100800 */
[----:B------:R3:W-:Y:S04]  /*1ba20*/  STL [R1+0x124], R40 ;  /* 0x0001242801007387 */ /* 0x0007e80000100800 */
[----:B------:R-:W4:Y:S04]  /*1ba30*/  LDL.LU R109, [R1+0x170] ;  /* 0x00017000016d7983 */ /* 0x000f280000300800 */
[----:B------:R1:W-:Y:S02]  /*1ba40*/  LDGSTS.E [R33+0x7300], desc[UR8][R34.64], P2 ;  /* 0x0730000022217fae */ /* 0x0003e40009121848 */
[----:B-1----:R-:W-:-:S02]  /*1ba50*/  IMAD.MOV.U32 R34, RZ, RZ, R36 ;  /* 0x000000ffff227224 */ /* 0x002fc400078e0024 */
[----:B------:R-:W4:Y:S01]  /*1ba60*/  LDL.LU R36, [R1+0x178] ;  /* 0x0001780001247983 */ /* 0x000f220000300800 */
[----:B------:R-:W-:-:S03]  /*1ba70*/  IMAD.MOV.U32 R35, RZ, RZ, R40 ;  /* 0x000000ffff237224 */ /* 0x000fc600078e0028 */
[----:B------:R-:W4:Y:S04]  /*1ba80*/  LDL.LU R110, [R1+0x16c] ;  /* 0x00016c00016e7983 */ /* 0x000f280000300800 */
[----:B---3--:R-:W3:Y:S01]  /*1ba90*/  LDL.LU R40, [R1+0x174] ;  /* 0x0001740001287983 */ /* 0x008ee20000300800 */
[----:B------:R-:W1:Y:S03]  /*1baa0*/  S2R R133, SR_TID.X ;  /* 0x0000000000857919 */ /* 0x000e660000002100 */
[----:B------:R1:W-:Y:S01]  /*1bab0*/  LDGSTS.E [R33+0x7700], desc[UR8][R34.64], P1 ;  /* 0x0770000022217fae */ /* 0x0003e20008921848 */
[C---:B------:R-:W-:Y:S02]  /*1bac0*/  ISETP.GT.AND P1, PT, R2.reuse, 0x7b, PT ;  /* 0x0000007b0200780c */ /* 0x040fe40003f24270 */
[----:B------:R-:W-:Y:S01]  /*1bad0*/  ISETP.GT.AND P3, PT, R2, 0x7f, PT ;  /* 0x0000007f0200780c */ /* 0x000fe20003f64270 */
[----:B------:R-:W3:Y:S01]  /*1bae0*/  LDL.LU R108, [R1+0x1f0] ;  /* 0x0001f000016c7983 */ /* 0x000ee20000300800 */
[----:B------:R-:W-:-:S04]  /*1baf0*/  SEL R2, RZ, 0x4, !P1 ;  /* 0x00000004ff027807 */ /* 0x000fc80004800000 */
[----:B------:R-:W-:Y:S02]  /*1bb00*/  SEL R2, R2, RZ, !P0 ;  /* 0x000000ff02027207 */ /* 0x000fe40004000000 */
[----:B-1----:R-:W-:Y:S02]  /*1bb10*/  SEL R34, RZ, 0x4, !P3 ;  /* 0x00000004ff227807 */ /* 0x002fe40005800000 */
[----:B------:R-:W-:Y:S01]  /*1bb20*/  ISETP.NE.U32.AND P2, PT, R2, RZ, PT ;  /* 0x000000ff0200720c */ /* 0x000fe20003f45070 */
[----:B------:R-:W-:Y:S01]  /*1bb30*/  IMAD R2, R17, -0x80, R134 ;  /* 0xffffff8011027824 */ /* 0x000fe200078e0286 */
[----:B------:R-:W-:Y:S02]  /*1bb40*/  SEL R34, R34, RZ, !P0 ;  /* 0x000000ff22227207 */ /* 0x000fe40004000000 */
[----:B--2---:R-:W-:Y:S02]  /*1bb50*/  IADD3 R37, P5, R37, R25, RZ ;  /* 0x0000001925257210 */ /* 0x004fe40007fbe0ff */
[----:B------:R-:W-:-:S03]  /*1bb60*/  LOP3.LUT R43, R133, 0x3f, RZ, 0xc0, !PT ;  /* 0x0000003f852b7812 */ /* 0x000fc600078ec0ff */
[----:B------:R-:W-:Y:S01]  /*1bb70*/  IMAD.X R38, R38, 0x1, R24, P5 ;  /* 0x0000000126267824 */ /* 0x000fe200028e0618 */
[----:B------:R-:W-:Y:S01]  /*1bb80*/  IADD3 R41, P6, R41, R25, RZ ;  /* 0x0000001929297210 */ /* 0x000fe20007fde0ff */
[----:B------:R-:W-:Y:S01]  /*1bb90*/  STL [R1+0x148], R37 ;  /* 0x0001482501007387 */ /* 0x000fe20000100800 */
[----:B------:R-:W-:-:S03]  /*1bba0*/  LOP3.LUT R35, R43, 0x40, RZ, 0xfc, !PT ;  /* 0x000000402b237812 */ /* 0x000fc600078efcff */
[----:B------:R-:W-:Y:S01]  /*1bbb0*/  IMAD.X R42, R42, 0x1, R24, P6 ;  /* 0x000000012a2a7824 */ /* 0x000fe200030e0618 */
[-C--:B------:R-:W-:Y:S01]  /*1bbc0*/  ISETP.GE.AND P4, PT, R43, R2.reuse, PT ;  /* 0x000000022b00720c */ /* 0x080fe20003f86270 */
[----:B------:R1:W-:Y:S01]  /*1bbd0*/  STL [R1+0x144], R38 ;  /* 0x0001442601007387 */ /* 0x0003e20000100800 */
[----:B------:R-:W-:Y:S01]  /*1bbe0*/  ISETP.GE.AND P1, PT, R35, R2, PT ;  /* 0x000000022300720c */ /* 0x000fe20003f26270 */
[----:B------:R-:W-:Y:S02]  /*1bbf0*/  IMAD.MOV.U32 R35, RZ, RZ, R38 ;  /* 0x000000ffff237224 */ /* 0x000fe400078e0026 */
[----:B------:R-:W-:Y:S01]  /*1bc00*/  STL [R1+0x168], R41 ;  /* 0x0001682901007387 */ /* 0x000fe20000100800 */
[----:B------:R-:W-:-:S03]  /*1bc10*/  ISETP.NE.U32.AND P3, PT, R34, RZ, PT ;  /* 0x000000ff2200720c */ /* 0x000fc60003f65070 */
[----:B------:R-:W2:Y:S01]  /*1bc20*/  LDL.LU R112, [R1+0x1ec] ;  /* 0x0001ec0001707983 */ /* 0x000ea20000300800 */
[----:B------:R-:W-:Y:S02]  /*1bc30*/  MOV R34, R37 ;  /* 0x0000002500227202 */ /* 0x000fe40000000f00 */
[----:B------:R-:W-:Y:S01]  /*1bc40*/  SEL R2, RZ, 0x4, P4 ;  /* 0x00000004ff027807 */ /* 0x000fe20002000000 */
[----:B------:R1:W-:Y:S04]  /*1bc50*/  STL [R1+0x164], R42 ;  /* 0x0001642a01007387 */ /* 0x0003e80000100800 */
[----:B-1----:R-:W2:Y:S01]  /*1bc60*/  LDL.LU R38, [R1+0x1f4] ;  /* 0x0001f40001267983 */ /* 0x002ea20000300800 */
[----:B------:R-:W-:-:S03]  /*1bc70*/  SEL R2, R2, RZ, !P0 ;  /* 0x000000ff02027207 */ /* 0x000fc60004000000 */
[----:B------:R-:W2:Y:S04]  /*1bc80*/  LDL.LU R37, [R1+0x1f8] ;  /* 0x0001f80001257983 */ /* 0x000ea80000300800 */
[----:B------:R1:W-:Y:S01]  /*1bc90*/  LDGSTS.E [R33+0x7b00], desc[UR8][R34.64], P2 ;  /* 0x07b0000022217fae */ /* 0x0003e20009121848 */
[----:B------:R-:W-:Y:S02]  /*1bca0*/  ISETP.NE.U32.AND P2, PT, R2, RZ, PT ;  /* 0x000000ff0200720c */ /* 0x000fe40003f45070 */
[----:B------:R-:W-:Y:S01]  /*1bcb0*/  SEL R2, RZ, 0x4, P1 ;  /* 0x00000004ff027807 */ /* 0x000fe20000800000 */
[----:B------:R-:W2:Y:S04]  /*1bcc0*/  LDL.LU R111, [R1+0x26c] ;  /* 0x00026c00016f7983 */ /* 0x000ea80000300800 */
[----:B------:R-:W2:Y:S01]  /*1bcd0*/  LDL.LU R43, [R1+0x270] ;  /* 0x00027000012b7983 */ /* 0x000ea20000300800 */
[----:B-1----:R-:W-:-:S02]  /*1bce0*/  IMAD.MOV.U32 R34, RZ, RZ, R41 ;  /* 0x000000ffff227224 */ /* 0x002fc400078e0029 */
[----:B------:R-:W-:Y:S02]  /*1bcf0*/  IMAD.MOV.U32 R35, RZ, RZ, R42 ;  /* 0x000000ffff237224 */ /* 0x000fe400078e002a */
[----:B------:R-:W2:Y:S04]  /*1bd00*/  LDL.LU R42, [R1+0x274] ;  /* 0x00027400012a7983 */ /* 0x000ea80000300800 */
[----:B------:R1:W-:Y:S04]  /*1bd10*/  LDGSTS.E [R33+0x7f00], desc[UR8][R34.64], P3 ;  /* 0x07f0000022217fae */ /* 0x0003e80009921848 */
[----:B------:R-:W2:Y:S04]  /*1bd20*/  LDL.LU R41, [R1+0x278] ;  /* 0x0002780001297983 */ /* 0x000ea80000300800 */
[----:B------:R-:W0:Y:S01]  /*1bd30*/  LDGDEPBAR ;  /* 0x00000000000079af */ /* 0x000e220000000000 */
[----:B----4-:R-:W-:-:S05]  /*1bd40*/  IADD3 R109, P1, R109, R3, RZ ;  /* 0x000000036d6d7210 */ /* 0x010fca0007f3e0ff */
[----:B------:R-:W-:Y:S01]  /*1bd50*/  STL [R1+0x170], R109 ;  /* 0x0001706d01007387 */ /* 0x000fe20000100800 */
[----:B-1----:R-:W-:Y:S01]  /*1bd60*/  IMAD.MOV.U32 R34, RZ, RZ, R109 ;  /* 0x000000ffff227224 */ /* 0x002fe200078e006d */
[----:B------:R-:W-:Y:S01]  /*1bd70*/  IADD3 R36, P3, R36, R3, RZ ;  /* 0x0000000324247210 */ /* 0x000fe20007f7e0ff */
[----:B------:R-:W-:-:S03]  /*1bd80*/  IMAD.X R110, R110, 0x1, R4, P1 ;  /* 0x000000016e6e7824 */ /* 0x000fc600008e0604 */
[----:B---3--:R-:W-:Y:S02]  /*1bd90*/  IADD3.X R40, R40, R4, RZ, P3, !PT ;  /* 0x0000000428287210 */ /* 0x008fe40001ffe4ff */
[----:B------:R1:W-:Y:S01]  /*1bda0*/  STL [R1+0x16c], R110 ;  /* 0x00016c6e01007387 */ /* 0x0003e20000100800 */
[----:B------:R-:W-:-:S03]  /*1bdb0*/  IMAD.MOV.U32 R35, RZ, RZ, R110 ;  /* 0x000000ffff237224 */ /* 0x000fc600078e006e */
[----:B------:R-:W-:Y:S04]  /*1bdc0*/  STL [R1+0x178], R36 ;  /* 0x0001782401007387 */ /* 0x000fe80000100800 */
[----:B------:R3:W-:Y:S04]  /*1bdd0*/  STL [R1+0x174], R40 ;  /* 0x0001742801007387 */ /* 0x0007e80000100800 */
[----:B-1----:R-:W4:Y:S04]  /*1bde0*/  LDL.LU R110, [R1+0x2ec] ;  /* 0x0002ec00016e7983 */ /* 0x002f280000300800 */
[----:B------:R-:W4:Y:S04]  /*1bdf0*/  LDL.LU R109, [R1+0x2f0] ;  /* 0x0002f000016d7983 */ /* 0x000f280000300800 */
[----:B------:R1:W-:Y:S02]  /*1be00*/  LDGSTS.E [R26+0x10000], desc[UR8][R34.64], P2 ;  /* 0x10000000221a7fae */ /* 0x0003e40009121848 */
[----:B-1----:R-:W-:-:S02]  /*1be10*/  IMAD.MOV.U32 R35, RZ, RZ, R40 ;  /* 0x000000ffff237224 */ /* 0x002fc400078e0028 */
[----:B------:R-:W-:Y:S01]  /*1be20*/  IMAD.MOV.U32 R34, RZ, RZ, R36 ;  /* 0x000000ffff227224 */ /* 0x000fe200078e0024 */
[----:B---3--:R-:W3:Y:S04]  /*1be30*/  LDL.LU R40, [R1+0x2f4] ;  /* 0x0002f40001287983 */ /* 0x008ee80000300800 */
[----:B------:R-:W3:Y:S01]  /*1be40*/  LDL.LU R36, [R1+0x2f8] ;  /* 0x0002f80001247983 */ /* 0x000ee20000300800 */
[----:B------:R-:W-:-:S04]  /*1be50*/  SEL R2, R2, RZ, !P0 ;  /* 0x000000ff02027207 */ /* 0x000fc80004000000 */
[----:B------:R-:W-:Y:S02]  /*1be60*/  ISETP.NE.U32.AND P0, PT, R2, RZ, PT ;  /* 0x000000ff0200720c */ /* 0x000fe40003f05070 */
[----:B------:R-:W-:-:S05]  /*1be70*/  IADD3 R108, P1, R108, R3, RZ ;  /* 0x000000036c6c7210 */ /* 0x000fca0007f3e0ff */
[----:B------:R1:W-:Y:S06]  /*1be80*/  STL [R1+0x1f0], R108 ;  /* 0x0001f06c01007387 */ /* 0x0003ec0000100800 */
[----:B------:R1:W-:Y:S01]  /*1be90*/  LDGSTS.E [R26+0x10100], desc[UR8][R34.64], P0 ;  /* 0x10100000221a7fae */ /* 0x0003e20008121848 */
[----:B--2---:R-:W-:Y:S02]  /*1bea0*/  IADD3.X R112, R112, R4, RZ, P1, !PT ;  /* 0x0000000470707210 */ /* 0x004fe40000ffe4ff */
[----:B------:R-:W-:Y:S01]  /*1beb0*/  IADD3 R37, P3, R37, R3, RZ ;  /* 0x0000000325257210 */ /* 0x000fe20007f7e0ff */
[----:B-1----:R-:W-:-:S02]  /*1bec0*/  IMAD.MOV.U32 R34, RZ, RZ, R108 ;  /* 0x000000ffff227224 */ /* 0x002fc400078e006c */
[----:B------:R-:W-:Y:S02]  /*1bed0*/  IMAD.MOV.U32 R35, RZ, RZ, R112 ;  /* 0x000000ffff237224 */ /* 0x000fe400078e0070 */
[----:B------:R-:W-:Y:S01]  /*1bee0*/  IMAD.X R38, R38, 0x1, R4, P3 ;  /* 0x0000000126267824 */ /* 0x000fe200018e0604 */
[----:B------:R-:W-:Y:S04]  /*1bef0*/  STL [R1+0x1ec], R112 ;  /* 0x0001ec7001007387 */ /* 0x000fe80000100800 */
[----:B------:R-:W-:Y:S01]  /*1bf00*/  STL [R1+0x1f8], R37 ;  /* 0x0001f82501007387 */ /* 0x000fe20000100800 */
[----:B------:R-:W-:-:S03]  /*1bf10*/  IADD3 R43, P1, R43, R3, RZ ;  /* 0x000000032b2b7210 */ /* 0x000fc60007f3e0ff */
[----:B------:R1:W-:Y:S04]  /*1bf20*/  LDGSTS.E [R26+0x11000], desc[UR8][R34.64], P2 ;  /* 0x11000000221a7fae */ /* 0x0003e80009121848 */
[----:B------:R2:W-:Y:S04]  /*1bf30*/  STL [R1+0x1f4], R38 ;  /* 0x0001f42601007387 */ /* 0x0005e80000100800 */
[----:B------:R-:W3:Y:S01]  /*1bf40*/  LDL.LU R108, [R1+0x36c] ;  /* 0x00036c00016c7983 */ /* 0x000ee20000300800 */
[----:B-1----:R-:W-:Y:S01]  /*1bf50*/  MOV R35, R38 ;  /* 0x0000002600237202 */ /* 0x002fe20000000f00 */
[----:B------:R-:W-:-:S02]  /*1bf60*/  IMAD.MOV.U32 R34, RZ, RZ, R37 ;  /* 0x000000ffff227224 */ /* 0x000fc400078e0025 */
[----:B--2---:R-:W2:Y:S04]  /*1bf70*/  LDL.LU R38, [R1+0x370] ;  /* 0x0003700001267983 */ /* 0x004ea80000300800 */
[----:B------:R-:W2:Y:S01]  /*1bf80*/  LDL.LU R37, [R1+0x374] ;  /* 0x0003740001257983 */ /* 0x000ea20000300800 */
[----:B------:R-:W-:-:S03]  /*1bf90*/  IADD3 R41, P3, R41, R3, RZ ;  /* 0x0000000329297210 */ /* 0x000fc60007f7e0ff */
[----:B------:R-:W2:Y:S01]  /*1bfa0*/  LDL.LU R2, [R1+0x378] ;  /* 0x0003780001027983 */ /* 0x000ea20000300800 */
[----:B------:R-:W-:-:S03]  /*1bfb0*/  IMAD.X R111, R111, 0x1, R4, P1 ;  /* 0x000000016f6f7824 */ /* 0x000fc600008e0604 */
[----:B------:R1:W-:Y:S01]  /*1bfc0*/  LDGSTS.E [R26+0x11100], desc[UR8][R34.64], P0 ;  /* 0x11100000221a7fae */ /* 0x0003e20008121848 */
[----:B------:R-:W-:-:S03]  /*1bfd0*/  IMAD.X R42, R42, 0x1, R4, P3 ;  /* 0x000000012a2a7824 */ /* 0x000fc600018e0604 */
[----:B------:R-:W-:Y:S04]  /*1bfe0*/  STL [R1+0x270], R43 ;  /* 0x0002702b01007387 */ /* 0x000fe80000100800 */
[----:B------:R1:W-:Y:S02]  /*1bff0*/  STL [R1+0x26c], R111 ;  /* 0x00026c6f01007387 */ /* 0x0003e40000100800 */
[----:B-1----:R-:W-:Y:S02]  /*1c000*/  IMAD.MOV.U32 R34, RZ, RZ, R43 ;  /* 0x000000ffff227224 */ /* 0x002fe400078e002b */
[----:B------:R-:W-:Y:S01]  /*1c010*/  IMAD.MOV.U32 R35, RZ, RZ, R111 ;  /* 0x000000ffff237224 */ /* 0x000fe200078e006f */
[----:B------:R-:W-:Y:S04]  /*1c020*/  STL [R1+0x278], R41 ;  /* 0x0002782901007387 */ /* 0x000fe80000100800 */
[----:B------:R1:W-:Y:S04]  /*1c030*/  LDGSTS.E [R26+0x12000], desc[UR8][R34.64], P2 ;  /* 0x12000000221a7fae */ /* 0x0003e80009121848 */
[----:B------:R1:W-:Y:S04]  /*1c040*/  STL [R1+0x274], R42 ;  /* 0x0002742a01007387 */ /* 0x0003e80000100800 */
[----:B------:R-:W2:Y:S01]  /*1c050*/  LDL.LU R111, [R1+0x3ec] ;  /* 0x0003ec00016f7983 */ /* 0x000ea20000300800 */
[----:B-1----:R-:W-:Y:S01]  /*1c060*/  MOV R34, R41 ;  /* 0x0000002900227202 */ /* 0x002fe20000000f00 */
[----:B------:R-:W-:-:S02]  /*1c070*/  IMAD.MOV.U32 R35, RZ, RZ, R42 ;  /* 0x000000ffff237224 */ /* 0x000fc400078e002a */
[----:B------:R-:W2:Y:S04]  /*1c080*/  LDL.LU R43, [R1+0x3f0] ;  /* 0x0003f000012b7983 */ /* 0x000ea80000300800 */
[----:B------:R1:W-:Y:S04]  /*1c090*/  LDGSTS.E [R26+0x12100], desc[UR8][R34.64], P0 ;  /* 0x12100000221a7fae */ /* 0x0003e80008121848 */
[----:B------:R-:W2:Y:S04]  /*1c0a0*/  LDL.LU R42, [R1+0x3f4] ;  /* 0x0003f400012a7983 */ /* 0x000ea80000300800 */
[----:B------:R-:W2:Y:S01]  /*1c0b0*/  LDL.LU R41, [R1+0x3f8] ;  /* 0x0003f80001297983 */ /* 0x000ea20000300800 */
[----:B----4-:R-:W-:-:S05]  /*1c0c0*/  IADD3 R109, P1, R109, R3, RZ ;  /* 0x000000036d6d7210 */ /* 0x010fca0007f3e0ff */
[----:B------:R-:W-:Y:S02]  /*1c0d0*/  IMAD.X R110, R110, 0x1, R4, P1 ;  /* 0x000000016e6e7824 */ /* 0x000fe400008e0604 */
[----:B-1----:R-:W-:Y:S01]  /*1c0e0*/  IMAD.MOV.U32 R34, RZ, RZ, R109 ;  /* 0x000000ffff227224 */ /* 0x002fe200078e006d */
[----:B------:R-:W-:Y:S02]  /*1c0f0*/  STL [R1+0x2f0], R109 ;  /* 0x0002f06d01007387 */ /* 0x000fe40000100800 */
[----:B------:R-:W-:Y:S02]  /*1c100*/  MOV R35, R110 ;  /* 0x0000006e00237202 */ /* 0x000fe40000000f00 */
[----:B------:R1:W-:Y:S04]  /*1c110*/  STL [R1+0x2ec], R110 ;  /* 0x0002ec6e01007387 */ /* 0x0003e80000100800 */
[----:B------:R4:W-:Y:S01]  /*1c120*/  LDGSTS.E [R26+0x13000], desc[UR8][R34.64], P2 ;  /* 0x13000000221a7fae */ /* 0x0009e20009121848 */
[----:B---3--:R-:W-:-:S05]  /*1c130*/  IADD3 R36, P3, R36, R3, RZ ;  /* 0x0000000324247210 */ /* 0x008fca0007f7e0ff */
[----:B------:R-:W-:Y:S01]  /*1c140*/  IMAD.X R40, R40, 0x1, R4, P3 ;  /* 0x0000000128287824 */ /* 0x000fe200018e0604 */
[----:B------:R3:W-:Y:S01]  /*1c150*/  STL [R1+0x2f8], R36 ;  /* 0x0002f82401007387 */ /* 0x0007e20000100800 */
[----:B----4-:R-:W-:-:S03]  /*1c160*/  IMAD.MOV.U32 R34, RZ, RZ, R36 ;  /* 0x000000ffff227224 */ /* 0x010fc600078e0024 */
[----:B------:R4:W-:Y:S04]  /*1c170*/  STL [R1+0x2f4], R40 ;  /* 0x0002f42801007387 */ /* 0x0009e80000100800 */
[----:B-1----:R-:W2:Y:S04]  /*1c180*/  LDL.LU R110, [R1+0x46c] ;  /* 0x00046c00016e7983 */ /* 0x002ea80000300800 */
[----:B---3--:R-:W3:Y:S01]  /*1c190*/  LDL.LU R36, [R1+0x470] ;  /* 0x0004700001247983 */ /* 0x008ee20000300800 */
[----:B------:R-:W-:-:S03]  /*1c1a0*/  IMAD.MOV.U32 R35, RZ, RZ, R40 ;  /* 0x000000ffff237224 */ /* 0x000fc600078e0028 */
[----:B------:R-:W3:Y:S04]  /*1c1b0*/  LDL.LU R109, [R1+0x474] ;  /* 0x00047400016d7983 */ /* 0x000ee80000300800 */
[----:B----4-:R-:W4:Y:S04]  /*1c1c0*/  LDL.LU R40, [R1+0x478] ;  /* 0x0004780001287983 */ /* 0x010f280000300800 */
[----:B------:R1:W-:Y:S01]  /*1c1d0*/  LDGSTS.E [R26+0x13100], desc[UR8][R34.64], P0 ;  /* 0x13100000221a7fae */ /* 0x0003e20008121848 */
[----:B--2---:R-:W-:-:S05]  /*1c1e0*/  IADD3 R38, P1, R38, R3, RZ ;  /* 0x0000000326267210 */ /* 0x004fca0007f3e0ff */
[--C-:B------:R-:W-:Y:S01]  /*1c1f0*/  IMAD.X R108, R108, 0x1, R4.reuse, P1 ;  /* 0x000000016c6c7824 */ /* 0x100fe200008e0604 */
[-C--:B------:R-:W-:Y:S01]  /*1c200*/  IADD3 R2, P3, R2, R3.reuse, RZ ;  /* 0x0000000302027210 */ /* 0x080fe20007f7e0ff */
[----:B------:R-:W-:Y:S04]  /*1c210*/  STL [R1+0x370], R38 ;  /* 0x0003702601007387 */ /* 0x000fe80000100800 */
[----:B------:R-:W-:Y:S01]  /*1c220*/  IMAD.X R37, R37, 0x1, R4, P3 ;  /* 0x0000000125257824 */ /* 0x000fe200018e0604 */
[----:B------:R2:W-:Y:S01]  /*1c230*/  STL [R1+0x36c], R108 ;  /* 0x00036c6c01007387 */ /* 0x0005e20000100800 */
[----:B-1----:R-:W-:Y:S01]  /*1c240*/  MOV R34, R38 ;  /* 0x0000002600227202 */ /* 0x002fe20000000f00 */
[----:B------:R-:W-:Y:S02]  /*1c250*/  IMAD.MOV.U32 R35, RZ, RZ, R108 ;  /* 0x000000ffff237224 */ /* 0x000fe400078e006c */
[----:B------:R-:W-:Y:S04]  /*1c260*/  STL [R1+0x378], R2 ;  /* 0x0003780201007387 */ /* 0x000fe80000100800 */
[----:B------:R1:W-:Y:S04]  /*1c270*/  STL [R1+0x374], R37 ;  /* 0x0003742501007387 */ /* 0x0003e80000100800 */
[----:B--2---:R-:W2:Y:S04]  /*1c280*/  LDL.LU R108, [R1+0x4ec] ;  /* 0x0004ec00016c7983 */ /* 0x004ea80000300800 */
[----:B------:R-:W2:Y:S04]  /*1c290*/  LDL.LU R38, [R1+0x4f0] ;  /* 0x0004f00001267983 */ /* 0x000ea80000300800 */
[----:B------:R1:W-:Y:S01]  /*1c2a0*/  LDGSTS.E [R26+0x14000], desc[UR8][R34.64], P2 ;  /* 0x14000000221a7fae */ /* 0x0003e20009121848 */
[----:B------:R-:W-:Y:S01]  /*1c2b0*/  IADD3 R43, P1, R43, R3, RZ ;  /* 0x000000032b2b7210 */ /* 0x000fe20007f3e0ff */
[----:B-1----:R-:W-:-:S02]  /*1c2c0*/  IMAD.MOV.U32 R35, RZ, RZ, R37 ;  /* 0x000000ffff237224 */ /* 0x002fc400078e0025 */
[----:B------:R-:W-:Y:S01]  /*1c2d0*/  IMAD.MOV.U32 R34, RZ, RZ, R2 ;  /* 0x000000ffff227224 */ /* 0x000fe200078e0002 */
[----:B------:R-:W2:Y:S01]  /*1c2e0*/  LDL.LU R37, [R1+0x4f4] ;  /* 0x0004f40001257983 */ /* 0x000ea20000300800 */
[----:B------:R-:W-:-:S03]  /*1c2f0*/  IMAD.X R111, R111, 0x1, R4, P1 ;  /* 0x000000016f6f7824 */ /* 0x000fc600008e0604 */
[----:B------:R-:W2:Y:S01]  /*1c300*/  LDL.LU R2, [R1+0x4f8] ;  /* 0x0004f80001027983 */ /* 0x000ea20000300800 */
[----:B------:R-:W-:-:S03]  /*1c310*/  IADD3 R41, P3, R41, R3, RZ ;  /* 0x0000000329297210 */ /* 0x000fc60007f7e0ff */
[----:B------:R1:W-:Y:S01]  /*1c320*/  LDGSTS.E [R26+0x14100], desc[UR8][R34.64], P0 ;  /* 0x14100000221a7fae */ /* 0x0003e20008121848 */
[----:B------:R-:W-:-:S03]  /*1c330*/  IADD3.X R42, R42, R4, RZ, P3, !PT ;  /* 0x000000042a2a7210 */ /* 0x000fc60001ffe4ff */
[----:B------:R1:W-:Y:S04]  /*1c340*/  STL [R1+0x3f0], R43 ;  /* 0x0003f02b01007387 */ /* 0x0003e80000100800 */
[----:B------:R-:W-:Y:S01]  /*1c350*/  STL [R1+0x3ec], R111 ;  /* 0x0003ec6f01007387 */ /* 0x000fe20000100800 */
[----:B-1----:R-:W-:Y:S02]  /*1c360*/  IMAD.MOV.U32 R34, RZ, RZ, R43 ;  /* 0x000000ffff227224 */ /* 0x002fe400078e002b */
[----:B------:R-:W-:Y:S01]  /*1c370*/  IMAD.MOV.U32 R35, RZ, RZ, R111 ;  /* 0x000000ffff237224 */ /* 0x000fe200078e006f */
[----:B------:R-:W-:Y:S04]  /*1c380*/  STL [R1+0x3f8], R41 ;  /* 0x0003f82901007387 */ /* 0x000fe80000100800 */
[----:B------:R1:W-:Y:S04]  /*1c390*/  LDGSTS.E [R26+0x15000], desc[UR8][R34.64], P2 ;  /* 0x15000000221a7fae */ /* 0x0003e80009121848 */
[----:B------:R1:W-:Y:S04]  /*1c3a0*/  STL [R1+0x3f4], R42 ;  /* 0x0003f42a01007387 */ /* 0x0003e80000100800 */
[----:B------:R-:W2:Y:S01]  /*1c3b0*/  LDL.LU R43, [R1+0x17c] ;  /* 0x00017c00012b7983 */ /* 0x000ea20000300800 */
[----:B-1----:R-:W-:-:S02]  /*1c3c0*/  IMAD.MOV.U32 R34, RZ, RZ, R41 ;  /* 0x000000ffff227224 */ /* 0x002fc400078e0029 */
[----:B------:R-:W-:Y:S02]  /*1c3d0*/  IMAD.MOV.U32 R35, RZ, RZ, R42 ;  /* 0x000000ffff237224 */ /* 0x000fe400078e002a */
[----:B------:R-:W2:Y:S04]  /*1c3e0*/  LDL.LU R42, [R1+0x180] ;  /* 0x00018000012a7983 */ /* 0x000ea80000300800 */
[----:B------:R-:W2:Y:S04]  /*1c3f0*/  LDL.LU R41, [R1+0x184] ;  /* 0x0001840001297983 */ /* 0x000ea80000300800 */
[----:B------:R1:W-:Y:S01]  /*1c400*/  LDGSTS.E [R26+0x15100], desc[UR8][R34.64], P0 ;  /* 0x15100000221a7fae */ /* 0x0003e20008121848 */
[----:B---3--:R-:W-:-:S04]  /*1c410*/  IADD3 R36, P1, R36, R3, RZ ;  /* 0x0000000324247210 */ /* 0x008fc80007f3e0ff */
[----:B------:R-:W-:Y:S01]  /*1c420*/  IADD3.X R110, R110, R4, RZ, P1, !PT ;  /* 0x000000046e6e7210 */ /* 0x000fe20000ffe4ff */
[----:B------:R3:W-:Y:S01]  /*1c430*/  STL [R1+0x470], R36 ;  /* 0x0004702401007387 */ /* 0x0007e20000100800 */
[----:B----4-:R-:W-:-:S03]  /*1c440*/  IADD3 R40, P3, R40, R3, RZ ;  /* 0x0000000328287210 */ /* 0x010fc60007f7e0ff */
[----:B------:R4:W-:Y:S01]  /*1c450*/  STL [R1+0x46c], R110 ;  /* 0x00046c6e01007387 */ /* 0x0009e20000100800 */
[----:B-1----:R-:W-:-:S03]  /*1c460*/  IMAD.MOV.U32 R34, RZ, RZ, R36 ;  /* 0x000000ffff227224 */ /* 0x002fc600078e0024 */
[----:B------:R1:W-:Y:S04]  /*1c470*/  STL [R1+0x478], R40 ;  /* 0x0004782801007387 */ /* 0x0003e80000100800 */
[----:B---3--:R-:W3:Y:S01]  /*1c480*/  LDL.LU R36, [R1+0x188] ;  /* 0x0001880001247983 */ /* 0x008ee20000300800 */
[----:B------:R-:W-:Y:S02]  /*1c490*/  IMAD.MOV.U32 R35, RZ, RZ, R110 ;  /* 0x000000ffff237224 */ /* 0x000fe400078e006e */
[----:B------:R-:W-:-:S03]  /*1c4a0*/  IMAD.X R109, R109, 0x1, R4, P3 ;  /* 0x000000016d6d7824 */ /* 0x000fc600018e0604 */
[----:B------:R4:W-:Y:S04]  /*1c4b0*/  LDGSTS.E [R26+0x16000], desc[UR8][R34.64], P2 ;  /* 0x16000000221a7fae */ /* 0x0009e80009121848 */
[----:B------:R-:W-:Y:S04]  /*1c4c0*/  STL [R1+0x474], R109 ;  /* 0x0004746d01007387 */ /* 0x000fe80000100800 */
[----:B------:R-:W3:Y:S01]  /*1c4d0*/  LDL.LU R112, [R1+0x1fc] ;  /* 0x0001fc0001707983 */ /* 0x000ee20000300800 */
[----:B----4-:R-:W-:Y:S01]  /*1c4e0*/  IMAD.MOV.U32 R34, RZ, RZ, R40 ;  /* 0x000000ffff227224 */ /* 0x010fe200078e0028 */
[----:B------:R-:W-:-:S02]  /*1c4f0*/  MOV R35, R109 ;  /* 0x0000006d00237202 */ /* 0x000fc40000000f00 */
[----:B------:R-:W4:Y:S04]  /*1c500*/  LDL.LU R110, [R1+0x200] ;  /* 0x00020000016e7983 */ /* 0x000f280000300800 */
[----:B-1----:R-:W4:Y:S04]  /*1c510*/  LDL.LU R40, [R1+0x204] ;  /* 0x0002040001287983 */ /* 0x002f280000300800 */
[----:B------:R1:W-:Y:S01]  /*1c520*/  LDGSTS.E [R26+0x16100], desc[UR8][R34.64], P0 ;  /* 0x16100000221a7fae */ /* 0x0003e20008121848 */
[----:B--2---:R-:W-:-:S05]  /*1c530*/  IADD3 R38, P1, R38, R3, RZ ;  /* 0x0000000326267210 */ /* 0x004fca0007f3e0ff */
[----:B------:R-:W-:Y:S01]  /*1c540*/  IMAD.X R108, R108, 0x1, R4, P1 ;  /* 0x000000016c6c7824 */ /* 0x000fe200008e0604 */
[----:B------:R2:W-:Y:S01]  /*1c550*/  STL [R1+0x4f0], R38 ;  /* 0x0004f02601007387 */ /* 0x0005e20000100800 */
[----:B-1----:R-:W-:-:S03]  /*1c560*/  IMAD.MOV.U32 R34, RZ, RZ, R38 ;  /* 0x000000ffff227224 */ /* 0x002fc600078e0026 */
[----:B------:R-:W-:Y:S01]  /*1c570*/  STL [R1+0x4ec], R108 ;  /* 0x0004ec6c01007387 */ /* 0x000fe20000100800 */
[----:B------:R-:W-:-:S05]  /*1c580*/  IADD3 R2, P3, R2, R3, RZ ;  /* 0x0000000302027210 */ /* 0x000fca0007f7e0ff */
[----:B------:R1:W-:Y:S04]  /*1c590*/  STL [R1+0x4f8], R2 ;  /* 0x0004f80201007387 */ /* 0x0003e80000100800 */
[----:B--2---:R-:W2:Y:S01]  /*1c5a0*/  LDL.LU R38, [R1+0x208] ;  /* 0x0002080001267983 */ /* 0x004ea20000300800 */
[----:B------:R-:W-:Y:S02]  /*1c5b0*/  IMAD.X R37, R37, 0x1, R4, P3 ;  /* 0x0000000125257824 */ /* 0x000fe400018e0604 */
[----:B------:R-:W-:-:S03]  /*1c5c0*/  IMAD.MOV.U32 R35, RZ, RZ, R108 ;  /* 0x000000ffff237224 */ /* 0x000fc600078e006c */
[----:B------:R1:W-:Y:S04]  /*1c5d0*/  STL [R1+0x4f4], R37 ;  /* 0x0004f42501007387 */ /* 0x0003e80000100800 */
[----:B------:R1:W-:Y:S04]  /*1c5e0*/  LDGSTS.E [R26+0x17000], desc[UR8][R34.64], P2 ;  /* 0x17000000221a7fae */ /* 0x0003e80009121848 */
[----:B------:R-:W2:Y:S04]  /*1c5f0*/  LDL.LU R111, [R1+0x27c] ;  /* 0x00027c00016f7983 */ /* 0x000ea80000300800 */
[----:B------:R-:W2:Y:S01]  /*1c600*/  LDL.LU R109, [R1+0x280] ;  /* 0x00028000016d7983 */ /* 0x000ea20000300800 */
[----:B-1----:R-:W-:Y:S01]  /*1c610*/  MOV R34, R2 ;  /* 0x0000000200227202 */ /* 0x002fe20000000f00 */
[----:B------:R-:W-:Y:S01]  /*1c620*/  IMAD.MOV.U32 R35, RZ, RZ, R37 ;  /* 0x000000ffff237224 */ /* 0x000fe200078e0025 */
[----:B------:R-:W-:Y:S01]  /*1c630*/  LOP3.LUT R2, R135, 0x10, RZ, 0x3c, !PT ;  /* 0x0000001087027812 */ /* 0x000fe200078e3cff */
[----:B------:R-:W2:Y:S04]  /*1c640*/  LDL.LU R108, [R1+0x284] ;  /* 0x00028400016c7983 */ /* 0x000ea80000300800 */
[----:B------:R-:W2:Y:S01]  /*1c650*/  LDL.LU R37, [R1+0x288] ;  /* 0x0002880001257983 */ /* 0x000ea20000300800 */
[----:B------:R-:W-:Y:S01]  /*1c660*/  IADD3 R42, P1, R42, R3, RZ ;  /* 0x000000032a2a7210 */ /* 0x000fe20007f3e0ff */
[----:B------:R-:W-:-:S02]  /*1c670*/  VIADD R2, R2, UR7 ;  /* 0x0000000702027c36 */ /* 0x000fc40008000000 */
[----:B------:R1:W-:Y:S02]  /*1c680*/  LDGSTS.E [R26+0x17100], desc[UR8][R34.64], P0 ;  /* 0x17100000221a7fae */ /* 0x0003e40008121848 */
[----:B------:R-:W-:Y:S02]  /*1c690*/  IMAD.X R43, R43, 0x1, R4, P1 ;  /* 0x000000012b2b7824 */ /* 0x000fe400008e0604 */
[----:B------:R-:W-:Y:S01]  /*1c6a0*/  STL [R1+0x180], R42 ;  /* 0x0001802a01007387 */ /* 0x000fe20000100800 */
[----:B-1----:R-:W-:Y:S01]  /*1c6b0*/  MOV R34, R42 ;  /* 0x0000002a00227202 */ /* 0x002fe20000000f00 */
[----:B------:R-:W-:-:S05]  /*1c6c0*/  IMAD.MOV.U32 R35, RZ, RZ, R43 ;  /* 0x000000ffff237224 */ /* 0x000fca00078e002b */
[----:B------:R1:W-:Y:S01]  /*1c6d0*/  LDGSTS.E [R2+0x10200], desc[UR8][R34.64], P2 ;  /* 0x1020000022027fae */ /* 0x0003e20009121848 */
[----:B---3--:R-:W-:-:S05]  /*1c6e0*/  IADD3 R36, P3, R36, R3, RZ ;  /* 0x0000000324247210 */ /* 0x008fca0007f7e0ff */
[----:B------:R-:W-:Y:S01]  /*1c6f0*/  IMAD.X R41, R41, 0x1, R4, P3 ;  /* 0x0000000129297824 */ /* 0x000fe200018e0604 */
[----:B------:R-:W-:Y:S04]  /*1c700*/  STL [R1+0x188], R36 ;  /* 0x0001882401007387 */ /* 0x000fe80000100800 */
[----:B------:R3:W-:Y:S01]  /*1c710*/  STL [R1+0x17c], R43 ;  /* 0x00017c2b01007387 */ /* 0x0007e20000100800 */
[----:B-1----:R-:W-:-:S03]  /*1c720*/  IMAD.MOV.U32 R35, RZ, RZ, R41 ;  /* 0x000000ffff237224 */ /* 0x002fc600078e0029 */
[----:B------:R1:W-:Y:S01]  /*1c730*/  STL [R1+0x184], R41 ;  /* 0x0001842901007387 */ /* 0x0003e20000100800 */
[----:B------:R-:W-:-:S03]  /*1c740*/  IMAD.MOV.U32 R34, RZ, RZ, R36 ;  /* 0x000000ffff227224 */ /* 0x000fc600078e0024 */
[----:B---3--:R-:W3:Y:S04]  /*1c750*/  LDL.LU R43, [R1+0x2fc] ;  /* 0x0002fc00012b7983 */ /* 0x008ee80000300800 */
[----:B------:R-:W3:Y:S04]  /*1c760*/  LDL.LU R42, [R1+0x300] ;  /* 0x00030000012a7983 */ /* 0x000ee80000300800 */
[----:B-1----:R-:W3:Y:S04]  /*1c770*/  LDL.LU R41, [R1+0x304] ;  /* 0x0003040001297983 */ /* 0x002ee80000300800 */
[----:B------:R-:W3:Y:S01]  /*1c780*/  LDL.LU R36, [R1+0x308] ;  /* 0x0003080001247983 */ /* 0x000ee20000300800 */
[----:B----4-:R-:W-:-:S03]  /*1c790*/  IADD3 R110, P1, R110, R3, RZ ;  /* 0x000000036e6e7210 */ /* 0x010fc60007f3e0ff */
[----:B------:R1:W-:Y:S02]  /*1c7a0*/  LDGSTS.E [R2+0x10300], desc[UR8][R34.64], P0 ;  /* 0x1030000022027fae */ /* 0x0003e40008121848 */
[----:B------:R-:W-:Y:S02]  /*1c7b0*/  IMAD.X R112, R112, 0x1, R4, P1 ;  /* 0x0000000170707824 */ /* 0x000fe400008e0604 */
[----:B------:R4:W-:Y:S04]  /*1c7c0*/  STL [R1+0x200], R110 ;  /* 0x0002006e01007387 */ /* 0x0009e80000100800 */
[----:B------:R-:W-:Y:S01]  /*1c7d0*/  STL [R1+0x1fc], R112 ;  /* 0x0001fc7001007387 */ /* 0x000fe20000100800 */
[----:B-1----:R-:W-:Y:S02]  /*1c7e0*/  IMAD.MOV.U32 R34, RZ, RZ, R110 ;  /* 0x000000ffff227224 */ /* 0x002fe400078e006e */
[----:B------:R-:W-:-:S05]  /*1c7f0*/  IMAD.MOV.U32 R35, RZ, RZ, R112 ;  /* 0x000000ffff237224 */ /* 0x000fca00078e0070 */
[----:B------:R1:W-:Y:S01]  /*1c800*/  LDGSTS.E [R2+0x11200], desc[UR8][R34.64], P2 ;  /* 0x1120000022027fae */ /* 0x0003e20009121848 */
[----:B--2---:R-:W-:-:S04]  /*1c810*/  IADD3 R38, P3, R38, R3, RZ ;  /* 0x0000000326267210 */ /* 0x004fc80007f7e0ff */
[----:B------:R-:W-:Y:S01]  /*1c820*/  IADD3.X R40, R40, R4, RZ, P3, !PT ;  /* 0x0000000428287210 */ /* 0x000fe20001ffe4ff */
[----:B------:R-:W-:Y:S04]  /*1c830*/  STL [R1+0x208], R38 ;  /* 0x0002082601007387 */ /* 0x000fe80000100800 */
[----:B------:R2:W-:Y:S01]  /*1c840*/  STL [R1+0x204], R40 ;  /* 0x0002042801007387 */ /* 0x0005e20000100800 */
[----:B-1----:R-:W-:-:S03]  /*1c850*/  IMAD.MOV.U32 R35, RZ, RZ, R40 ;  /* 0x000000ffff237224 */ /* 0x002fc600078e0028 */
[----:B----4-:R-:W4:Y:S01]  /*1c860*/  LDL.LU R110, [R1+0x37c] ;  /* 0x00037c00016e7983 */ /* 0x010f220000300800 */
[----:B------:R-:W-:-:S03]  /*1c870*/  IMAD.MOV.U32 R34, RZ, RZ, R38 ;  /* 0x000000ffff227224 */ /* 0x000fc600078e0026 */
[----:B--2---:R-:W2:Y:S01]  /*1c880*/  LDL.LU R40, [R1+0x380] ;  /* 0x0003800001287983 */ /* 0x004ea20000300800 */
[----:B------:R-:W-:-:S03]  /*1c890*/  IADD3 R109, P1, R109, R3, RZ ;  /* 0x000000036d6d7210 */ /* 0x000fc60007f3e0ff */
[----:B------:R-:W4:Y:S01]  /*1c8a0*/  LDL.LU R38, [R1+0x384] ;  /* 0x0003840001267983 */ /* 0x000f220000300800 */
[----:B------:R-:W-:-:S03]  /*1c8b0*/  IADD3.X R111, R111, R4, RZ, P1, !PT ;  /* 0x000000046f6f7210 */ /* 0x000fc60000ffe4ff */
[----:B------:R-:W4:Y:S01]  /*1c8c0*/  LDL.LU R26, [R1+0x388] ;  /* 0x00038800011a7983 */ /* 0x000f220000300800 */
[----:B------:R-:W-:-:S03]  /*1c8d0*/  IADD3 R37, P3, R37, R3, RZ ;  /* 0x0000000325257210 */ /* 0x000fc60007f7e0ff */
[----:B------:R1:W-:Y:S02]  /*1c8e0*/  LDGSTS.E [R2+0x11300], desc[UR8][R34.64], P0 ;  /* 0x1130000022027fae */ /* 0x0003e40008121848 */
[----:B------:R-:W-:Y:S02]  /*1c8f0*/  IMAD.X R108, R108, 0x1, R4, P3 ;  /* 0x000000016c6c7824 */ /* 0x000fe400018e0604 */
[----:B------:R-:W-:Y:S04]  /*1c900*/  STL [R1+0x280], R109 ;  /* 0x0002806d01007387 */ /* 0x000fe80000100800 */
[----:B------:R1:W-:Y:S02]  /*1c910*/  STL [R1+0x27c], R111 ;  /* 0x00027c6f01007387 */ /* 0x0003e40000100800 */
[----:B-1----:R-:W-:-:S02]  /*1c920*/  IMAD.MOV.U32 R34, RZ, RZ, R109 ;  /* 0x000000ffff227224 */ /* 0x002fc400078e006d */
[----:B------:R-:W-:Y:S01]  /*1c930*/  IMAD.MOV.U32 R35, RZ, RZ, R111 ;  /* 0x000000ffff237224 */ /* 0x000fe200078e006f */
[----:B------:R-:W-:Y:S04]  /*1c940*/  STL [R1+0x288], R37 ;  /* 0x0002882501007387 */ /* 0x000fe80000100800 */
[----:B------:R1:W-:Y:S04]  /*1c950*/  LDGSTS.E [R2+0x12200], desc[UR8][R34.64], P2 ;  /* 0x1220000022027fae */ /* 0x0003e80009121848 */
[----:B------:R1:W-:Y:S04]  /*1c960*/  STL [R1+0x284], R108 ;  /* 0x0002846c01007387 */ /* 0x0003e80000100800 */
[----:B------:R-:W4:Y:S01]  /*1c970*/  LDL.LU R111, [R1+0x3fc] ;  /* 0x0003fc00016f7983 */ /* 0x000f220000300800 */
[----:B-1----:R-:W-:Y:S01]  /*1c980*/  IMAD.MOV.U32 R34, RZ, RZ, R37 ;  /* 0x000000ffff227224 */ /* 0x002fe200078e0025 */
[----:B------:R-:W-:-:S02]  /*1c990*/  MOV R35, R108 ;  /* 0x0000006c00237202 */ /* 0x000fc40000000f00 */
[----:B------:R-:W4:Y:S04]  /*1c9a0*/  LDL.LU R109, [R1+0x400] ;  /* 0x00040000016d7983 */ /* 0x000f280000300800 */
[----:B------:R-:W4:Y:S04]  /*1c9b0*/  LDL.LU R108, [R1+0x404] ;  /* 0x00040400016c7983 */ /* 0x000f280000300800 */
[----:B------:R-:W4:Y:S04]  /*1c9c0*/  LDL.LU R37, [R1+0x408] ;  /* 0x0004080001257983 */ /* 0x000f280000300800 */
[----:B------:R1:W-:Y:S01]  /*1c9d0*/  LDGSTS.E [R2+0x12300], desc[UR8][R34.64], P0 ;  /* 0x1230000022027fae */ /* 0x0003e20008121848 */
[----:B---3--:R-:W-:-:S05]  /*1c9e0*/  IADD3 R42, P1, R42, R3, RZ ;  /* 0x000000032a2a7210 */ /* 0x008fca0007f3e0ff */
[----:B------:R-:W-:Y:S01]  /*1c9f0*/  IMAD.X R43, R43, 0x1, R4, P1 ;  /* 0x000000012b2b7824 */ /* 0x000fe200008e0604 */
[----:B------:R-:W-:Y:S01]  /*1ca00*/  IADD3 R36, P3, R36, R3, RZ ;  /* 0x0000000324247210 */ /* 0x000fe20007f7e0ff */
[----:B------:R-:W-:Y:S01]  /*1ca10*/  STL [R1+0x300], R42 ;  /* 0x0003002a01007387 */ /* 0x000fe20000100800 */
[----:B-1----:R-:W-:-:S03]  /*1ca20*/  IMAD.MOV.U32 R34, RZ, RZ, R42 ;  /* 0x000000ffff227224 */ /* 0x002fc600078e002a */
[----:B------:R-:W-:Y:S01]  /*1ca30*/  IMAD.X R41, R41, 0x1, R4, P3 ;  /* 0x0000000129297824 */ /* 0x000fe200018e0604 */
[----:B------:R1:W-:Y:S01]  /*1ca40*/  STL [R1+0x2fc], R43 ;  /* 0x0002fc2b01007387 */ /* 0x0003e20000100800 */
[----:B------:R-:W-:-:S03]  /*1ca50*/  IMAD.MOV.U32 R35, RZ, RZ, R43 ;  /* 0x000000ffff237224 */ /* 0x000fc600078e002b */
[----:B------:R-:W-:Y:S04]  /*1ca60*/  STL [R1+0x308], R36 ;  /* 0x0003082401007387 */ /* 0x000fe80000100800 */
[----:B------:R3:W-:Y:S04]  /*1ca70*/  STL [R1+0x304], R41 ;  /* 0x0003042901007387 */ /* 0x0007e80000100800 */
[----:B-1----:R-:W4:Y:S04]  /*1ca80*/  LDL.LU R43, [R1+0x47c] ;  /* 0x00047c00012b7983 */ /* 0x002f280000300800 */
[----:B------:R1:W-:Y:S04]  /*1ca90*/  LDGSTS.E [R2+0x13200], desc[UR8][R34.64], P2 ;  /* 0x1320000022027fae */ /* 0x0003e80009121848 */
[----:B------:R-:W4:Y:S01]  /*1caa0*/  LDL.LU R42, [R1+0x480] ;  /* 0x00048000012a7983 */ /* 0x000f220000300800 */
[----:B-1----:R-:W-:Y:S01]  /*1cab0*/  IMAD.MOV.U32 R35, RZ, RZ, R41 ;  /* 0x000000ffff237224 */ /* 0x002fe200078e0029 */
[----:B------:R-:W-:-:S02]  /*1cac0*/  MOV R34, R36 ;  /* 0x0000002400227202 */ /* 0x000fc40000000f00 */
[----:B---3--:R-:W3:Y:S04]  /*1cad0*/  LDL.LU R41, [R1+0x484] ;  /* 0x0004840001297983 */ /* 0x008ee80000300800 */
[----:B------:R-:W3:Y:S04]  /*1cae0*/  LDL.LU R36, [R1+0x488] ;  /* 0x0004880001247983 */ /* 0x000ee80000300800 */
[----:B------:R1:W-:Y:S01]  /*1caf0*/  LDGSTS.E [R2+0x13300], desc[UR8][R34.64], P0 ;  /* 0x1330000022027fae */ /* 0x0003e20008121848 */
[----:B--2---:R-:W-:-:S05]  /*1cb00*/  IADD3 R40, P1, R40, R3, RZ ;  /* 0x0000000328287210 */ /* 0x004fca0007f3e0ff */
[----:B----4-:R-:W-:Y:S01]  /*1cb10*/  IMAD.X R110, R110, 0x1, R4, P1 ;  /* 0x000000016e6e7824 */ /* 0x010fe200008e0604 */
[----:B------:R-:W-:Y:S01]  /*1cb20*/  IADD3 R26, P3, R26, R3, RZ ;  /* 0x000000031a1a7210 */ /* 0x000fe20007f7e0ff */
[----:B-1----:R-:W-:-:S03]  /*1cb30*/  IMAD.MOV.U32 R34, RZ, RZ, R40 ;  /* 0x000000ffff227224 */ /* 0x002fc600078e0028 */
[----:B------:R-:W-:Y:S01]  /*1cb40*/  MOV R35, R110 ;  /* 0x0000006e00237202 */ /* 0x000fe20000000f00 */
[----:B------:R-:W-:Y:S01]  /*1cb50*/  STL [R1+0x380], R40 ;  /* 0x0003802801007387 */ /* 0x000fe20000100800 */
[----:B------:R-:W-:-:S03]  /*1cb60*/  IMAD.X R38, R38, 0x1, R4, P3 ;  /* 0x0000000126267824 */ /* 0x000fc600018e0604 */
[----:B------:R1:W-:Y:S04]  /*1cb70*/  STL [R1+0x37c], R110 ;  /* 0x00037c6e01007387 */ /* 0x0003e80000100800 */
[----:B------:R-:W-:Y:S04]  /*1cb80*/  STL [R1+0x388], R26 ;  /* 0x0003881a01007387 */ /* 0x000fe80000100800 */
[----:B------:R2:W-:Y:S04]  /*1cb90*/  STL [R1+0x384], R38 ;  /* 0x0003842601007387 */ /* 0x0005e80000100800 */
[----:B------:R4:W-:Y:S04]  /*1cba0*/  LDGSTS.E [R2+0x14200], desc[UR8][R34.64], P2 ;  /* 0x1420000022027fae */ /* 0x0009e80009121848 */
[----:B-1----:R-:W3:Y:S04]  /*1cbb0*/  LDL.LU R110, [R1+0x4fc] ;  /* 0x0004fc00016e7983 */ /* 0x002ee80000300800 */
[----:B------:R-:W3:Y:S01]  /*1cbc0*/  LDL.LU R40, [R1+0x500] ;  /* 0x0005000001287983 */ /* 0x000ee20000300800 */
[----:B----4-:R-:W-:-:S02]  /*1cbd0*/  IMAD.MOV.U32 R35, RZ, RZ, R38 ;  /* 0x000000ffff237224 */ /* 0x010fc400078e0026 */
[----:B------:R-:W-:Y:S01]  /*1cbe0*/  IMAD.MOV.U32 R34, RZ, RZ, R26 ;  /* 0x000000ffff227224 */ /* 0x000fe200078e001a */
[----:B--2---:R-:W2:Y:S01]  /*1cbf0*/  LDL.LU R38, [R1+0x504] ;  /* 0x0005040001267983 */ /* 0x004ea20000300800 */
[----:B------:R-:W-:-:S03]  /*1cc00*/  IADD3 R109, P1, R109, R3, RZ ;  /* 0x000000036d6d7210 */ /* 0x000fc60007f3e0ff */
[----:B------:R-:W4:Y:S02]  /*1cc10*/  LDL.LU R26, [R1+0x508] ;  /* 0x00050800011a7983 */ /* 0x000f240000300800 */
[----:B------:R-:W-:Y:S02]  /*1cc20*/  IMAD.X R111, R111, 0x1, R4, P1 ;  /* 0x000000016f6f7824 */ /* 0x000fe400008e0604 */
[----:B------:R1:W-:Y:S01]  /*1cc30*/  LDGSTS.E [R2+0x14300], desc[UR8][R34.64], P0 ;  /* 0x1430000022027fae */ /* 0x0003e20008121848 */
[----:B------:R-:W-:-:S03]  /*1cc40*/  IADD3 R37, P3, R37, R3, RZ ;  /* 0x0000000325257210 */ /* 0x000fc60007f7e0ff */
[----:B------:R-:W-:Y:S02]  /*1cc50*/  STL [R1+0x400], R109 ;  /* 0x0004006d01007387 */ /* 0x000fe40000100800 */
[----:B------:R-:W-:Y:S02]  /*1cc60*/  IMAD.X R108, R108, 0x1, R4, P3 ;  /* 0x000000016c6c7824 */ /* 0x000fe400018e0604 */
[----:B------:R1:W-:Y:S02]  /*1cc70*/  STL [R1+0x3fc], R111 ;  /* 0x0003fc6f01007387 */ /* 0x0003e40000100800 */
[----:B-1----:R-:W-:Y:S01]  /*1cc80*/  MOV R34, R109 ;  /* 0x0000006d00227202 */ /* 0x002fe20000000f00 */
[----:B------:R-:W-:Y:S01]  /*1cc90*/  IMAD.MOV.U32 R35, RZ, RZ, R111 ;  /* 0x000000ffff237224 */ /* 0x000fe200078e006f */
[----:B------:R-:W-:Y:S04]  /*1cca0*/  STL [R1+0x408], R37 ;  /* 0x0004082501007387 */ /* 0x000fe80000100800 */
[----:B------:R1:W-:Y:S04]  /*1ccb0*/  STL [R1+0x404], R108 ;  /* 0x0004046c01007387 */ /* 0x0003e80000100800 */
[----:B------:R-:W2:Y:S04]  /*1ccc0*/  LDL.LU R111, [R1+0x18c] ;  /* 0x00018c00016f7983 */ /* 0x000ea80000300800 */
[----:B------:R-:W2:Y:S04]  /*1ccd0*/  LDL.LU R109, [R1+0x190] ;  /* 0x00019000016d7983 */ /* 0x000ea80000300800 */
[----:B------:R1:W-:Y:S02]  /*1cce0*/  LDGSTS.E [R2+0x15200], desc[UR8][R34.64], P2 ;  /* 0x1520000022027fae */ /* 0x0003e40009121848 */
[----:B-1----:R-:W-:-:S02]  /*1ccf0*/  IMAD.MOV.U32 R34, RZ, RZ, R37 ;  /* 0x000000ffff227224 */ /* 0x002fc400078e0025 */
[----:B------:R-:W-:Y:S02]  /*1cd00*/  IMAD.MOV.U32 R35, RZ, RZ, R108 ;  /* 0x000000ffff237224 */ /* 0x000fe400078e006c */
[----:B------:R-:W2:Y:S04]  /*1cd10*/  LDL.LU R108, [R1+0x194] ;  /* 0x00019400016c7983 */ /* 0x000ea80000300800 */
[----:B------:R-:W2:Y:S04]  /*1cd20*/  LDL.LU R37, [R1+0x198] ;  /* 0x0001980001257983 */ /* 0x000ea80000300800 */
[----:B------:R1:W-:Y:S01]  /*1cd30*/  LDGSTS.E [R2+0x15300], desc[UR8][R34.64], P0 ;  /* 0x1530000022027fae */ /* 0x0003e20008121848 */
[----:B------:R-:W-:-:S05]  /*1cd40*/  IADD3 R42, P1, R42, R3, RZ ;  /* 0x000000032a2a7210 */ /* 0x000fca0007f3e0ff */
[----:B------:R-:W-:Y:S01]  /*1cd50*/  IMAD.X R43, R43, 0x1, R4, P1 ;  /* 0x000000012b2b7824 */ /* 0x000fe200008e0604 */
[----:B------:R-:W-:Y:S01]  /*1cd60*/  STL [R1+0x480], R42 ;  /* 0x0004802a01007387 */ /* 0x000fe20000100800 */
[----:B---3--:R-:W-:-:S03]  /*1cd70*/  IADD3 R36, P3, R36, R3, RZ ;  /* 0x0000000324247210 */ /* 0x008fc60007f7e0ff */
[----:B------:R3:W-:Y:S01]  /*1cd80*/  STL [R1+0x47c], R43 ;  /* 0x00047c2b01007387 */ /* 0x0007e20000100800 */
[----:B------:R-:W-:-:S03]  /*1cd90*/  IADD3.X R41, R41, R4, RZ, P3, !PT ;  /* 0x0000000429297210 */ /* 0x000fc60001ffe4ff */
[----:B------:R-:W-:Y:S01]  /*1cda0*/  STL [R1+0x488], R36 ;  /* 0x0004882401007387 */ /* 0x000fe20000100800 */
[----:B-1----:R-:W-:Y:S02]  /*1cdb0*/  IMAD.MOV.U32 R34, RZ, RZ, R42 ;  /* 0x000000ffff227224 */ /* 0x002fe400078e002a */
[----:B------:R-:W-:Y:S01]  /*1cdc0*/  IMAD.MOV.U32 R35, RZ, RZ, R43 ;  /* 0x000000ffff237224 */ /* 0x000fe200078e002b */
[----:B------:R1:W-:Y:S04]  /*1cdd0*/  STL [R1+0x484], R41 ;  /* 0x0004842901007387 */ /* 0x0003e80000100800 */
[----:B---3--:R-:W3:Y:S04]  /*1cde0*/  LDL.LU R43, [R1+0x20c] ;  /* 0x00020c00012b7983 */ /* 0x008ee80000300800 */
[----:B------:R-:W3:Y:S04]  /*1cdf0*/  LDL.LU R42, [R1+0x210] ;  /* 0x00021000012a7983 */ /* 0x000ee80000300800 */
[----:B------:R1:W-:Y:S02]  /*1ce00*/  LDGSTS.E [R2+0x16200], desc[UR8][R34.64], P2 ;  /* 0x1620000022027fae */ /* 0x0003e40009121848 */
[----:B-1----:R-:W-:-:S02]  /*1ce10*/  IMAD.MOV.U32 R35, RZ, RZ, R41 ;  /* 0x000000ffff237224 */ /* 0x002fc400078e0029 */
[----:B------:R-:W-:Y:S01]  /*1ce20*/  IMAD.MOV.U32 R34, RZ, RZ, R36 ;  /* 0x000000ffff227224 */ /* 0x000fe200078e0024 */
[----:B------:R-:W3:Y:S04]  /*1ce30*/  LDL.LU R41, [R1+0x214] ;  /* 0x0002140001297983 */ /* 0x000ee80000300800 */
[----:B------:R-:W3:Y:S04]  /*1ce40*/  LDL.LU R36, [R1+0x218] ;  /* 0x0002180001247983 */ /* 0x000ee80000300800 */
[----:B------:R1:W-:Y:S01]  /*1ce50*/  LDGSTS.E [R2+0x16300], desc[UR8][R34.64], P0 ;  /* 0x1630000022027fae */ /* 0x0003e20008121848 */
[----:B------:R-:W-:-:S04]  /*1ce60*/  IADD3 R40, P1, R40, R3, RZ ;  /* 0x0000000328287210 */ /* 0x000fc80007f3e0ff */
[----:B------:R-:W-:Y:S02]  /*1ce70*/  IADD3.X R110, R110, R4, RZ, P1, !PT ;  /* 0x000000046e6e7210 */ /* 0x000fe40000ffe4ff */
[-C--:B----4-:R-:W-:Y:S01]  /*1ce80*/  IADD3 R26, P3, R26, R3.reuse, RZ ;  /* 0x000000031a1a7210 */ /* 0x090fe20007f7e0ff */
[----:B------:R-:W-:Y:S04]  /*1ce90*/  STL [R1+0x500], R40 ;  /* 0x0005002801007387 */ /* 0x000fe80000100800 */
[----:B--2---:R-:W-:Y:S01]  /*1cea0*/  IMAD.X R38, R38, 0x1, R4, P3 ;  /* 0x0000000126267824 */ /* 0x004fe200018e0604 */
[----:B------:R2:W-:Y:S01]  /*1ceb0*/  STL [R1+0x4fc], R110 ;  /* 0x0004fc6e01007387 */ /* 0x0005e20000100800 */
[----:B-1----:R-:W-:Y:S02]  /*1cec0*/  IMAD.MOV.U32 R34, RZ, RZ, R40 ;  /* 0x000000ffff227224 */ /* 0x002fe400078e0028 */
[----:B------:R-:W-:Y:S01]  /*1ced0*/  IMAD.MOV.U32 R35, RZ, RZ, R110 ;  /* 0x000000ffff237224 */ /* 0x000fe200078e006e */
[----:B------:R-:W-:Y:S04]  /*1cee0*/  STL [R1+0x508], R26 ;  /* 0x0005081a01007387 */ /* 0x000fe80000100800 */
[----:B------:R1:W-:Y:S04]  /*1cef0*/  STL [R1+0x504], R38 ;  /* 0x0005042601007387 */ /* 0x0003e80000100800 */
[----:B--2---:R-:W2:Y:S04]  /*1cf00*/  LDL.LU R110, [R1+0x28c] ;  /* 0x00028c00016e7983 */ /* 0x004ea80000300800 */
[----:B------:R-:W4:Y:S04]  /*1cf10*/  LDL.LU R40, [R1+0x290] ;  /* 0x0002900001287983 */ /* 0x000f280000300800 */
[----:B------:R1:W-:Y:S01]  /*1cf20*/  LDGSTS.E [R2+0x17200], desc[UR8][R34.64], P2 ;  /* 0x1720000022027fae */ /* 0x0003e20009121848 */
[----:B------:R-:W-:-:S02]  /*1cf30*/  IADD3 R109, P1, R109, R3, RZ ;  /* 0x000000036d6d7210 */ /* 0x000fc40007f3e0ff */
[----:B-1----:R-:W-:Y:S01]  /*1cf40*/  MOV R35, R38 ;  /* 0x0000002600237202 */ /* 0x002fe20000000f00 */
[----:B------:R-:W-:Y:S01]  /*1cf50*/  IMAD.MOV.U32 R34, RZ, RZ, R26 ;  /* 0x000000ffff227224 */ /* 0x000fe200078e001a */
[----:B------:R-:W2:Y:S01]  /*1cf60*/  LDL.LU R38, [R1+0x294] ;  /* 0x0002940001267983 */ /* 0x000ea20000300800 */
[----:B------:R-:W-:-:S03]  /*1cf70*/  IMAD.X R111, R111, 0x1, R4, P1 ;  /* 0x000000016f6f7824 */ /* 0x000fc600008e0604 */
[----:B------:R-:W2:Y:S04]  /*1cf80*/  LDL.LU R26, [R1+0x298] ;  /* 0x00029800011a7983 */ /* 0x000ea80000300800 */
[----:B------:R1:W-:Y:S01]  /*1cf90*/  LDGSTS.E [R2+0x17300], desc[UR8][R34.64], P0 ;  /* 0x1730000022027fae */ /* 0x0003e20008121848 */
[----:B------:R-:W-:-:S03]  /*1cfa0*/  IADD3 R37, P3, R37, R3, RZ ;  /* 0x0000000325257210 */ /* 0x000fc60007f7e0ff */
[----:B------:R1:W-:Y:S02]  /*1cfb0*/  STL [R1+0x190], R109 ;  /* 0x0001906d01007387 */ /* 0x0003e40000100800 */
[----:B-1----:R-:W-:Y:S02]  /*1cfc0*/  IMAD.MOV.U32 R34, RZ, RZ, R109 ;  /* 0x000000ffff227224 */ /* 0x002fe400078e006d */
[----:B------:R-:W-:Y:S02]  /*1cfd0*/  IMAD.MOV.U32 R35, RZ, RZ, R111 ;  /* 0x000000ffff237224 */ /* 0x000fe400078e006f */
[----:B------:R-:W-:Y:S01]  /*1cfe0*/  IMAD.X R108, R108, 0x1, R4, P3 ;  /* 0x000000016c6c7824 */ /* 0x000fe200018e0604 */
[----:B------:R-:W-:Y:S04]  /*1cff0*/  STL [R1+0x18c], R111 ;  /* 0x00018c6f01007387 */ /* 0x000fe80000100800 */
[----:B------:R1:W-:Y:S04]  /*1d000*/  STL [R1+0x198], R37 ;  /* 0x0001982501007387 */ /* 0x0003e80000100800 */
[----:B------:R1:W-:Y:S04]  /*1d010*/  LDGSTS.E [R27+0x10400], desc[UR8][R34.64], P2 ;  /* 0x10400000221b7fae */ /* 0x0003e80009121848 */
[----:B------:R1:W-:Y:S04]  /*1d020*/  STL [R1+0x194], R108 ;  /* 0x0001946c01007387 */ /* 0x0003e80000100800 */
[----:B------:R-:W2:Y:S01]  /*1d030*/  LDL.LU R109, [R1+0x30c] ;  /* 0x00030c00016d7983 */ /* 0x000ea20000300800 */
[----:B-1----:R-:W-:Y:S01]  /*1d040*/  MOV R34, R37 ;  /* 0x0000002500227202 */ /* 0x002fe20000000f00 */
[----:B------:R-:W-:-:S02]  /*1d050*/  IMAD.MOV.U32 R35, RZ, RZ, R108 ;  /* 0x000000ffff237224 */ /* 0x000fc400078e006c */
[----:B------:R-:W2:Y:S04]  /*1d060*/  LDL.LU R37, [R1+0x310] ;  /* 0x0003100001257983 */ /* 0x000ea80000300800 */
[----:B------:R-:W2:Y:S04]  /*1d070*/  LDL.LU R108, [R1+0x314] ;  /* 0x00031400016c7983 */ /* 0x000ea80000300800 */
[----:B------:R1:W-:Y:S01]  /*1d080*/  LDGSTS.E [R27+0x10500], desc[UR8][R34.64], P0 ;  /* 0x10500000221b7fae */ /* 0x0003e20008121848 */
[----:B---3--:R-:W-:-:S05]  /*1d090*/  IADD3 R42, P1, R42, R3, RZ ;  /* 0x000000032a2a7210 */ /* 0x008fca0007f3e0ff */
[----:B------:R-:W-:Y:S01]  /*1d0a0*/  IMAD.X R43, R43, 0x1, R4, P1 ;  /* 0x000000012b2b7824 */ /* 0x000fe200008e0604 */
[----:B------:R-:W-:Y:S04]  /*1d0b0*/  STL [R1+0x210], R42 ;  /* 0x0002102a01007387 */ /* 0x000fe80000100800 */
[----:B------:R3:W-:Y:S01]  /*1d0c0*/  STL [R1+0x20c], R43 ;  /* 0x00020c2b01007387 */ /* 0x0007e20000100800 */
[----:B-1----:R-:W-:Y:S02]  /*1d0d0*/  MOV R35, R43 ;  /* 0x0000002b00237202 */ /* 0x002fe40000000f00 */
[----:B------:R-:W-:-:S05]  /*1d0e0*/  IADD3 R36, P3, R36, R3, RZ ;  /* 0x0000000324247210 */ /* 0x000fca0007f7e0ff */
[----:B------:R1:W-:Y:S04]  /*1d0f0*/  STL [R1+0x218], R36 ;  /* 0x0002182401007387 */ /* 0x0003e80000100800 */
[----:B---3--:R-:W3:Y:S01]  /*1d100*/  LDL.LU R43, [R1+0x318] ;  /* 0x00031800012b7983 */ /* 0x008ee20000300800 */
[----:B------:R-:W-:Y:S02]  /*1d110*/  IMAD.X R41, R41, 0x1, R4, P3 ;  /* 0x0000000129297824 */ /* 0x000fe400018e0604 */
[----:B------:R-:W-:-:S03]  /*1d120*/  IMAD.MOV.U32 R34, RZ, RZ, R42 ;  /* 0x000000ffff227224 */ /* 0x000fc600078e002a */
[----:B------:R1:W-:Y:S04]  /*1d130*/  STL [R1+0x214], R41 ;  /* 0x0002142901007387 */ /* 0x0003e80000100800 */
[----:B------:R1:W-:Y:S04]  /*1d140*/  LDGSTS.E [R27+0x11400], desc[UR8][R34.64], P2 ;  /* 0x11400000221b7fae */ /* 0x0003e80009121848 */
[----:B------:R-:W3:Y:S01]  /*1d150*/  LDL.LU R42, [R1+0x38c] ;  /* 0x00038c00012a7983 */ /* 0x000ee20000300800 */
[----:B-1----:R-:W-:Y:S02]  /*1d160*/  IMAD.MOV.U32 R34, RZ, RZ, R36 ;  /* 0x000000ffff227224 */ /* 0x002fe400078e0024 */
[----:B------:R-:W-:Y:S01]  /*1d170*/  IMAD.MOV.U32 R35, RZ, RZ, R41 ;  /* 0x000000ffff237224 */ /* 0x000fe200078e0029 */
[----:B------:R-:W3:Y:S04]  /*1d180*/  LDL.LU R36, [R1+0x390] ;  /* 0x0003900001247983 */ /* 0x000ee80000300800 */
[----:B------:R-:W3:Y:S04]  /*1d190*/  LDL.LU R41, [R1+0x394] ;  /* 0x0003940001297983 */ /* 0x000ee80000300800 */
[----:B------:R1:W-:Y:S01]  /*1d1a0*/  LDGSTS.E [R27+0x11500], desc[UR8][R34.64], P0 ;  /* 0x11500000221b7fae */ /* 0x0003e20008121848 */
[----:B----4-:R-:W-:-:S05]  /*1d1b0*/  IADD3 R40, P1, R40, R3, RZ ;  /* 0x0000000328287210 */ /* 0x010fca0007f3e0ff */
[----:B--2---:R-:W-:Y:S01]  /*1d1c0*/  IMAD.X R110, R110, 0x1, R4, P1 ;  /* 0x000000016e6e7824 */ /* 0x004fe200008e0604 */
[----:B------:R-:W-:Y:S04]  /*1d1d0*/  STL [R1+0x290], R40 ;  /* 0x0002902801007387 */ /* 0x000fe80000100800 */
[----:B------:R2:W-:Y:S01]  /*1d1e0*/  STL [R1+0x28c], R110 ;  /* 0x00028c6e01007387 */ /* 0x0005e20000100800 */
[----:B------:R-:W-:-:S05]  /*1d1f0*/  IADD3 R26, P3, R26, R3, RZ ;  /* 0x000000031a1a7210 */ /* 0x000fca0007f7e0ff */
[----:B------:R-:W-:Y:S04]  /*1d200*/  STL [R1+0x298], R26 ;  /* 0x0002981a01007387 */ /* 0x000fe80000100800 */
[----:B------:R-:W4:Y:S01]  /*1d210*/  LDL.LU R2, [R1+0x398] ;  /* 0x0003980001027983 */ /* 0x000f220000300800 */
[----:B------:R-:W-:Y:S01]  /*1d220*/  IMAD.X R38, R38, 0x1, R4, P3 ;  /* 0x0000000126267824 */ /* 0x000fe200018e0604 */
[----:B-1----:R-:W-:Y:S01]  /*1d230*/  MOV R34, R40 ;  /* 0x0000002800227202 */ /* 0x002fe20000000f00 */
[----:B------:R-:W-:-:S03]  /*1d240*/  IMAD.MOV.U32 R35, RZ, RZ, R110 ;  /* 0x000000ffff237224 */ /* 0x000fc600078e006e */
[----:B------:R1:W-:Y:S04]  /*1d250*/  STL [R1+0x294], R38 ;  /* 0x0002942601007387 */ /* 0x0003e80000100800 */
[----:B--2---:R-:W2:Y:S04]  /*1d260*/  LDL.LU R110, [R1+0x40c] ;  /* 0x00040c00016e7983 */ /* 0x004ea80000300800 */
[----:B------:R1:W-:Y:S04]  /*1d270*/  LDGSTS.E [R27+0x12400], desc[UR8][R34.64], P2 ;  /* 0x12400000221b7fae */ /* 0x0003e80009121848 */
[----:B------:R-:W2:Y:S01]  /*1d280*/  LDL.LU R40, [R1+0x410] ;  /* 0x0004100001287983 */ /* 0x000ea20000300800 */
[----:B-1----:R-:W-:-:S02]  /*1d290*/  IMAD.MOV.U32 R34, RZ, RZ, R26 ;  /* 0x000000ffff227224 */ /* 0x002fc400078e001a */
[----:B------:R-:W-:Y:S02]  /*1d2a0*/  IMAD.MOV.U32 R35, RZ, RZ, R38 ;  /* 0x000000ffff237224 */ /* 0x000fe400078e0026 */
[----:B------:R-:W2:Y:S01]  /*1d2b0*/  LDL.LU R38, [R1+0x414] ;  /* 0x0004140001267983 */ /* 0x000ea20000300800 */
[----:B------:R-:W-:-:S03]  /*1d2c0*/  IADD3 R37, P1, R37, R3, RZ ;  /* 0x0000000325257210 */ /* 0x000fc60007f3e0ff */
[----:B------:R-:W2:Y:S02]  /*1d2d0*/  LDL.LU R26, [R1+0x418] ;  /* 0x00041800011a7983 */ /* 0x000ea40000300800 */
[----:B------:R-:W-:Y:S02]  /*1d2e0*/  IMAD.X R109, R109, 0x1, R4, P1 ;  /* 0x000000016d6d7824 */ /* 0x000fe400008e0604 */
[----:B------:R-:W-:Y:S04]  /*1d2f0*/  STL [R1+0x310], R37 ;  /* 0x0003102501007387 */ /* 0x000fe80000100800 */
[----:B------:R1:W-:Y:S04]  /*1d300*/  LDGSTS.E [R27+0x12500], desc[UR8][R34.64], P0 ;  /* 0x12500000221b7fae */ /* 0x0003e80008121848 */
[----:B------:R3:W-:Y:S01]  /*1d310*/  STL [R1+0x30c], R109 ;  /* 0x00030c6d01007387 */ /* 0x0007e20000100800 */
[----:B-1----:R-:W-:-:S02]  /*1d320*/  IMAD.MOV.U32 R35, RZ, RZ, R109 ;  /* 0x000000ffff237224 */ /* 0x002fc400078e006d */
[----:B------:R-:W-:-:S05]  /*1d330*/  IMAD.MOV.U32 R34, RZ, RZ, R37 ;  /* 0x000000ffff227224 */ /* 0x000fca00078e0025 */
[----:B------:R1:W-:Y:S01]  /*1d340*/  LDGSTS.E [R27+0x13400], desc[UR8][R34.64], P2 ;  /* 0x13400000221b7fae */ /* 0x0003e20009121848 */
[----:B---3--:R-:W-:-:S04]  /*1d350*/  IADD3 R43, P3, R43, R3, RZ ;  /* 0x000000032b2b7210 */ /* 0x008fc80007f7e0ff */
[----:B------:R-:W-:Y:S01]  /*1d360*/  IADD3.X R108, R108, R4, RZ, P3, !PT ;  /* 0x000000046c6c7210 */ /* 0x000fe20001ffe4ff */
[----:B------:R-:W-:Y:S04]  /*1d370*/  STL [R1+0x318], R43 ;  /* 0x0003182b01007387 */ /* 0x000fe80000100800 */
[----:B------:R-:W3:Y:S04]  /*1d380*/  LDL.LU R109, [R1+0x48c] ;  /* 0x00048c00016d7983 */ /* 0x000ee80000300800 */
[----:B------:R1:W-:Y:S04]  /*1d390*/  STL [R1+0x314], R108 ;  /* 0x0003146c01007387 */ /* 0x0003e80000100800 */
[----:B------:R-:W3:Y:S01]  /*1d3a0*/  LDL.LU R37, [R1+0x490] ;  /* 0x0004900001257983 */ /* 0x000ee20000300800 */
[----:B-1----:R-:W-:-:S02]  /*1d3b0*/  IMAD.MOV.U32 R35, RZ, RZ, R108 ;  /* 0x000000ffff237224 */ /* 0x002fc400078e006c */
[----:B------:R-:W-:Y:S01]  /*1d3c0*/  IMAD.MOV.U32 R34, RZ, RZ, R43 ;  /* 0x000000ffff227224 */ /* 0x000fe200078e002b */
[----:B------:R-:W3:Y:S04]  /*1d3d0*/  LDL.LU R108, [R1+0x494] ;  /* 0x00049400016c7983 */ /* 0x000ee80000300800 */
[----:B------:R-:W3:Y:S01]  /*1d3e0*/  LDL.LU R43, [R1+0x498] ;  /* 0x00049800012b7983 */ /* 0x000ee20000300800 */
[----:B------:R-:W-:-:S03]  /*1d3f0*/  IADD3 R36, P1, R36, R3, RZ ;  /* 0x0000000324247210 */ /* 0x000fc60007f3e0ff */
[----:B------:R1:W-:Y:S01]  /*1d400*/  LDGSTS.E [R27+0x13500], desc[UR8][R34.64], P0 ;  /* 0x13500000221b7fae */ /* 0x0003e20008121848 */
[----:B------:R-:W-:-:S03]  /*1d410*/  IADD3.X R42, R42, R4, RZ, P1, !PT ;  /* 0x000000042a2a7210 */ /* 0x000fc60000ffe4ff */
[----:B------:R-:W-:Y:S04]  /*1d420*/  STL [R1+0x390], R36 ;  /* 0x0003902401007387 */ /* 0x000fe80000100800 */
[----:B------:R4:W-:Y:S01]  /*1d430*/  STL [R1+0x38c], R42 ;  /* 0x00038c2a01007387 */ /* 0x0009e20000100800 */
[----:B-1----:R-:W-:Y:S02]  /*1d440*/  IMAD.MOV.U32 R35, RZ, RZ, R42 ;  /* 0x000000ffff237224 */ /* 0x002fe400078e002a */
[----:B------:R-:W-:-:S05]  /*1d450*/  IMAD.MOV.U32 R34, RZ, RZ, R36 ;  /* 0x000000ffff227224 */ /* 0x000fca00078e0024 */
[----:B------:R1:W-:Y:S01]  /*1d460*/  LDGSTS.E [R27+0x14400], desc[UR8][R34.64], P2 ;  /* 0x14400000221b7fae */ /* 0x0003e20009121848 */
[----:B----4-:R-:W-:-:S05]  /*1d470*/  IADD3 R2, P3, R2, R3, RZ ;  /* 0x0000000302027210 */ /* 0x010fca0007f7e0ff */
[----:B------:R-:W-:Y:S01]  /*1d480*/  IMAD.X R41, R41, 0x1, R4, P3 ;  /* 0x0000000129297824 */ /* 0x000fe200018e0604 */
[----:B------:R-:W-:Y:S04]  /*1d490*/  STL [R1+0x398], R2 ;  /* 0x0003980201007387 */ /* 0x000fe80000100800 */
[----:B------:R-:W4:Y:S04]  /*1d4a0*/  LDL.LU R42, [R1+0x50c] ;  /* 0x00050c00012a7983 */ /* 0x000f280000300800 */
[----:B------:R1:W-:Y:S04]  /*1d4b0*/  STL [R1+0x394], R41 ;  /* 0x0003942901007387 */ /* 0x0003e80000100800 */
[----:B------:R-:W4:Y:S01]  /*1d4c0*/  LDL.LU R36, [R1+0x510] ;  /* 0x0005100001247983 */ /* 0x000f220000300800 */
[----:B--2---:R-:W-:Y:S01]  /*1d4d0*/  IADD3 R40, P1, R40, R3, RZ ;  /* 0x0000000328287210 */ /* 0x004fe20007f3e0ff */
[----:B-1----:R-:W-:Y:S01]  /*1d4e0*/  IMAD.MOV.U32 R34, RZ, RZ, R2 ;  /* 0x000000ffff227224 */ /* 0x002fe200078e0002 */
[----:B------:R-:W-:-:S02]  /*1d4f0*/  MOV R35, R41 ;  /* 0x0000002900237202 */ /* 0x000fc40000000f00 */
[----:B------:R-:W2:Y:S01]  /*1d500*/  LDL.LU R41, [R1+0x514] ;  /* 0x0005140001297983 */ /* 0x000ea20000300800 */
[----:B------:R-:W-:-:S03]  /*1d510*/  IMAD.X R110, R110, 0x1, R4, P1 ;  /* 0x000000016e6e7824 */ /* 0x000fc600008e0604 */
[----:B------:R-:W2:Y:S04]  /*1d520*/  LDL.LU R2, [R1+0x518] ;  /* 0x0005180001027983 */ /* 0x000ea80000300800 */
[----:B------:R1:W-:Y:S01]  /*1d530*/  LDGSTS.E [R27+0x14500], desc[UR8][R34.64], P0 ;  /* 0x14500000221b7fae */ /* 0x0003e20008121848 */
[----:B------:R-:W-:-:S03]  /*1d540*/  IADD3 R26, P3, R26, R3, RZ ;  /* 0x000000031a1a7210 */ /* 0x000fc60007f7e0ff */
[----:B------:R1:W-:Y:S02]  /*1d550*/  STL [R1+0x410], R40 ;  /* 0x0004102801007387 */ /* 0x0003e40000100800 */
[----:B------:R-:W-:Y:S02]  /*1d560*/  IMAD.X R38, R38, 0x1, R4, P3 ;  /* 0x0000000126267824 */ /* 0x000fe400018e0604 */
[----:B-1----:R-:W-:Y:S02]  /*1d570*/  IMAD.MOV.U32 R34, RZ, RZ, R40 ;  /* 0x000000ffff227224 */ /* 0x002fe400078e0028 */
[----:B------:R-:W-:Y:S01]  /*1d580*/  IMAD.MOV.U32 R35, RZ, RZ, R110 ;  /* 0x000000ffff237224 */ /* 0x000fe200078e006e */
        /* <DEDUP_REMOVED lines=12> */
[----:B------:R3:W-:Y:S01]  /*1d650*/  STL [R1+0x490], R37 ;  /* 0x0004902501007387 */ /* 0x0007e20000100800 */
[----:B------:R-:W-:-:S03]  /*1d660*/  IADD3 R43, P3, R43, R3, RZ ;  /* 0x000000032b2b7210 */ /* 0x000fc60007f7e0ff */
[----:B------:R3:W-:Y:S01]  /*1d670*/  STL [R1+0x48c], R109 ;  /* 0x00048c6d01007387 */ /* 0x0007e20000100800 */
[----:B-1----:R-:W-:-:S03]  /*1d680*/  IMAD.MOV.U32 R34, RZ, RZ, R37 ;  /* 0x000000ffff227224 */ /* 0x002fc600078e0025 */
[----:B------:R-:W-:Y:S04]  /*1d690*/  STL [R1+0x498], R43 ;  /* 0x0004982b01007387 */ /* 0x000fe80000100800 */
[----:B---3--:R-:W3:Y:S01]  /*1d6a0*/  LDL.LU R37, [R1+0x1a8] ;  /* 0x0001a80001257983 */ /* 0x008ee20000300800 */
[----:B------:R-:W-:Y:S01]  /*1d6b0*/  MOV R35, R109 ;  /* 0x0000006d00237202 */ /* 0x000fe20000000f00 */
[----:B------:R-:W-:-:S04]  /*1d6c0*/  IMAD.X R108, R108, 0x1, R4, P3 ;  /* 0x000000016c6c7824 */ /* 0x000fc800018e0604 */
[----:B------:R1:W-:Y:S04]  /*1d6d0*/  LDGSTS.E [R27+0x16400], desc[UR8][R34.64], P2 ;  /* 0x16400000221b7fae */ /* 0x0003e80009121848 */
[----:B------:R-:W-:Y:S04]  /*1d6e0*/  STL [R1+0x494], R108 ;  /* 0x0004946c01007387 */ /* 0x000fe80000100800 */
[----:B------:R-:W3:Y:S01]  /*1d6f0*/  LDL.LU R112, [R1+0x21c] ;  /* 0x00021c0001707983 */ /* 0x000ee20000300800 */
[----:B-1----:R-:W-:-:S03]  /*1d700*/  IMAD.MOV.U32 R34, RZ, RZ, R43 ;  /* 0x000000ffff227224 */ /* 0x002fc600078e002b */
[----:B------:R-:W3:Y:S01]  /*1d710*/  LDL.LU R111, [R1+0x220] ;  /* 0x00022000016f7983 */ /* 0x000ee20000300800 */
[----:B------:R-:W-:-:S03]  /*1d720*/  IMAD.MOV.U32 R35, RZ, RZ, R108 ;  /* 0x000000ffff237224 */ /* 0x000fc600078e006c */
[----:B------:R-:W3:Y:S04]  /*1d730*/  LDL.LU R109, [R1+0x224] ;  /* 0x00022400016d7983 */ /* 0x000ee80000300800 */
[----:B------:R1:W-:Y:S01]  /*1d740*/  LDGSTS.E [R27+0x16500], desc[UR8][R34.64], P0 ;  /* 0x16500000221b7fae */ /* 0x0003e20008121848 */
[----:B----4-:R-:W-:-:S05]  /*1d750*/  IADD3 R36, P1, R36, R3, RZ ;  /* 0x0000000324247210 */ /* 0x010fca0007f3e0ff */
[----:B------:R-:W-:Y:S01]  /*1d760*/  IMAD.X R42, R42, 0x1, R4, P1 ;  /* 0x000000012a2a7824 */ /* 0x000fe200008e0604 */
[----:B------:R4:W-:Y:S01]  /*1d770*/  STL [R1+0x510], R36 ;  /* 0x0005102401007387 */ /* 0x0009e20000100800 */
[----:B--2---:R-:W-:-:S03]  /*1d780*/  IADD3 R2, P3, R2, R3, RZ ;  /* 0x0000000302027210 */ /* 0x004fc60007f7e0ff */
[----:B------:R2:W-:Y:S01]  /*1d790*/  STL [R1+0x50c], R42 ;  /* 0x00050c2a01007387 */ /* 0x0005e20000100800 */
[----:B-1----:R-:W-:-:S03]  /*1d7a0*/  MOV R34, R36 ;  /* 0x0000002400227202 */ /* 0x002fc60000000f00 */
[----:B------:R1:W-:Y:S04]  /*1d7b0*/  STL [R1+0x518], R2 ;  /* 0x0005180201007387 */ /* 0x0003e80000100800 */
[----:B----4-:R-:W4:Y:S01]  /*1d7c0*/  LDL.LU R36, [R1+0x228] ;  /* 0x0002280001247983 */ /* 0x010f220000300800 */
[----:B------:R-:W-:Y:S02]  /*1d7d0*/  IMAD.X R41, R41, 0x1, R4, P3 ;  /* 0x0000000129297824 */ /* 0x000fe400018e0604 */
[----:B------:R-:W-:-:S03]  /*1d7e0*/  IMAD.MOV.U32 R35, RZ, RZ, R42 ;  /* 0x000000ffff237224 */ /* 0x000fc600078e002a */
[----:B------:R1:W-:Y:S04]  /*1d7f0*/  STL [R1+0x514], R41 ;  /* 0x0005142901007387 */ /* 0x0003e80000100800 */
[----:B------:R1:W-:Y:S04]  /*1d800*/  LDGSTS.E [R27+0x17400], desc[UR8][R34.64], P2 ;  /* 0x17400000221b7fae */ /* 0x0003e80009121848 */
[----:B------:R-:W4:Y:S04]  /*1d810*/  LDL.LU R108, [R1+0x29c] ;  /* 0x00029c00016c7983 */ /* 0x000f280000300800 */
[----:B------:R-:W4:Y:S01]  /*1d820*/  LDL.LU R43, [R1+0x2a0] ;  /* 0x0002a000012b7983 */ /* 0x000f220000300800 */
[----:B-1----:R-:W-:-:S03]  /*1d830*/  IMAD.MOV.U32 R34, RZ, RZ, R2 ;  /* 0x000000ffff227224 */ /* 0x002fc600078e0002 */
[----:B--2---:R-:W2:Y:S01]  /*1d840*/  LDL.LU R42, [R1+0x2a4] ;  /* 0x0002a400012a7983 */ /* 0x004ea20000300800 */
[----:B------:R-:W-:Y:S01]  /*1d850*/  IMAD.MOV.U32 R35, RZ, RZ, R41 ;  /* 0x000000ffff237224 */ /* 0x000fe200078e0029 */
[----:B------:R-:W-:Y:S02]  /*1d860*/  LOP3.LUT R2, R135, 0x30, RZ, 0x3c, !PT ;  /* 0x0000003087027812 */ /* 0x000fe400078e3cff */
[----:B------:R-:W2:Y:S01]  /*1d870*/  LDL.LU R41, [R1+0x2a8] ;  /* 0x0002a80001297983 */ /* 0x000ea20000300800 */
[----:B------:R-:W-:-:S03]  /*1d880*/  IADD3 R26, P1, R26, R3, RZ ;  /* 0x000000031a1a7210 */ /* 0x000fc60007f3e0ff */
[----:B------:R1:W-:Y:S02]  /*1d890*/  LDGSTS.E [R27+0x17500], desc[UR8][R34.64], P0 ;  /* 0x17500000221b7fae */ /* 0x0003e40008121848 */
[----:B------:R-:W-:Y:S01]  /*1d8a0*/  IMAD.X R40, R40, 0x1, R4, P1 ;  /* 0x0000000128287824 */ /* 0x000fe200008e0604 */
[----:B------:R-:W-:Y:S01]  /*1d8b0*/  IADD3 R2, R2, UR7, RZ ;  /* 0x0000000702027c10 */ /* 0x000fe2000fffe0ff */
[----:B------:R3:W-:Y:S02]  /*1d8c0*/  STL [R1+0x1a0], R26 ;  /* 0x0001a01a01007387 */ /* 0x0007e40000100800 */
[----:B-1----:R-:W-:-:S05]  /*1d8d0*/  IMAD.MOV.U32 R27, RZ, RZ, R40 ;  /* 0x000000ffff1b7224 */ /* 0x002fca00078e0028 */
        /* <DEDUP_REMOVED lines=8> */
[----:B------:R-:W2:Y:S04]  /*1d960*/  LDL.LU R110, [R1+0x31c] ;  /* 0x00031c00016e7983 */ /* 0x000ea80000300800 */
[----:B---3--:R-:W3:Y:S04]  /*1d970*/  LDL.LU R40, [R1+0x320] ;  /* 0x0003200001287983 */ /* 0x008ee80000300800 */
[----:B-1----:R-:W3:Y:S04]  /*1d980*/  LDL.LU R38, [R1+0x324] ;  /* 0x0003240001267983 */ /* 0x002ee80000300800 */
[----:B------:R-:W3:Y:S01]  /*1d990*/  LDL.LU R37, [R1+0x328] ;  /* 0x0003280001257983 */ /* 0x000ee20000300800 */
[----:B------:R-:W-:-:S03]  /*1d9a0*/  IADD3 R111, P1, R111, R3, RZ ;  /* 0x000000036f6f7210 */ /* 0x000fc60007f3e0ff */
[----:B------:R1:W-:Y:S01]  /*1d9b0*/  LDGSTS.E [R2+0x10700], desc[UR8][R26.64], P0 ;  /* 0x107000001a027fae */ /* 0x0003e20008121848 */
[----:B------:R-:W-:-:S03]  /*1d9c0*/  IADD3.X R112, R112, R4, RZ, P1, !PT ;  /* 0x0000000470707210 */ /* 0x000fc60000ffe4ff */
[----:B------:R-:W-:Y:S04]  /*1d9d0*/  STL [R1+0x220], R111 ;  /* 0x0002206f01007387 */ /* 0x000fe80000100800 */
[----:B------:R-:W-:Y:S01]  /*1d9e0*/  STL [R1+0x21c], R112 ;  /* 0x00021c7001007387 */ /* 0x000fe20000100800 */
[----:B-1----:R-:W-:Y:S02]  /*1d9f0*/  IMAD.MOV.U32 R26, RZ, RZ, R111 ;  /* 0x000000ffff1a7224 */ /* 0x002fe400078e006f */
[----:B------:R-:W-:-:S05]  /*1da00*/  IMAD.MOV.U32 R27, RZ, RZ, R112 ;  /* 0x000000ffff1b7224 */ /* 0x000fca00078e0070 */
[----:B------:R1:W-:Y:S01]  /*1da10*/  LDGSTS.E [R2+0x11600], desc[UR8][R26.64], P2 ;  /* 0x116000001a027fae */ /* 0x0003e20009121848 */
[----:B----4-:R-:W-:-:S05]  /*1da20*/  IADD3 R36, P3, R36, R3, RZ ;  /* 0x0000000324247210 */ /* 0x010fca0007f7e0ff */
[----:B------:R-:W-:Y:S01]  /*1da30*/  IMAD.X R109, R109, 0x1, R4, P3 ;  /* 0x000000016d6d7824 */ /* 0x000fe200018e0604 */
[----:B------:R-:W-:Y:S01]  /*1da40*/  STL [R1+0x228], R36 ;  /* 0x0002282401007387 */ /* 0x000fe20000100800 */
[----:B-1----:R-:W-:-:S03]  /*1da50*/  IMAD.MOV.U32 R26, RZ, RZ, R36 ;  /* 0x000000ffff1a7224 */ /* 0x002fc600078e0024 */
[----:B------:R1:W-:Y:S01]  /*1da60*/  STL [R1+0x224], R109 ;  /* 0x0002246d01007387 */ /* 0x0003e20000100800 */
[----:B------:R-:W-:-:S05]  /*1da70*/  MOV R27, R109 ;  /* 0x0000006d001b7202 */ /* 0x000fca0000000f00 */
[----:B------:R4:W-:Y:S01]  /*1da80*/  LDGSTS.E [R2+0x11700], desc[UR8][R26.64], P0 ;  /* 0x117000001a027fae */ /* 0x0009e20008121848 */
[----:B------:R-:W-:-:S03]  /*1da90*/  IADD3 R43, P1, R43, R3, RZ ;  /* 0x000000032b2b7210 */ /* 0x000fc60007f3e0ff */
[----:B-1----:R-:W3:Y:S04]  /*1daa0*/  LDL.LU R109, [R1+0x39c] ;  /* 0x00039c00016d7983 */ /* 0x002ee80000300800 */
[----:B------:R-:W3:Y:S01]  /*1dab0*/  LDL.LU R36, [R1+0x3a0] ;  /* 0x0003a00001247983 */ /* 0x000ee20000300800 */
[----:B--2---:R-:W-:-:S03]  /*1dac0*/  IADD3 R41, P3, R41, R3, RZ ;  /* 0x0000000329297210 */ /* 0x004fc60007f7e0ff */
[----:B------:R-:W2:Y:S01]  /*1dad0*/  LDL.LU R35, [R1+0x3a4] ;  /* 0x0003a40001237983 */ /* 0x000ea20000300800 */
[----:B------:R-:W-:-:S03]  /*1dae0*/  IMAD.X R108, R108, 0x1, R4, P1 ;  /* 0x000000016c6c7824 */ /* 0x000fc600008e0604 */
[----:B------:R-:W2:Y:S01]  /*1daf0*/  LDL.LU R34, [R1+0x3a8] ;  /* 0x0003a80001227983 */ /* 0x000ea20000300800 */
[----:B------:R-:W-:Y:S02]  /*1db00*/  IMAD.X R42, R42, 0x1, R4, P3 ;  /* 0x000000012a2a7824 */ /* 0x000fe400018e0604 */
[----:B----4-:R-:W-:Y:S01]  /*1db10*/  IMAD.MOV.U32 R26, RZ, RZ, R43 ;  /* 0x000000ffff1a7224 */ /* 0x010fe200078e002b */
[----:B------:R-:W-:Y:S01]  /*1db20*/  STL [R1+0x2a0], R43 ;  /* 0x0002a02b01007387 */ /* 0x000fe20000100800 */
[----:B------:R-:W-:-:S03]  /*1db30*/  IMAD.MOV.U32 R27, RZ, RZ, R108 ;  /* 0x000000ffff1b7224 */ /* 0x000fc600078e006c */
[----:B------:R1:W-:Y:S04]  /*1db40*/  STL [R1+0x29c], R108 ;  /* 0x00029c6c01007387 */ /* 0x0003e80000100800 */
[----:B------:R-:W-:Y:S04]  /*1db50*/  STL [R1+0x2a8], R41 ;  /* 0x0002a82901007387 */ /* 0x000fe80000100800 */
[----:B------:R4:W-:Y:S04]  /*1db60*/  STL [R1+0x2a4], R42 ;  /* 0x0002a42a01007387 */ /* 0x0009e80000100800 */
[----:B-1----:R-:W2:Y:S04]  /*1db70*/  LDL.LU R108, [R1+0x41c] ;  /* 0x00041c00016c7983 */ /* 0x002ea80000300800 */
[----:B------:R1:W-:Y:S04]  /*1db80*/  LDGSTS.E [R2+0x12600], desc[UR8][R26.64], P2 ;  /* 0x126000001a027fae */ /* 0x0003e80009121848 */
[----:B------:R-:W2:Y:S01]  /*1db90*/  LDL.LU R43, [R1+0x420] ;  /* 0x00042000012b7983 */ /* 0x000ea20000300800 */
[----:B-1----:R-:W-:Y:S01]  /*1dba0*/  IMAD.MOV.U32 R27, RZ, RZ, R42 ;  /* 0x000000ffff1b7224 */ /* 0x002fe200078e002a */
[----:B------:R-:W-:-:S02]  /*1dbb0*/  MOV R26, R41 ;  /* 0x00000029001a7202 */ /* 0x000fc40000000f00 */
[----:B----4-:R-:W4:Y:S04]  /*1dbc0*/  LDL.LU R42, [R1+0x424] ;  /* 0x00042400012a7983 */ /* 0x010f280000300800 */
        /* <DEDUP_REMOVED lines=9> */
[----:B------:R-:W-:-:S03]  /*1dc60*/  MOV R27, R110 ;  /* 0x0000006e001b7202 */ /* 0x000fc60000000f00 */
        /* <DEDUP_REMOVED lines=8> */
[----:B------:R-:W3:Y:S04]  /*1dcf0*/  LDL.LU R37, [R1+0x4a8] ;  /* 0x0004a80001257983 */ /* 0x000ee80000300800 */
[----:B------:R1:W-:Y:S01]  /*1dd00*/  LDGSTS.E [R2+0x13700], desc[UR8][R26.64], P0 ;  /* 0x137000001a027fae */ /* 0x0003e20008121848 */
[----:B------:R-:W-:-:S05]  /*1dd10*/  IADD3 R36, P1, R36, R3, RZ ;  /* 0x0000000324247210 */ /* 0x000fca0007f3e0ff */
[----:B------:R-:W-:Y:S01]  /*1dd20*/  IMAD.X R109, R109, 0x1, R4, P1 ;  /* 0x000000016d6d7824 */ /* 0x000fe200008e0604 */
[----:B--2---:R-:W-:Y:S01]  /*1dd30*/  IADD3 R34, P3, R34, R3, RZ ;  /* 0x0000000322227210 */ /* 0x004fe20007f7e0ff */
[----:B------:R-:W-:Y:S01]  /*1dd40*/  STL [R1+0x3a0], R36 ;  /* 0x0003a02401007387 */ /* 0x000fe20000100800 */
[----:B-1----:R-:W-:-:S03]  /*1dd50*/  MOV R26, R36 ;  /* 0x00000024001a7202 */ /* 0x002fc60000000f00 */
[----:B------:R-:W-:Y:S01]  /*1dd60*/  IMAD.X R35, R35, 0x1, R4, P3 ;  /* 0x0000000123237824 */ /* 0x000fe200018e0604 */
[----:B------:R1:W-:Y:S01]  /*1dd70*/  STL [R1+0x39c], R109 ;  /* 0x00039c6d01007387 */ /* 0x0003e20000100800 */
[----:B------:R-:W-:-:S03]  /*1dd80*/  IMAD.MOV.U32 R27, RZ, RZ, R109 ;  /* 0x000000ffff1b7224 */ /* 0x000fc600078e006d */
[----:B------:R-:W-:Y:S04]  /*1dd90*/  STL [R1+0x3a8], R34 ;  /* 0x0003a82201007387 */ /* 0x000fe80000100800 */
[----:B------:R2:W-:Y:S04]  /*1dda0*/  STL [R1+0x3a4], R35 ;  /* 0x0003a42301007387 */ /* 0x0005e80000100800 */
[----:B-1----:R-:W3:Y:S04]  /*1ddb0*/  LDL.LU R109, [R1+0x51c] ;  /* 0x00051c00016d7983 */ /* 0x002ee80000300800 */
[----:B------:R-:W3:Y:S04]  /*1ddc0*/  LDL.LU R36, [R1+0x520] ;  /* 0x0005200001247983 */ /* 0x000ee80000300800 */
[----:B------:R1:W-:Y:S01]  /*1ddd0*/  LDGSTS.E [R2+0x14600], desc[UR8][R26.64], P2 ;  /* 0x146000001a027fae */ /* 0x0003e20009121848 */
[----:B------:R-:W-:-:S05]  /*1dde0*/  IADD3 R43, P1, R43, R3, RZ ;  /* 0x000000032b2b7210 */ /* 0x000fca0007f3e0ff */
[----:B------:R-:W-:Y:S02]  /*1ddf0*/  IMAD.X R108, R108, 0x1, R4, P1 ;  /* 0x000000016c6c7824 */ /* 0x000fe400008e0604 */
[----:B-1----:R-:W-:Y:S02]  /*1de00*/  IMAD.MOV.U32 R26, RZ, RZ, R34 ;  /* 0x000000ffff1a7224 */ /* 0x002fe400078e0022 */
[----:B------:R-:W-:Y:S01]  /*1de10*/  IMAD.MOV.U32 R27, RZ, RZ, R35 ;  /* 0x000000ffff1b7224 */ /* 0x000fe200078e0023 */
[----:B----4-:R-:W-:Y:S01]  /*1de20*/  IADD3 R41, P3, R41, R3, RZ ;  /* 0x0000000329297210 */ /* 0x010fe20007f7e0ff */
[----:B--2---:R-:W2:Y:S04]  /*1de30*/  LDL.LU R35, [R1+0x524] ;  /* 0x0005240001237983 */ /* 0x004ea80000300800 */
[----:B------:R-:W4:Y:S01]  /*1de40*/  LDL.LU R34, [R1+0x528] ;  /* 0x0005280001227983 */ /* 0x000f220000300800 */
[----:B------:R-:W-:-:S03]  /*1de50*/  IADD3.X R42, R42, R4, RZ, P3, !PT ;  /* 0x000000042a2a7210 */ /* 0x000fc60001ffe4ff */
[----:B------:R1:W-:Y:S04]  /*1de60*/  LDGSTS.E [R2+0x14700], desc[UR8][R26.64], P0 ;  /* 0x147000001a027fae */ /* 0x0003e80008121848 */
[----:B------:R-:W-:Y:S04]  /*1de70*/  STL [R1+0x420], R43 ;  /* 0x0004202b01007387 */ /* 0x000fe80000100800 */
[----:B------:R1:W-:Y:S02]  /*1de80*/  STL [R1+0x41c], R108 ;  /* 0x00041c6c01007387 */ /* 0x0003e40000100800 */
[----:B-1----:R-:W-:-:S02]  /*1de90*/  IMAD.MOV.U32 R26, RZ, RZ, R43 ;  /* 0x000000ffff1a7224 */ /* 0x002fc400078e002b */
[----:B------:R-:W-:Y:S01]  /*1dea0*/  IMAD.MOV.U32 R27, RZ, RZ, R108 ;  /* 0x000000ffff1b7224 */ /* 0x000fe200078e006c */
[----:B------:R-:W-:Y:S04]  /*1deb0*/  STL [R1+0x428], R41 ;  /* 0x0004282901007387 */ /* 0x000fe80000100800 */
[----:B------:R1:W-:Y:S04]  /*1dec0*/  STL [R1+0x424], R42 ;  /* 0x0004242a01007387 */ /* 0x0003e80000100800 */
[----:B------:R-:W2:Y:S04]  /*1ded0*/  LDL.LU R108, [R1+0x1ac] ;  /* 0x0001ac00016c7983 */ /* 0x000ea80000300800 */
[----:B------:R1:W-:Y:S04]  /*1dee0*/  LDGSTS.E [R2+0x15600], desc[UR8][R26.64], P2 ;  /* 0x156000001a027fae */ /* 0x0003e80009121848 */
[----:B------:R-:W2:Y:S01]  /*1def0*/  LDL.LU R43, [R1+0x1b0] ;  /* 0x0001b000012b7983 */ /* 0x000ea20000300800 */
[----:B-1----:R-:W-:-:S02]  /*1df00*/  IMAD.MOV.U32 R26, RZ, RZ, R41 ;  /* 0x000000ffff1a7224 */ /* 0x002fc400078e0029 */
[----:B------:R-:W-:Y:S02]  /*1df10*/  IMAD.MOV.U32 R27, RZ, RZ, R42 ;  /* 0x000000ffff1b7224 */ /* 0x000fe400078e002a */
[----:B------:R-:W2:Y:S04]  /*1df20*/  LDL.LU R42, [R1+0x1b4] ;  /* 0x0001b400012a7983 */ /* 0x000ea80000300800 */
[----:B------:R-:W2:Y:S04]  /*1df30*/  LDL.LU R41, [R1+0x1b8] ;  /* 0x0001b80001297983 */ /* 0x000ea80000300800 */
[----:B------:R1:W-:Y:S01]  /*1df40*/  LDGSTS.E [R2+0x15700], desc[UR8][R26.64], P0 ;  /* 0x157000001a027fae */ /* 0x0003e20008121848 */
[----:B------:R-:W-:-:S04]  /*1df50*/  IADD3 R40, P1, R40, R3, RZ ;  /* 0x0000000328287210 */ /* 0x000fc80007f3e0ff */
[----:B------:R-:W-:Y:S01]  /*1df60*/  IADD3.X R110, R110, R4, RZ, P1, !PT ;  /* 0x000000046e6e7210 */ /* 0x000fe20000ffe4ff */
[----:B-1----:R-:W-:Y:S01]  /*1df70*/  IMAD.MOV.U32 R26, RZ, RZ, R40 ;  /* 0x000000ffff1a7224 */ /* 0x002fe200078e0028 */
[----:B------:R-:W-:Y:S03]  /*1df80*/  STL [R1+0x4a0], R40 ;  /* 0x0004a02801007387 */ /* 0x000fe60000100800 */
[----:B------:R-:W-:Y:S01]  /*1df90*/  IMAD.MOV.U32 R27, RZ, RZ, R110 ;  /* 0x000000ffff1b7224 */ /* 0x000fe200078e006e */
[----:B------:R1:W-:Y:S04]  /*1dfa0*/  STL [R1+0x49c], R110 ;  /* 0x00049c6e01007387 */ /* 0x0003e80000100800 */
[----:B------:R1:W-:Y:S01]  /*1dfb0*/  LDGSTS.E [R2+0x16600], desc[UR8][R26.64], P2 ;  /* 0x166000001a027fae */ /* 0x0003e20009121848 */
[----:B---3--:R-:W-:-:S05]  /*1dfc0*/  IADD3 R37, P3, R37, R3, RZ ;  /* 0x0000000325257210 */ /* 0x008fca0007f7e0ff */
[----:B------:R-:W-:Y:S01]  /*1dfd0*/  IMAD.X R38, R38, 0x1, R4, P3 ;  /* 0x0000000126267824 */ /* 0x000fe200018e0604 */
[----:B------:R-:W-:Y:S04]  /*1dfe0*/  STL [R1+0x4a8], R37 ;  /* 0x0004a82501007387 */ /* 0x000fe80000100800 */
[----:B------:R3:W-:Y:S01]  /*1dff0*/  STL [R1+0x4a4], R38 ;  /* 0x0004a42601007387 */ /* 0x0007e20000100800 */
[----:B-1----:R-:W-:-:S03]  /*1e000*/  MOV R27, R38 ;  /* 0x00000026001b7202 */ /* 0x002fc60000000f00 */
[----:B------:R-:W2:Y:S01]  /*1e010*/  LDL.LU R110, [R1+0x22c] ;  /* 0x00022c00016e7983 */ /* 0x000ea20000300800 */
[----:B------:R-:W-:-:S03]  /*1e020*/  IMAD.MOV.U32 R26, RZ, RZ, R37 ;  /* 0x000000ffff1a7224 */ /* 0x000fc600078e0025 */
[----:B---3--:R-:W3:Y:S04]  /*1e030*/  LDL.LU R38, [R1+0x230] ;  /* 0x0002300001267983 */ /* 0x008ee80000300800 */
[----:B------:R-:W3:Y:S04]  /*1e040*/  LDL.LU R40, [R1+0x234] ;  /* 0x0002340001287983 */ /* 0x000ee80000300800 */
[----:B------:R-:W3:Y:S04]  /*1e050*/  LDL.LU R37, [R1+0x238] ;  /* 0x0002380001257983 */ /* 0x000ee80000300800 */
[----:B------:R1:W-:Y:S01]  /*1e060*/  LDGSTS.E [R2+0x16700], desc[UR8][R26.64], P0 ;  /* 0x167000001a027fae */ /* 0x0003e20008121848 */
[----:B------:R-:W-:-:S05]  /*1e070*/  IADD3 R36, P1, R36, R3, RZ ;  /* 0x0000000324247210 */ /* 0x000fca0007f3e0ff */
[----:B------:R-:W-:Y:S01]  /*1e080*/  IMAD.X R109, R109, 0x1, R4, P1 ;  /* 0x000000016d6d7824 */ /* 0x000fe200008e0604 */
[----:B------:R2:W-:Y:S01]  /*1e090*/  STL [R1+0x520], R36 ;  /* 0x0005202401007387 */ /* 0x0005e20000100800 */
[----:B-1----:R-:W-:Y:S02]  /*1e0a0*/  IMAD.MOV.U32 R26, RZ, RZ, R36 ;  /* 0x000000ffff1a7224 */ /* 0x002fe400078e0024 */
[----:B------:R-:W-:Y:S01]  /*1e0b0*/  IMAD.MOV.U32 R27, RZ, RZ, R109 ;  /* 0x000000ffff1b7224 */ /* 0x000fe200078e006d */
[----:B------:R1:W-:Y:S04]  /*1e0c0*/  STL [R1+0x51c], R109 ;  /* 0x00051c6d01007387 */ /* 0x0003e80000100800 */
[----:B------:R1:W-:Y:S01]  /*1e0d0*/  LDGSTS.E [R2+0x17600], desc[UR8][R26.64], P2 ;  /* 0x176000001a027fae */ /* 0x0003e20009121848 */
[----:B----4-:R-:W-:-:S05]  /*1e0e0*/  IADD3 R34, P3, R34, R3, RZ ;  /* 0x0000000322227210 */ /* 0x010fca0007f7e0ff */
[----:B--2---:R-:W-:Y:S01]  /*1e0f0*/  IMAD.X R35, R35, 0x1, R4, P3 ;  /* 0x0000000123237824 */ /* 0x004fe200018e0604 */
[----:B------:R-:W-:Y:S04]  /*1e100*/  STL [R1+0x528], R34 ;  /* 0x0005282201007387 */ /* 0x000fe80000100800 */
[----:B------:R-:W2:Y:S01]  /*1e110*/  LDL.LU R36, [R1+0x2b0] ;  /* 0x0002b00001247983 */ /* 0x000ea20000300800 */
[----:B-1----:R-:W-:Y:S01]  /*1e120*/  IMAD.MOV.U32 R27, RZ, RZ, R35 ;  /* 0x000000ffff1b7224 */ /* 0x002fe200078e0023 */
[----:B------:R-:W-:Y:S02]  /*1e130*/  MOV R26, R34 ;  /* 0x00000022001a7202 */ /* 0x000fe40000000f00 */
[----:B------:R1:W-:Y:S04]  /*1e140*/  STL [R1+0x524], R35 ;  /* 0x0005242301007387 */ /* 0x0003e80000100800 */
[----:B------:R-:W4:Y:S04]  /*1e150*/  LDL.LU R109, [R1+0x2ac] ;  /* 0x0002ac00016d7983 */ /* 0x000f280000300800 */
[----:B------:R1:W-:Y:S04]  /*1e160*/  LDGSTS.E [R2+0x17700], desc[UR8][R26.64], P0 ;  /* 0x177000001a027fae */ /* 0x0003e80008121848 */
[----:B-1----:R-:W4:Y:S04]  /*1e170*/  LDL.LU R35, [R1+0x2b4] ;  /* 0x0002b40001237983 */ /* 0x002f280000300800 */
[----:B------:R-:W4:Y:S01]  /*1e180*/  LDL.LU R34, [R1+0x2b8] ;  /* 0x0002b80001227983 */ /* 0x000f220000300800 */
[----:B------:R-:W-:-:S05]  /*1e190*/  IADD3 R43, P1, R43, R3, RZ ;  /* 0x000000032b2b7210 */ /* 0x000fca0007f3e0ff */
[----:B------:R-:W-:Y:S01]  /*1e1a0*/  IMAD.X R108, R108, 0x1, R4, P1 ;  /* 0x000000016c6c7824 */ /* 0x000fe200008e0604 */
[----:B------:R1:W-:Y:S01]  /*1e1b0*/  STL [R1+0x1b0], R43 ;  /* 0x0001b02b01007387 */ /* 0x0003e20000100800 */
[----:B------:R-:W-:-:S03]  /*1e1c0*/  IMAD.MOV.U32 R26, RZ, RZ, R43 ;  /* 0x000000ffff1a7224 */ /* 0x000fc600078e002b */
[----:B------:R-:W-:Y:S02]  /*1e1d0*/  MOV R27, R108 ;  /* 0x0000006c001b7202 */ /* 0x000fe40000000f00 */
[----:B------:R-:W-:Y:S01]  /*1e1e0*/  IADD3 R41, P3, R41, R3, RZ ;  /* 0x0000000329297210 */ /* 0x000fe20007f7e0ff */
[----:B------:R1:W-:Y:S04]  /*1e1f0*/  STL [R1+0x1ac], R108 ;  /* 0x0001ac6c01007387 */ /* 0x0003e80000100800 */
[----:B------:R-:W-:Y:S01]  /*1e200*/  IMAD.X R42, R42, 0x1, R4, P3 ;  /* 0x000000012a2a7824 */ /* 0x000fe200018e0604 */
[----:B------:R-:W-:Y:S04]  /*1e210*/  STL [R1+0x1b8], R41 ;  /* 0x0001b82901007387 */ /* 0x000fe80000100800 */
[----:B-1----:R-:W4:Y:S04]  /*1e220*/  LDL.LU R43, [R1+0x330] ;  /* 0x00033000012b7983 */ /* 0x002f280000300800 */
[----:B------:R1:W-:Y:S04]  /*1e230*/  STL [R1+0x1b4], R42 ;  /* 0x0001b42a01007387 */ /* 0x0003e80000100800 */
[----:B------:R1:W-:Y:S04]  /*1e240*/  LDGSTS.E [R32+0x10800], desc[UR8][R26.64], P2 ;  /* 0x108000001a207fae */ /* 0x0003e80009121848 */
[----:B------:R-:W4:Y:S01]  /*1e250*/  LDL.LU R108, [R1+0x32c] ;  /* 0x00032c00016c7983 */ /* 0x000f220000300800 */
[----:B-1----:R-:W-:-:S02]  /*1e260*/  IMAD.MOV.U32 R27, RZ, RZ, R42 ;  /* 0x000000ffff1b7224 */ /* 0x002fc400078e002a */
[----:B------:R-:W-:Y:S01]  /*1e270*/  IMAD.MOV.U32 R26, RZ, RZ, R41 ;  /* 0x000000ffff1a7224 */ /* 0x000fe200078e0029 */
[----:B------:R-:W4:Y:S04]  /*1e280*/  LDL.LU R42, [R1+0x334] ;  /* 0x00033400012a7983 */ /* 0x000f280000300800 */
[----:B------:R-:W4:Y:S04]  /*1e290*/  LDL.LU R41, [R1+0x338] ;  /* 0x0003380001297983 */ /* 0x000f280000300800 */
[----:B------:R1:W-:Y:S01]  /*1e2a0*/  LDGSTS.E [R32+0x10900], desc[UR8][R26.64], P0 ;  /* 0x109000001a207fae */ /* 0x0003e20008121848 */
[----:B---3--:R-:W-:-:S05]  /*1e2b0*/  IADD3 R38, P1, R38, R3, RZ ;  /* 0x0000000326267210 */ /* 0x008fca0007f3e0ff */
[----:B------:R-:W-:Y:S01]  /*1e2c0*/  IMAD.X R110, R110, 0x1, R4, P1 ;  /* 0x000000016e6e7824 */ /* 0x000fe200008e0604 */
[----:B------:R-:W-:-:S03]  /*1e2d0*/  IADD3 R37, P3, R37, R3, RZ ;  /* 0x0000000325257210 */ /* 0x000fc60007f7e0ff */
[----:B-1----:R-:W-:Y:S01]  /*1e2e0*/  IMAD.MOV.U32 R27, RZ, RZ, R110 ;  /* 0x000000ffff1b7224 */ /* 0x002fe200078e006e */
[----:B------:R-:W-:Y:S01]  /*1e2f0*/  MOV R26, R38 ;  /* 0x00000026001a7202 */ /* 0x000fe20000000f00 */
[----:B------:R1:W-:Y:S01]  /*1e300*/  STL [R1+0x230], R38 ;  /* 0x0002302601007387 */ /* 0x0003e20000100800 */
[----:B------:R-:W-:-:S03]  /*1e310*/  IMAD.X R40, R40, 0x1, R4, P3 ;  /* 0x0000000128287824 */ /* 0x000fc600018e0604 */
[----:B------:R-:W-:Y:S04]  /*1e320*/  STL [R1+0x22c], R110 ;  /* 0x00022c6e01007387 */ /* 0x000fe80000100800 */
[----:B------:R-:W-:Y:S04]  /*1e330*/  STL [R1+0x238], R37 ;  /* 0x0002382501007387 */ /* 0x000fe80000100800 */
[----:B-1----:R-:W3:Y:S04]  /*1e340*/  LDL.LU R38, [R1+0x3b0] ;  /* 0x0003b00001267983 */ /* 0x002ee80000300800 */
[----:B------:R1:W-:Y:S04]  /*1e350*/  LDGSTS.E [R32+0x11800], desc[UR8][R26.64], P2 ;  /* 0x118000001a207fae */ /* 0x0003e80009121848 */
[----:B------:R1:W-:Y:S02]  /*1e360*/  STL [R1+0x234], R40 ;  /* 0x0002342801007387 */ /* 0x0003e40000100800 */
[----:B-1----:R-:W-:-:S02]  /*1e370*/  IMAD.MOV.U32 R27, RZ, RZ, R40 ;  /* 0x000000ffff1b7224 */ /* 0x002fc400078e0028 */
[----:B------:R-:W-:Y:S01]  /*1e380*/  IMAD.MOV.U32 R26, RZ, RZ, R37 ;  /* 0x000000ffff1a7224 */ /* 0x000fe200078e0025 */
[----:B------:R-:W3:Y:S04]  /*1e390*/  LDL.LU R40, [R1+0x3ac] ;  /* 0x0003ac0001287983 */ /* 0x000ee80000300800 */
[----:B------:R-:W3:Y:S04]  /*1e3a0*/  LDL.LU R37, [R1+0x3b4] ;  /* 0x0003b40001257983 */ /* 0x000ee80000300800 */
[----:B------:R-:W3:Y:S04]  /*1e3b0*/  LDL.LU R2, [R1+0x3b8] ;  /* 0x0003b80001027983 */ /* 0x000ee80000300800 */
[----:B------:R1:W-:Y:S01]  /*1e3c0*/  LDGSTS.E [R32+0x11900], desc[UR8][R26.64], P0 ;  /* 0x119000001a207fae */ /* 0x0003e20008121848 */
[----:B--2---:R-:W-:-:S05]  /*1e3d0*/  IADD3 R36, P1, R36, R3, RZ ;  /* 0x0000000324247210 */ /* 0x004fca0007f3e0ff */
[----:B----4-:R-:W-:Y:S01]  /*1e3e0*/  IMAD.X R109, R109, 0x1, R4, P1 ;  /* 0x000000016d6d7824 */ /* 0x010fe200008e0604 */
[----:B------:R2:W-:Y:S01]  /*1e3f0*/  STL [R1+0x2b0], R36 ;  /* 0x0002b02401007387 */ /* 0x0005e20000100800 */
[----:B-1----:R-:W-:Y:S02]  /*1e400*/  IMAD.MOV.U32 R26, RZ, RZ, R36 ;  /* 0x000000ffff1a7224 */ /* 0x002fe400078e0024 */
[----:B------:R-:W-:Y:S01]  /*1e410*/  IMAD.MOV.U32 R27, RZ, RZ, R109 ;  /* 0x000000ffff1b7224 */ /* 0x000fe200078e006d */
[----:B------:R1:W-:Y:S04]  /*1e420*/  STL [R1+0x2ac], R109 ;  /* 0x0002ac6d01007387 */ /* 0x0003e80000100800 */
[----:B------:R4:W-:Y:S01]  /*1e430*/  LDGSTS.E [R32+0x12800], desc[UR8][R26.64], P2 ;  /* 0x128000001a207fae */ /* 0x0009e20009121848 */
[----:B------:R-:W-:-:S04]  /*1e440*/  IADD3 R34, P3, R34, R3, RZ ;  /* 0x0000000322227210 */ /* 0x000fc80007f7e0ff */
[----:B------:R-:W-:Y:S01]  /*1e450*/  IADD3.X R35, R35, R4, RZ, P3, !PT ;  /* 0x0000000423237210 */ /* 0x000fe20001ffe4ff */
[----:B------:R-:W-:Y:S04]  /*1e460*/  STL [R1+0x2b8], R34 ;  /* 0x0002b82201007387 */ /* 0x000fe80000100800 */
[----:B--2---:R-:W2:Y:S01]  /*1e470*/  LDL.LU R36, [R1+0x430] ;  /* 0x0004300001247983 */ /* 0x004ea20000300800 */
[----:B----4-:R-:W-:-:S03]  /*1e480*/  IMAD.MOV.U32 R27, RZ, RZ, R35 ;  /* 0x000000ffff1b7224 */ /* 0x010fc600078e0023 */
[----:B------:R4:W-:Y:S01]  /*1e490*/  STL [R1+0x2b4], R35 ;  /* 0x0002b42301007387 */ /* 0x0009e20000100800 */
[----:B------:R-:W-:-:S03]  /*1e4a0*/  IMAD.MOV.U32 R26, RZ, RZ, R34 ;  /* 0x000000ffff1a7224 */ /* 0x000fc600078e0022 */
[----:B-1----:R-:W2:Y:S04]  /*1e4b0*/  LDL.LU R109, [R1+0x42c] ;  /* 0x00042c00016d7983 */ /* 0x002ea80000300800 */
[----:B------:R1:W-:Y:S04]  /*1e4c0*/  LDGSTS.E [R32+0x12900], desc[UR8][R26.64], P0 ;  /* 0x129000001a207fae */ /* 0x0003e80008121848 */
[----:B----4-:R-:W4:Y:S04]  /*1e4d0*/  LDL.LU R35, [R1+0x434] ;  /* 0x0004340001237983 */ /* 0x010f280000300800 */
[----:B------:R-:W4:Y:S01]  /*1e4e0*/  LDL.LU R34, [R1+0x438] ;  /* 0x0004380001227983 */ /* 0x000f220000300800 */
[----:B------:R-:W-:-:S05]  /*1e4f0*/  IADD3 R43, P1, R43, R3, RZ ;  /* 0x000000032b2b7210 */ /* 0x000fca0007f3e0ff */
[----:B-1----:R-:W-:Y:S01]  /*1e500*/  IMAD.MOV.U32 R26, RZ, RZ, R43 ;  /* 0x000000ffff1a7224 */ /* 0x002fe200078e002b */
[----:B------:R1:W-:Y:S01]  /*1e510*/  STL [R1+0x330], R43 ;  /* 0x0003302b01007387 */ /* 0x0003e20000100800 */
[----:B------:R-:W-:-:S05]  /*1e520*/  IADD3.X R108, R108, R4, RZ, P1, !PT ;  /* 0x000000046c6c7210 */ /* 0x000fca0000ffe4ff */
[----:B------:R-:W-:Y:S01]  /*1e530*/  IMAD.MOV.U32 R27, RZ, RZ, R108 ;  /* 0x000000ffff1b7224 */ /* 0x000fe200078e006c */
[----:B------:R1:W-:Y:S04]  /*1e540*/  STL [R1+0x32c], R108 ;  /* 0x00032c6c01007387 */ /* 0x0003e80000100800 */
[----:B------:R1:W-:Y:S01]  /*1e550*/  LDGSTS.E [R32+0x13800], desc[UR8][R26.64], P2 ;  /* 0x138000001a207fae */ /* 0x0003e20009121848 */
[----:B------:R-:W-:-:S05]  /*1e560*/  IADD3 R41, P3, R41, R3, RZ ;  /* 0x0000000329297210 */ /* 0x000fca0007f7e0ff */
[----:B------:R-:W-:Y:S01]  /*1e570*/  IMAD.X R42, R42, 0x1, R4, P3 ;  /* 0x000000012a2a7824 */ /* 0x000fe200018e0604 */
[----:B------:R-:W-:Y:S01]  /*1e580*/  STL [R1+0x338], R41 ;  /* 0x0003382901007387 */ /* 0x000fe20000100800 */
[----:B-1----:R-:W-:-:S03]  /*1e590*/  IMAD.MOV.U32 R26, RZ, RZ, R41 ;  /* 0x000000ffff1a7224 */ /* 0x002fc600078e0029 */
[----:B------:R-:W4:Y:S01]  /*1e5a0*/  LDL.LU R43, [R1+0x4b0] ;  /* 0x0004b000012b7983 */ /* 0x000f220000300800 */
[----:B------:R-:W-:-:S03]  /*1e5b0*/  MOV R27, R42 ;  /* 0x0000002a001b7202 */ /* 0x000fc60000000f00 */
[----:B------:R1:W-:Y:S04]  /*1e5c0*/  STL [R1+0x334], R42 ;  /* 0x0003342a01007387 */ /* 0x0003e80000100800 */
[----:B------:R-:W4:Y:S04]  /*1e5d0*/  LDL.LU R108, [R1+0x4ac] ;  /* 0x0004ac00016c7983 */ /* 0x000f280000300800 */
[----:B------:R3:W-:Y:S04]  /*1e5e0*/  LDGSTS.E [R32+0x13900], desc[UR8][R26.64], P0 ;  /* 0x139000001a207fae */ /* 0x0007e80008121848 */
[----:B-1----:R-:W4:Y:S04]  /*1e5f0*/  LDL.LU R42, [R1+0x4b4] ;  /* 0x0004b400012a7983 */ /* 0x002f280000300800 */
[----:B------:R-:W4:Y:S01]  /*1e600*/  LDL.LU R41, [R1+0x4b8] ;  /* 0x0004b80001297983 */ /* 0x000f220000300800 */
[----:B---3--:R-:W-:-:S05]  /*1e610*/  IADD3 R38, P1, R38, R3, RZ ;  /* 0x0000000326267210 */ /* 0x008fca0007f3e0ff */
[----:B------:R-:W-:Y:S01]  /*1e620*/  IMAD.MOV.U32 R26, RZ, RZ, R38 ;  /* 0x000000ffff1a7224 */ /* 0x000fe200078e0026 */
[----:B------:R1:W-:Y:S01]  /*1e630*/  STL [R1+0x3b0], R38 ;  /* 0x0003b02601007387 */ /* 0x0003e20000100800 */
[----:B------:R-:W-:Y:S01]  /*1e640*/  IMAD.X R40, R40, 0x1, R4, P1 ;  /* 0x0000000128287824 */ /* 0x000fe200008e0604 */
[----:B------:R-:W-:-:S03]  /*1e650*/  IADD3 R2, P3, R2, R3, RZ ;  /* 0x0000000302027210 */ /* 0x000fc60007f7e0ff */
[----:B------:R-:W-:Y:S01]  /*1e660*/  IMAD.MOV.U32 R27, RZ, RZ, R40 ;  /* 0x000000ffff1b7224 */ /* 0x000fe200078e0028 */
[----:B------:R3:W-:Y:S01]  /*1e670*/  STL [R1+0x3ac], R40 ;  /* 0x0003ac2801007387 */ /* 0x0007e20000100800 */
[----:B------:R-:W-:-:S03]  /*1e680*/  IMAD.X R37, R37, 0x1, R4, P3 ;  /* 0x0000000125257824 */ /* 0x000fc600018e0604 */
[----:B------:R-:W-:Y:S04]  /*1e690*/  STL [R1+0x3b8], R2 ;  /* 0x0003b80201007387 */ /* 0x000fe80000100800 */
[----:B-1----:R-:W4:Y:S04]  /*1e6a0*/  LDL.LU R38, [R1+0x530] ;  /* 0x0005300001267983 */ /* 0x002f280000300800 */
[----:B------:R1:W-:Y:S04]  /*1e6b0*/  STL [R1+0x3b4], R37 ;  /* 0x0003b42501007387 */ /* 0x0003e80000100800 */
[----:B------:R1:W-:Y:S04]  /*1e6c0*/  LDGSTS.E [R32+0x14800], desc[UR8][R26.64], P2 ;  /* 0x148000001a207fae */ /* 0x0003e80009121848 */
[----:B---3--:R-:W3:Y:S01]  /*1e6d0*/  LDL.LU R40, [R1+0x52c] ;  /* 0x00052c0001287983 */ /* 0x008ee20000300800 */
[----:B-1----:R-:W-:Y:S01]  /*1e6e0*/  IMAD.MOV.U32 R27, RZ, RZ, R37 ;  /* 0x000000ffff1b7224 */ /* 0x002fe200078e0025 */
[----:B------:R-:W-:-:S02]  /*1e6f0*/  MOV R26, R2 ;  /* 0x00000002001a7202 */ /* 0x000fc40000000f00 */
[----:B------:R-:W3:Y:S04]  /*1e700*/  LDL.LU R37, [R1+0x534] ;  /* 0x0005340001257983 */ /* 0x000ee80000300800 */
[----:B------:R-:W3:Y:S04]  /*1e710*/  LDL.LU R2, [R1+0x538] ;  /* 0x0005380001027983 */ /* 0x000ee80000300800 */
[----:B------:R1:W-:Y:S01]  /*1e720*/  LDGSTS.E [R32+0x14900], desc[UR8][R26.64], P0 ;  /* 0x149000001a207fae */ /* 0x0003e20008121848 */
[----:B--2---:R-:W-:-:S05]  /*1e730*/  IADD3 R36, P1, R36, R3, RZ ;  /* 0x0000000324247210 */ /* 0x004fca0007f3e0ff */
[----:B------:R-:W-:Y:S02]  /*1e740*/  IMAD.X R109, R109, 0x1, R4, P1 ;  /* 0x000000016d6d7824 */ /* 0x000fe400008e0604 */
[----:B-1----:R-:W-:Y:S01]  /*1e750*/  IMAD.MOV.U32 R26, RZ, RZ, R36 ;  /* 0x000000ffff1a7224 */ /* 0x002fe200078e0024 */
[----:B------:R-:W-:Y:S02]  /*1e760*/  STL [R1+0x430], R36 ;  /* 0x0004302401007387 */ /* 0x000fe40000100800 */
[----:B------:R-:W-:Y:S02]  /*1e770*/  MOV R27, R109 ;  /* 0x0000006d001b7202 */ /* 0x000fe40000000f00 */
[----:B----4-:R-:W-:Y:S01]  /*1e780*/  IADD3 R34, P3, R34, R3, RZ ;  /* 0x0000000322227210 */ /* 0x010fe20007f7e0ff */
[----:B------:R1:W-:Y:S04]  /*1e790*/  STL [R1+0x42c], R109 ;  /* 0x00042c6d01007387 */ /* 0x0003e80000100800 */
[----:B------:R-:W-:Y:S01]  /*1e7a0*/  IMAD.X R35, R35, 0x1, R4, P3 ;  /* 0x0000000123237824 */ /* 0x000fe200018e0604 */
[----:B------:R-:W-:Y:S04]  /*1e7b0*/  STL [R1+0x438], R34 ;  /* 0x0004382201007387 */ /* 0x000fe80000100800 */
[----:B------:R2:W-:Y:S04]  /*1e7c0*/  LDGSTS.E [R32+0x15800], desc[UR8][R26.64], P2 ;  /* 0x158000001a207fae */ /* 0x0005e80009121848 */
[----:B------:R4:W-:Y:S04]  /*1e7d0*/  STL [R1+0x434], R35 ;  /* 0x0004342301007387 */ /* 0x0009e80000100800 */
[----:B-1----:R-:W3:Y:S01]  /*1e7e0*/  LDL.LU R109, [R1+0x1bc] ;  /* 0x0001bc00016d7983 */ /* 0x002ee20000300800 */
[----:B--2---:R-:W-:-:S03]  /*1e7f0*/  IMAD.MOV.U32 R27, RZ, RZ, R35 ;  /* 0x000000ffff1b7224 */ /* 0x004fc600078e0023 */
[----:B----4-:R-:W2:Y:S01]  /*1e800*/  LDL.LU R35, [R1+0x1c0] ;  /* 0x0001c00001237983 */ /* 0x010ea20000300800 */
[----:B------:R-:W-:-:S03]  /*1e810*/  IMAD.MOV.U32 R26, RZ, RZ, R34 ;  /* 0x000000ffff1a7224 */ /* 0x000fc600078e0022 */
[----:B------:R-:W4:Y:S04]  /*1e820*/  LDL.LU R36, [R1+0x1c4] ;  /* 0x0001c40001247983 */ /* 0x000f280000300800 */
[----:B------:R-:W4:Y:S04]  /*1e830*/  LDL.LU R34, [R1+0x1c8] ;  /* 0x0001c80001227983 */ /* 0x000f280000300800 */
[----:B------:R1:W-:Y:S01]  /*1e840*/  LDGSTS.E [R32+0x15900], desc[UR8][R26.64], P0 ;  /* 0x159000001a207fae */ /* 0x0003e20008121848 */
[----:B------:R-:W-:-:S05]  /*1e850*/  IADD3 R43, P1, R43, R3, RZ ;  /* 0x000000032b2b7210 */ /* 0x000fca0007f3e0ff */
[--C-:B------:R-:W-:Y:S01]  /*1e860*/  IMAD.X R108, R108, 0x1, R4.reuse, P1 ;  /* 0x000000016c6c7824 */ /* 0x100fe200008e0604 */
[----:B------:R1:W-:Y:S02]  /*1e870*/  STL [R1+0x4b0], R43 ;  /* 0x0004b02b01007387 */ /* 0x0003e40000100800 */
[----:B-1----:R-:W-:Y:S02]  /*1e880*/  MOV R26, R43 ;  /* 0x0000002b001a7202 */ /* 0x002fe40000000f00 */
[----:B------:R-:W-:Y:S01]  /*1e890*/  IADD3 R41, P3, R41, R3, RZ ;  /* 0x0000000329297210 */ /* 0x000fe20007f7e0ff */
[----:B------:R1:W-:Y:S04]  /*1e8a0*/  STL [R1+0x4ac], R108 ;  /* 0x0004ac6c01007387 */ /* 0x0003e80000100800 */
[----:B------:R-:W-:Y:S01]  /*1e8b0*/  IMAD.X R42, R42, 0x1, R4, P3 ;  /* 0x000000012a2a7824 */ /* 0x000fe200018e0604 */
[----:B------:R-:W-:Y:S01]  /*1e8c0*/  STL [R1+0x4b8], R41 ;  /* 0x0004b82901007387 */ /* 0x000fe20000100800 */
[----:B------:R-:W-:-:S03]  /*1e8d0*/  IMAD.MOV.U32 R27, RZ, RZ, R108 ;  /* 0x000000ffff1b7224 */ /* 0x000fc600078e006c */
[----:B------:R1:W-:Y:S04]  /*1e8e0*/  STL [R1+0x4b4], R42 ;  /* 0x0004b42a01007387 */ /* 0x0003e80000100800 */
[----:B------:R-:W4:Y:S04]  /*1e8f0*/  LDL.LU R110, [R1+0x23c] ;  /* 0x00023c00016e7983 */ /* 0x000f280000300800 */
[----:B------:R-:W4:Y:S04]  /*1e900*/  LDL.LU R43, [R1+0x240] ;  /* 0x00024000012b7983 */ /* 0x000f280000300800 */
[----:B------:R1:W-:Y:S04]  /*1e910*/  LDGSTS.E [R32+0x16800], desc[UR8][R26.64], P2 ;  /* 0x168000001a207fae */ /* 0x0003e80009121848 */
[----:B-1----:R-:W4:Y:S01]  /*1e920*/  LDL.LU R108, [R1+0x244] ;  /* 0x00024400016c7983 */ /* 0x002f220000300800 */
[----:B------:R-:W-:-:S02]  /*1e930*/  IMAD.MOV.U32 R26, RZ, RZ, R41 ;  /* 0x000000ffff1a7224 */ /* 0x000fc400078e0029 */
[----:B------:R-:W-:Y:S02]  /*1e940*/  IMAD.MOV.U32 R27, RZ, RZ, R42 ;  /* 0x000000ffff1b7224 */ /* 0x000fe400078e002a */
[----:B------:R-:W4:Y:S04]  /*1e950*/  LDL.LU R42, [R1+0x248] ;  /* 0x00024800012a7983 */ /* 0x000f280000300800 */
[----:B------:R1:W-:Y:S01]  /*1e960*/  LDGSTS.E [R32+0x16900], desc[UR8][R26.64], P0 ;  /* 0x169000001a207fae */ /* 0x0003e20008121848 */
[----:B------:R-:W-:-:S05]  /*1e970*/  IADD3 R38, P1, R38, R3, RZ ;  /* 0x0000000326267210 */ /* 0x000fca0007f3e0ff */
[----:B------:R-:W-:Y:S01]  /*1e980*/  STL [R1+0x530], R38 ;  /* 0x0005302601007387 */ /* 0x000fe20000100800 */
[----:B-1----:R-:W-:Y:S02]  /*1e990*/  IMAD.MOV.U32 R26, RZ, RZ, R38 ;  /* 0x000000ffff1a7224 */ /* 0x002fe400078e0026 */
[----:B---3--:R-:W-:-:S04]  /*1e9a0*/  IMAD.X R40, R40, 0x1, R4, P1 ;  /* 0x0000000128287824 */ /* 0x008fc800008e0604 */
[----:B------:R-:W-:Y:S01]  /*1e9b0*/  IMAD.MOV.U32 R27, RZ, RZ, R40 ;  /* 0x000000ffff1b7224 */ /* 0x000fe200078e0028 */
[----:B------:R1:W-:Y:S04]  /*1e9c0*/  STL [R1+0x52c], R40 ;  /* 0x00052c2801007387 */ /* 0x0003e80000100800 */
[----:B------:R3:W-:Y:S01]  /*1e9d0*/  LDGSTS.E [R32+0x17800], desc[UR8][R26.64], P2 ;  /* 0x178000001a207fae */ /* 0x0007e20009121848 */
[----:B------:R-:W-:-:S04]  /*1e9e0*/  IADD3 R2, P3, R2, R3, RZ ;  /* 0x0000000302027210 */ /* 0x000fc80007f7e0ff */
[----:B------:R-:W-:Y:S01]  /*1e9f0*/  IADD3.X R37, R37, R4, RZ, P3, !PT ;  /* 0x0000000425257210 */ /* 0x000fe20001ffe4ff */
[----:B------:R-:W-:Y:S04]  /*1ea00*/  STL [R1+0x538], R2 ;  /* 0x0005380201007387 */ /* 0x000fe80000100800 */
[----:B------:R1:W-:Y:S04]  /*1ea10*/  STL [R1+0x534], R37 ;  /* 0x0005342501007387 */ /* 0x0003e80000100800 */
[----:B------:R-:W4:Y:S01]  /*1ea20*/  LDL.LU R41, [R1+0x2bc] ;  /* 0x0002bc0001297983 */ /* 0x000f220000300800 */
[----:B---3--:R-:W-:-:S03]  /*1ea30*/  IMAD.MOV.U32 R27, RZ, RZ, R37 ;  /* 0x000000ffff1b7224 */ /* 0x008fc600078e0025 */
[----:B-1----:R-:W3:Y:S04]  /*1ea40*/  LDL.LU R40, [R1+0x2c0] ;  /* 0x0002c00001287983 */ /* 0x002ee80000300800 */
[----:B------:R-:W3:Y:S04]  /*1ea50*/  LDL.LU R38, [R1+0x2c4] ;  /* 0x0002c40001267983 */ /* 0x000ee80000300800 */
[----:B------:R-:W3:Y:S01]  /*1ea60*/  LDL.LU R37, [R1+0x2c8] ;  /* 0x0002c80001257983 */ /* 0x000ee20000300800 */
[----:B------:R-:W-:Y:S01]  /*1ea70*/  IMAD.MOV.U32 R26, RZ, RZ, R2 ;  /* 0x000000ffff1a7224 */ /* 0x000fe200078e0002 */
[----:B------:R-:W-:-:S04]  /*1ea80*/  LOP3.LUT R2, R135, 0x50, RZ, 0x3c, !PT ;  /* 0x0000005087027812 */ /* 0x000fc800078e3cff */
[----:B------:R1:W-:Y:S01]  /*1ea90*/  LDGSTS.E [R32+0x17900], desc[UR8][R26.64], P0 ;  /* 0x179000001a207fae */ /* 0x0003e20008121848 */
[----:B------:R-:W-:Y:S01]  /*1eaa0*/  VIADD R2, R2, UR7 ;  /* 0x0000000702027c36 */ /* 0x000fe20008000000 */
[----:B--2---:R-:W-:-:S04]  /*1eab0*/  IADD3 R35, P1, R35, R3, RZ ;  /* 0x0000000323237210 */ /* 0x004fc80007f3e0ff */
[----:B------:R-:W-:Y:S02]  /*1eac0*/  IADD3.X R109, R109, R4, RZ, P1, !PT ;  /* 0x000000046d6d7210 */ /* 0x000fe40000ffe4ff */
[----:B----4-:R-:W-:Y:S01]  /*1ead0*/  IADD3 R34, P3, R34, R3, RZ ;  /* 0x0000000322227210 */ /* 0x010fe20007f7e0ff */
[----:B------:R2:W-:Y:S01]  /*1eae0*/  STL [R1+0x1c0], R35 ;  /* 0x0001c02301007387 */ /* 0x0005e20000100800 */
[----:B-1----:R-:W-:Y:S02]  /*1eaf0*/  IMAD.MOV.U32 R26, RZ, RZ, R35 ;  /* 0x000000ffff1a7224 */ /* 0x002fe400078e0023 */
[----:B------:R-:W-:Y:S01]  /*1eb00*/  IMAD.MOV.U32 R27, RZ, RZ, R109 ;  /* 0x000000ffff1b7224 */ /* 0x000fe200078e006d */
[----:B------:R-:W-:Y:S01]  /*1eb10*/  STL [R1+0x1c8], R34 ;  /* 0x0001c82201007387 */ /* 0x000fe20000100800 */
[----:B------:R-:W-:-:S03]  /*1eb20*/  IMAD.X R36, R36, 0x1, R4, P3 ;  /* 0x0000000124247824 */ /* 0x000fc600018e0604 */
[----:B------:R1:W-:Y:S04]  /*1eb30*/  STL [R1+0x1bc], R109 ;  /* 0x0001bc6d01007387 */ /* 0x0003e80000100800 */
[----:B--2---:R-:W2:Y:S04]  /*1eb40*/  LDL.LU R35, [R1+0x340] ;  /* 0x0003400001237983 */ /* 0x004ea80000300800 */
[----:B------:R4:W-:Y:S04]  /*1eb50*/  LDGSTS.E [R2+0x10a00], desc[UR8][R26.64], P2 ;  /* 0x10a000001a027fae */ /* 0x0009e80009121848 */
[----:B------:R4:W-:Y:S04]  /*1eb60*/  STL [R1+0x1c4], R36 ;  /* 0x0001c42401007387 */ /* 0x0009e80000100800 */
[----:B-1----:R-:W2:Y:S01]  /*1eb70*/  LDL.LU R109, [R1+0x33c] ;  /* 0x00033c00016d7983 */ /* 0x002ea20000300800 */
[----:B----4-:R-:W-:Y:S01]  /*1eb80*/  IMAD.MOV.U32 R27, RZ, RZ, R36 ;  /* 0x000000ffff1b7224 */ /* 0x010fe200078e0024 */
[----:B------:R-:W-:-:S02]  /*1eb90*/  MOV R26, R34 ;  /* 0x00000022001a7202 */ /* 0x000fc40000000f00 */
[----:B------:R-:W4:Y:S04]  /*1eba0*/  LDL.LU R36, [R1+0x344] ;  /* 0x0003440001247983 */ /* 0x000f280000300800 */
[----:B------:R-:W4:Y:S04]  /*1ebb0*/  LDL.LU R34, [R1+0x348] ;  /* 0x0003480001227983 */ /* 0x000f280000300800 */
[----:B------:R1:W-:Y:S01]  /*1ebc0*/  LDGSTS.E [R2+0x10b00], desc[UR8][R26.64], P0 ;  /* 0x10b000001a027fae */ /* 0x0003e20008121848 */
[----:B------:R-:W-:-:S05]  /*1ebd0*/  IADD3 R43, P1, R43, R3, RZ ;  /* 0x000000032b2b7210 */ /* 0x000fca0007f3e0ff */
[----:B------:R-:W-:Y:S01]  /*1ebe0*/  IMAD.X R110, R110, 0x1, R4, P1 ;  /* 0x000000016e6e7824 */ /* 0x000fe200008e0604 */
[----:B------:R1:W-:Y:S02]  /*1ebf0*/  STL [R1+0x240], R43 ;  /* 0x0002402b01007387 */ /* 0x0003e40000100800 */
[----:B-1----:R-:W-:Y:S02]  /*1ec00*/  IMAD.MOV.U32 R26, RZ, RZ, R43 ;  /* 0x000000ffff1a7224 */ /* 0x002fe400078e002b */
[----:B------:R-:W-:Y:S01]  /*1ec10*/  MOV R27, R110 ;  /* 0x0000006e001b7202 */ /* 0x000fe20000000f00 */
[----:B------:R-:W-:Y:S04]  /*1ec20*/  STL [R1+0x23c], R110 ;  /* 0x00023c6e01007387 */ /* 0x000fe80000100800 */
[----:B------:R1:W-:Y:S01]  /*1ec30*/  LDGSTS.E [R2+0x11a00], desc[UR8][R26.64], P2 ;  /* 0x11a000001a027fae */ /* 0x0003e20009121848 */
[----:B------:R-:W-:-:S05]  /*1ec40*/  IADD3 R42, P3, R42, R3, RZ ;  /* 0x000000032a2a7210 */ /* 0x000fca0007f7e0ff */
[----:B------:R-:W-:Y:S01]  /*1ec50*/  IMAD.X R108, R108, 0x1, R4, P3 ;  /* 0x000000016c6c7824 */ /* 0x000fe200018e0604 */
[----:B------:R-:W-:Y:S01]  /*1ec60*/  STL [R1+0x248], R42 ;  /* 0x0002482a01007387 */ /* 0x000fe20000100800 */
[----:B-1----:R-:W-:-:S03]  /*1ec70*/  IMAD.MOV.U32 R26, RZ, RZ, R42 ;  /* 0x000000ffff1a7224 */ /* 0x002fc600078e002a */
[----:B------:R-:W4:Y:S01]  /*1ec80*/  LDL.LU R43, [R1+0x3c0] ;  /* 0x0003c000012b7983 */ /* 0x000f220000300800 */
[----:B------:R-:W-:-:S03]  /*1ec90*/  IMAD.MOV.U32 R27, RZ, RZ, R108 ;  /* 0x000000ffff1b7224 */ /* 0x000fc600078e006c */
[----:B------:R1:W-:Y:S04]  /*1eca0*/  STL [R1+0x244], R108 ;  /* 0x0002446c01007387 */ /* 0x0003e80000100800 */
[----:B------:R3:W-:Y:S04]  /*1ecb0*/  LDGSTS.E [R2+0x11b00], desc[UR8][R26.64], P0 ;  /* 0x11b000001a027fae */ /* 0x0007e80008121848 */
[----:B-1----:R-:W4:Y:S04]  /*1ecc0*/  LDL.LU R108, [R1+0x3bc] ;  /* 0x0003bc00016c7983 */ /* 0x002f280000300800 */
[----:B------:R-:W4:Y:S04]  /*1ecd0*/  LDL.LU R42, [R1+0x3c4] ;  /* 0x0003c400012a7983 */ /* 0x000f280000300800 */
[----:B------:R-:W4:Y:S01]  /*1ece0*/  LDL.LU R32, [R1+0x3c8] ;  /* 0x0003c80001207983 */ /* 0x000f220000300800 */
[----:B---3--:R-:W-:-:S05]  /*1ecf0*/  IADD3 R40, P1, R40, R3, RZ ;  /* 0x0000000328287210 */ /* 0x008fca0007f3e0ff */
[----:B------:R-:W-:Y:S01]  /*1ed00*/  IMAD.X R41, R41, 0x1, R4, P1 ;  /* 0x0000000129297824 */ /* 0x000fe200008e0604 */
[----:B------:R-:W-:-:S03]  /*1ed10*/  IADD3 R37, P3, R37, R3, RZ ;  /* 0x0000000325257210 */ /* 0x000fc60007f7e0ff */
[----:B------:R-:W-:Y:S01]  /*1ed20*/  IMAD.MOV.U32 R27, RZ, RZ, R41 ;  /* 0x000000ffff1b7224 */ /* 0x000fe200078e0029 */
[----:B------:R-:W-:Y:S01]  /*1ed30*/  MOV R26, R40 ;  /* 0x00000028001a7202 */ /* 0x000fe20000000f00 */
[----:B------:R1:W-:Y:S01]  /*1ed40*/  STL [R1+0x2c0], R40 ;  /* 0x0002c02801007387 */ /* 0x0003e20000100800 */
[----:B------:R-:W-:-:S03]  /*1ed50*/  IMAD.X R38, R38, 0x1, R4, P3 ;  /* 0x0000000126267824 */ /* 0x000fc600018e0604 */
[----:B------:R3:W-:Y:S04]  /*1ed60*/  STL [R1+0x2bc], R41 ;  /* 0x0002bc2901007387 */ /* 0x0007e80000100800 */
[----:B------:R-:W-:Y:S04]  /*1ed70*/  STL [R1+0x2c8], R37 ;  /* 0x0002c82501007387 */ /* 0x000fe80000100800 */
[----:B-1----:R-:W4:Y:S04]  /*1ed80*/  LDL.LU R40, [R1+0x440] ;  /* 0x0004400001287983 */ /* 0x002f280000300800 */
[----:B------:R1:W-:Y:S04]  /*1ed90*/  STL [R1+0x2c4], R38 ;  /* 0x0002c42601007387 */ /* 0x0003e80000100800 */
[----:B------:R1:W-:Y:S04]  /*1eda0*/  LDGSTS.E [R2+0x12a00], desc[UR8][R26.64], P2 ;  /* 0x12a000001a027fae */ /* 0x0003e80009121848 */
[----:B---3--:R-:W3:Y:S01]  /*1edb0*/  LDL.LU R41, [R1+0x43c] ;  /* 0x00043c0001297983 */ /* 0x008ee20000300800 */
[----:B-1----:R-:W-:-:S02]  /*1edc0*/  IMAD.MOV.U32 R27, RZ, RZ, R38 ;  /* 0x000000ffff1b7224 */ /* 0x002fc400078e0026 */
[----:B------:R-:W-:Y:S01]  /*1edd0*/  IMAD.MOV.U32 R26, RZ, RZ, R37 ;  /* 0x000000ffff1a7224 */ /* 0x000fe200078e0025 */
[----:B------:R-:W3:Y:S04]  /*1ede0*/  LDL.LU R38, [R1+0x444] ;  /* 0x0004440001267983 */ /* 0x000ee80000300800 */
[----:B------:R-:W3:Y:S04]  /*1edf0*/  LDL.LU R37, [R1+0x448] ;  /* 0x0004480001257983 */ /* 0x000ee80000300800 */
[----:B------:R1:W-:Y:S01]  /*1ee00*/  LDGSTS.E [R2+0x12b00], desc[UR8][R26.64], P0 ;  /* 0x12b000001a027fae */ /* 0x0003e20008121848 */
[----:B--2---:R-:W-:-:S05]  /*1ee10*/  IADD3 R35, P1, R35, R3, RZ ;  /* 0x0000000323237210 */ /* 0x004fca0007f3e0ff */
[----:B------:R2:W-:Y:S01]  /*1ee20*/  STL [R1+0x340], R35 ;  /* 0x0003402301007387 */ /* 0x0005e20000100800 */
[----:B-1----:R-:W-:Y:S02]  /*1ee30*/  IMAD.MOV.U32 R26, RZ, RZ, R35 ;  /* 0x000000ffff1a7224 */ /* 0x002fe400078e0023 */
[----:B------:R-:W-:-:S04]  /*1ee40*/  IMAD.X R109, R109, 0x1, R4, P1 ;  /* 0x000000016d6d7824 */ /* 0x000fc800008e0604 */
[----:B------:R-:W-:Y:S01]  /*1ee50*/  IMAD.MOV.U32 R27, RZ, RZ, R109 ;  /* 0x000000ffff1b7224 */ /* 0x000fe200078e006d */
[----:B------:R1:W-:Y:S04]  /*1ee60*/  STL [R1+0x33c], R109 ;  /* 0x00033c6d01007387 */ /* 0x0003e80000100800 */
[----:B------:R1:W-:Y:S01]  /*1ee70*/  LDGSTS.E [R2+0x13a00], desc[UR8][R26.64], P2 ;  /* 0x13a000001a027fae */ /* 0x0003e20009121848 */
[----:B----4-:R-:W-:-:S04]  /*1ee80*/  IADD3 R34, P3, R34, R3, RZ ;  /* 0x0000000322227210 */ /* 0x010fc80007f7e0ff */
[----:B------:R-:W-:Y:S01]  /*1ee90*/  IADD3.X R36, R36, R4, RZ, P3, !PT ;  /* 0x0000000424247210 */ /* 0x000fe20001ffe4ff */
[----:B------:R-:W-:Y:S04]  /*1eea0*/  STL [R1+0x348], R34 ;  /* 0x0003482201007387 */ /* 0x000fe80000100800 */
[----:B--2---:R-:W2:Y:S01]  /*1eeb0*/  LDL.LU R35, [R1+0x4c0] ;  /* 0x0004c00001237983 */ /* 0x004ea20000300800 */
[----:B-1----:R-:W-:-:S03]  /*1eec0*/  IMAD.MOV.U32 R27, RZ, RZ, R36 ;  /* 0x000000ffff1b7224 */ /* 0x002fc600078e0024 */
[----:B------:R1:W-:Y:S01]  /*1eed0*/  STL [R1+0x344], R36 ;  /* 0x0003442401007387 */ /* 0x0003e20000100800 */
[----:B------:R-:W-:-:S03]  /*1eee0*/  IMAD.MOV.U32 R26, RZ, RZ, R34 ;  /* 0x000000ffff1a7224 */ /* 0x000fc600078e0022 */
[----:B------:R-:W4:Y:S04]  /*1eef0*/  LDL.LU R109, [R1+0x4bc] ;  /* 0x0004bc00016d7983 */ /* 0x000f280000300800 */
[----:B------:R1:W-:Y:S04]  /*1ef00*/  LDGSTS.E [R2+0x13b00], desc[UR8][R26.64], P0 ;  /* 0x13b000001a027fae */ /* 0x0003e80008121848 */
[----:B-1----:R-:W4:Y:S04]  /*1ef10*/  LDL.LU R36, [R1+0x4c4] ;  /* 0x0004c40001247983 */ /* 0x002f280000300800 */
[----:B------:R-:W4:Y:S01]  /*1ef20*/  LDL.LU R34, [R1+0x4c8] ;  /* 0x0004c80001227983 */ /* 0x000f220000300800 */
[----:B------:R-:W-:-:S05]  /*1ef30*/  IADD3 R43, P1, R43, R3, RZ ;  /* 0x000000032b2b7210 */ /* 0x000fca0007f3e0ff */
[----:B------:R1:W-:Y:S01]  /*1ef40*/  STL [R1+0x3c0], R43 ;  /* 0x0003c02b01007387 */ /* 0x0003e20000100800 */
[----:B------:R-:W-:Y:S01]  /*1ef50*/  IMAD.MOV.U32 R26, RZ, RZ, R43 ;  /* 0x000000ffff1a7224 */ /* 0x000fe200078e002b */
[----:B------:R-:W-:Y:S02]  /*1ef60*/  IADD3.X R108, R108, R4, RZ, P1, !PT ;  /* 0x000000046c6c7210 */ /* 0x000fe40000ffe4ff */
[----:B------:R-:W-:-:S03]  /*1ef70*/  IADD3 R32, P3, R32, R3, RZ ;  /* 0x0000000320207210 */ /* 0x000fc60007f7e0ff */
[----:B------:R-:W-:Y:S01]  /*1ef80*/  IMAD.MOV.U32 R27, RZ, RZ, R108 ;  /* 0x000000ffff1b7224 */ /* 0x000fe200078e006c */
[----:B------:R1:W-:Y:S01]  /*1ef90*/  STL [R1+0x3bc], R108 ;  /* 0x0003bc6c01007387 */ /* 0x0003e20000100800 */
[----:B------:R-:W-:-:S03]  /*1efa0*/  IMAD.X R42, R42, 0x1, R4, P3 ;  /* 0x000000012a2a7824 */ /* 0x000fc600018e0604 */
[----:B------:R-:W-:Y:S04]  /*1efb0*/  STL [R1+0x3c8], R32 ;  /* 0x0003c82001007387 */ /* 0x000fe80000100800 */
[----:B-1----:R-:W4:Y:S04]  /*1efc0*/  LDL.LU R43, [R1+0x540] ;  /* 0x00054000012b7983 */ /* 0x002f280000300800 */
[----:B------:R1:W-:Y:S04]  /*1efd0*/  LDGSTS.E [R2+0x14a00], desc[UR8][R26.64], P2 ;  /* 0x14a000001a027fae */ /* 0x0003e80009121848 */
[----:B------:R1:W-:Y:S04]  /*1efe0*/  STL [R1+0x3c4], R42 ;  /* 0x0003c42a01007387 */ /* 0x0003e80000100800 */
[----:B------:R-:W4:Y:S01]  /*1eff0*/  LDL.LU R108, [R1+0x53c] ;  /* 0x00053c00016c7983 */ /* 0x000f220000300800 */
[----:B-1----:R-:W-:Y:S01]  /*1f000*/  IMAD.MOV.U32 R26, RZ, RZ, R32 ;  /* 0x000000ffff1a7224 */ /* 0x002fe200078e0020 */
[----:B------:R-:W-:-:S02]  /*1f010*/  MOV R27, R42 ;  /* 0x0000002a001b7202 */ /* 0x000fc40000000f00 */
[----:B------:R-:W4:Y:S04]  /*1f020*/  LDL.LU R42, [R1+0x544] ;  /* 0x00054400012a7983 */ /* 0x000f280000300800 */
[----:B------:R-:W4:Y:S04]  /*1f030*/  LDL.LU R32, [R1+0x548] ;  /* 0x0005480001207983 */ /* 0x000f280000300800 */
[----:B------:R1:W-:Y:S01]  /*1f040*/  LDGSTS.E [R2+0x14b00], desc[UR8][R26.64], P0 ;  /* 0x14b000001a027fae */ /* 0x0003e20008121848 */
[----:B------:R-:W-:-:S05]  /*1f050*/  IADD3 R40, P1, R40, R3, RZ ;  /* 0x0000000328287210 */ /* 0x000fca0007f3e0ff */
[----:B------:R3:W-:Y:S01]  /*1f060*/  STL [R1+0x440], R40 ;  /* 0x0004402801007387 */ /* 0x0007e20000100800 */
[----:B-1----:R-:W-:Y:S02]  /*1f070*/  IMAD.MOV.U32 R26, RZ, RZ, R40 ;  /* 0x000000ffff1a7224 */ /* 0x002fe400078e0028 */
[----:B---3--:R-:W-:-:S04]  /*1f080*/  IMAD.X R41, R41, 0x1, R4, P1 ;  /* 0x0000000129297824 */ /* 0x008fc800008e0604 */
[----:B------:R-:W-:Y:S01]  /*1f090*/  IMAD.MOV.U32 R27, RZ, RZ, R41 ;  /* 0x000000ffff1b7224 */ /* 0x000fe200078e0029 */
[----:B------:R1:W-:Y:S04]  /*1f0a0*/  STL [R1+0x43c], R41 ;  /* 0x00043c2901007387 */ /* 0x0003e80000100800 */
[----:B------:R3:W-:Y:S01]  /*1f0b0*/  LDGSTS.E [R2+0x15a00], desc[UR8][R26.64], P2 ;  /* 0x15a000001a027fae */ /* 0x0007e20009121848 */
[----:B------:R-:W-:-:S05]  /*1f0c0*/  IADD3 R37, P3, R37, R3, RZ ;  /* 0x0000000325257210 */ /* 0x000fca0007f7e0ff */
[----:B------:R-:W-:Y:S01]  /*1f0d0*/  IMAD.X R38, R38, 0x1, R4, P3 ;  /* 0x0000000126267824 */ /* 0x000fe200018e0604 */
[----:B------:R-:W-:Y:S04]  /*1f0e0*/  STL [R1+0x448], R37 ;  /* 0x0004482501007387 */ /* 0x000fe80000100800 */
[----:B------:R-:W4:Y:S01]  /*1f0f0*/  LDL.LU R40, [R1+0x1d0] ;  /* 0x0001d00001287983 */ /* 0x000f220000300800 */
[----:B---3--:R-:W-:Y:S01]  /*1f100*/  IMAD.MOV.U32 R27, RZ, RZ, R38 ;  /* 0x000000ffff1b7224 */ /* 0x008fe200078e0026 */
[----:B------:R-:W-:Y:S02]  /*1f110*/  MOV R26, R37 ;  /* 0x00000025001a7202 */ /* 0x000fe40000000f00 */
[----:B------:R3:W-:Y:S04]  /*1f120*/  STL [R1+0x444], R38 ;  /* 0x0004442601007387 */ /* 0x0007e80000100800 */
[----:B-1----:R-:W4:Y:S04]  /*1f130*/  LDL.LU R41, [R1+0x1cc] ;  /* 0x0001cc0001297983 */ /* 0x002f280000300800 */
[----:B------:R1:W-:Y:S04]  /*1f140*/  LDGSTS.E [R2+0x15b00], desc[UR8][R26.64], P0 ;  /* 0x15b000001a027fae */ /* 0x0003e80008121848 */
[----:B---3--:R-:W3:Y:S04]  /*1f150*/  LDL.LU R38, [R1+0x1d4] ;  /* 0x0001d40001267983 */ /* 0x008ee80000300800 */
[----:B------:R-:W3:Y:S01]  /*1f160*/  LDL.LU R37, [R1+0x1d8] ;  /* 0x0001d80001257983 */ /* 0x000ee20000300800 */
[----:B--2---:R-:W-:-:S05]  /*1f170*/  IADD3 R35, P1, R35, R3, RZ ;  /* 0x0000000323237210 */ /* 0x004fca0007f3e0ff */
[----:B----4-:R-:W-:Y:S01]  /*1f180*/  IMAD.X R109, R109, 0x1, R4, P1 ;  /* 0x000000016d6d7824 */ /* 0x010fe200008e0604 */
[----:B------:R2:W-:Y:S01]  /*1f190*/  STL [R1+0x4c0], R35 ;  /* 0x0004c02301007387 */ /* 0x0005e20000100800 */
[----:B-1----:R-:W-:-:S03]  /*1f1a0*/  IMAD.MOV.U32 R26, RZ, RZ, R35 ;  /* 0x000000ffff1a7224 */ /* 0x002fc600078e0023 */
[----:B------:R-:W-:Y:S01]  /*1f1b0*/  MOV R27, R109 ;  /* 0x0000006d001b7202 */ /* 0x000fe20000000f00 */
[----:B------:R1:W-:Y:S04]  /*1f1c0*/  STL [R1+0x4bc], R109 ;  /* 0x0004bc6d01007387 */ /* 0x0003e80000100800 */
[----:B------:R4:W-:Y:S01]  /*1f1d0*/  LDGSTS.E [R2+0x16a00], desc[UR8][R26.64], P2 ;  /* 0x16a000001a027fae */ /* 0x0009e20009121848 */
[----:B------:R-:W-:-:S05]  /*1f1e0*/  IADD3 R34, P3, R34, R3, RZ ;  /* 0x0000000322227210 */ /* 0x000fca0007f7e0ff */
[----:B------:R-:W-:Y:S01]  /*1f1f0*/  IMAD.X R36, R36, 0x1, R4, P3 ;  /* 0x0000000124247824 */ /* 0x000fe200018e0604 */
        /* <DEDUP_REMOVED lines=9> */
[----:B------:R-:W-:-:S04]  /*1f290*/  IADD3 R43, P1, R43, R3, RZ ;  /* 0x000000032b2b7210 */ /* 0x000fc80007f3e0ff */
[----:B-1----:R-:W-:Y:S01]  /*1f2a0*/  MOV R26, R43 ;  /* 0x0000002b001a7202 */ /* 0x002fe20000000f00 */
[----:B------:R1:W-:Y:S01]  /*1f2b0*/  STL [R1+0x540], R43 ;  /* 0x0005402b01007387 */ /* 0x0003e20000100800 */
[----:B------:R-:W-:-:S04]  /*1f2c0*/  IMAD.X R108, R108, 0x1, R4, P1 ;  /* 0x000000016c6c7824 */ /* 0x000fc800008e0604 */
[----:B------:R-:W-:Y:S01]  /*1f2d0*/  IMAD.MOV.U32 R27, RZ, RZ, R108 ;  /* 0x000000ffff1b7224 */ /* 0x000fe200078e006c */
[----:B------:R1:W-:Y:S04]  /*1f2e0*/  STL [R1+0x53c], R108 ;  /* 0x00053c6c01007387 */ /* 0x0003e80000100800 */
[----:B------:R1:W-:Y:S01]  /*1f2f0*/  LDGSTS.E [R2+0x17a00], desc[UR8][R26.64], P2 ;  /* 0x17a000001a027fae */ /* 0x0003e20009121848 */
[----:B------:R-:W-:-:S05]  /*1f300*/  IADD3 R32, P3, R32, R3, RZ ;  /* 0x0000000320207210 */ /* 0x000fca0007f7e0ff */
[----:B------:R-:W-:Y:S01]  /*1f310*/  IMAD.X R42, R42, 0x1, R4, P3 ;  /* 0x000000012a2a7824 */ /* 0x000fe200018e0604 */
[----:B------:R-:W-:Y:S04]  /*1f320*/  STL [R1+0x548], R32 ;  /* 0x0005482001007387 */ /* 0x000fe80000100800 */
[----:B-1----:R-:W4:Y:S01]  /*1f330*/  LDL.LU R43, [R1+0x2d0] ;  /* 0x0002d000012b7983 */ /* 0x002f220000300800 */
[----:B------:R-:W-:Y:S02]  /*1f340*/  IMAD.MOV.U32 R26, RZ, RZ, R32 ;  /* 0x000000ffff1a7224 */ /* 0x000fe400078e0020 */
[----:B------:R-:W-:Y:S01]  /*1f350*/  IMAD.MOV.U32 R27, RZ, RZ, R42 ;  /* 0x000000ffff1b7224 */ /* 0x000fe200078e002a */
        /* <DEDUP_REMOVED lines=8> */
[----:B------:R-:W-:Y:S02]  /*1f3e0*/  IMAD.MOV.U32 R26, RZ, RZ, R40 ;  /* 0x000000ffff1a7224 */ /* 0x000fe400078e0028 */
[----:B------:R-:W-:Y:S01]  /*1f3f0*/  IMAD.MOV.U32 R27, RZ, RZ, R41 ;  /* 0x000000ffff1b7224 */ /* 0x000fe200078e0029 */
[----:B------:R1:W-:Y:S04]  /*1f400*/  STL [R1+0x1cc], R41 ;  /* 0x0001cc2901007387 */ /* 0x0003e80000100800 */
[----:B------:R1:W-:Y:S01]  /*1f410*/  LDGSTS.E [R33+0x10c00], desc[UR8][R26.64], P2 ;  /* 0x10c000001a217fae */ /* 0x0003e20009121848 */
[----:B---3--:R-:W-:-:S04]  /*1f420*/  IADD3 R37, P3, R37, R3, RZ ;  /* 0x0000000325257210 */ /* 0x008fc80007f7e0ff */
[----:B------:R-:W-:Y:S01]  /*1f430*/  IADD3.X R38, R38, R4, RZ, P3, !PT ;  /* 0x0000000426267210 */ /* 0x000fe20001ffe4ff */
[----:B------:R-:W-:Y:S04]  /*1f440*/  STL [R1+0x1d8], R37 ;  /* 0x0001d82501007387 */ /* 0x000fe80000100800 */
[----:B-1----:R-:W3:Y:S01]  /*1f450*/  LDL.LU R40, [R1+0x350] ;  /* 0x0003500001287983 */ /* 0x002ee20000300800 */
[----:B------:R-:W-:-:S03]  /*1f460*/  IMAD.MOV.U32 R27, RZ, RZ, R38 ;  /* 0x000000ffff1b7224 */ /* 0x000fc600078e0026 */
[----:B------:R1:W-:Y:S01]  /*1f470*/  STL [R1+0x1d4], R38 ;  /* 0x0001d42601007387 */ /* 0x0003e20000100800 */
[----:B------:R-:W-:-:S03]  /*1f480*/  IMAD.MOV.U32 R26, RZ, RZ, R37 ;  /* 0x000000ffff1a7224 */ /* 0x000fc600078e0025 */
[----:B------:R-:W3:Y:S04]  /*1f490*/  LDL.LU R41, [R1+0x34c] ;  /* 0x00034c0001297983 */ /* 0x000ee80000300800 */
[----:B------:R2:W-:Y:S04]  /*1f4a0*/  LDGSTS.E [R33+0x10d00], desc[UR8][R26.64], P0 ;  /* 0x10d000001a217fae */ /* 0x0005e80008121848 */
[----:B-1----:R-:W3:Y:S04]  /*1f4b0*/  LDL.LU R38, [R1+0x354] ;  /* 0x0003540001267983 */ /* 0x002ee80000300800 */
[----:B------:R-:W3:Y:S01]  /*1f4c0*/  LDL.LU R37, [R1+0x358] ;  /* 0x0003580001257983 */ /* 0x000ee20000300800 */
[----:B--2---:R-:W-:-:S04]  /*1f4d0*/  IADD3 R35, P1, R35, R3, RZ ;  /* 0x0000000323237210 */ /* 0x004fc80007f3e0ff */
[----:B------:R-:W-:Y:S01]  /*1f4e0*/  IADD3.X R109, R109, R4, RZ, P1, !PT ;  /* 0x000000046d6d7210 */ /* 0x000fe20000ffe4ff */
[----:B------:R-:W-:Y:S01]  /*1f4f0*/  IMAD.MOV.U32 R26, RZ, RZ, R35 ;  /* 0x000000ffff1a7224 */ /* 0x000fe200078e0023 */
[----:B------:R1:W-:Y:S03]  /*1f500*/  STL [R1+0x250], R35 ;  /* 0x0002502301007387 */ /* 0x0003e60000100800 */
[----:B------:R-:W-:Y:S01]  /*1f510*/  IMAD.MOV.U32 R27, RZ, RZ, R109 ;  /* 0x000000ffff1b7224 */ /* 0x000fe200078e006d */
[----:B----4-:R-:W-:Y:S01]  /*1f520*/  IADD3 R34, P3, R34, R3, RZ ;  /* 0x0000000322227210 */ /* 0x010fe20007f7e0ff */
[----:B------:R-:W-:Y:S04]  /*1f530*/  STL [R1+0x24c], R109 ;  /* 0x00024c6d01007387 */ /* 0x000fe80000100800 */
[----:B------:R-:W-:Y:S01]  /*1f540*/  IMAD.X R36, R36, 0x1, R4, P3 ;  /* 0x0000000124247824 */ /* 0x000fe200018e0604 */
[----:B------:R-:W-:Y:S04]  /*1f550*/  STL [R1+0x258], R34 ;  /* 0x0002582201007387 */ /* 0x000fe80000100800 */
[----:B-1----:R-:W2:Y:S04]  /*1f560*/  LDL.LU R35, [R1+0x3d0] ;  /* 0x0003d00001237983 */ /* 0x002ea80000300800 */
[----:B------:R1:W-:Y:S04]  /*1f570*/  LDGSTS.E [R33+0x11c00], desc[UR8][R26.64], P2 ;  /* 0x11c000001a217fae */ /* 0x0003e80009121848 */
[----:B------:R4:W-:Y:S01]  /*1f580*/  STL [R1+0x254], R36 ;  /* 0x0002542401007387 */ /* 0x0009e20000100800 */
[----:B-1----:R-:W-:Y:S01]  /*1f590*/  MOV R27, R36 ;  /* 0x00000024001b7202 */ /* 0x002fe20000000f00 */
[----:B------:R-:W-:-:S02]  /*1f5a0*/  IMAD.MOV.U32 R26, RZ, RZ, R34 ;  /* 0x000000ffff1a7224 */ /* 0x000fc400078e0022 */
[----:B----4-:R-:W4:Y:S04]  /*1f5b0*/  LDL.LU R36, [R1+0x3cc] ;  /* 0x0003cc0001247983 */ /* 0x010f280000300800 */
[----:B------:R-:W4:Y:S04]  /*1f5c0*/  LDL.LU R34, [R1+0x3d4] ;  /* 0x0003d40001227983 */ /* 0x000f280000300800 */
[----:B------:R-:W4:Y:S04]  /*1f5d0*/  LDL.LU R2, [R1+0x3d8] ;  /* 0x0003d80001027983 */ /* 0x000f280000300800 */
[----:B------:R1:W-:Y:S01]  /*1f5e0*/  LDGSTS.E [R33+0x11d00], desc[UR8][R26.64], P0 ;  /* 0x11d000001a217fae */ /* 0x0003e20008121848 */
[----:B------:R-:W-:-:S05]  /*1f5f0*/  IADD3 R43, P1, R43, R3, RZ ;  /* 0x000000032b2b7210 */ /* 0x000fca0007f3e0ff */
[----:B------:R-:W-:Y:S02]  /*1f600*/  IMAD.X R108, R108, 0x1, R4, P1 ;  /* 0x000000016c6c7824 */ /* 0x000fe400008e0604 */
[----:B-1----:R-:W-:Y:S02]  /*1f610*/  IMAD.MOV.U32 R26, RZ, RZ, R43 ;  /* 0x000000ffff1a7224 */ /* 0x002fe400078e002b */
[----:B------:R-:W-:Y:S01]  /*1f620*/  IMAD.MOV.U32 R27, RZ, RZ, R108 ;  /* 0x000000ffff1b7224 */ /* 0x000fe200078e006c */
[----:B------:R1:W-:Y:S01]  /*1f630*/  STL [R1+0x2d0], R43 ;  /* 0x0002d02b01007387 */ /* 0x0003e20000100800 */
[----:B------:R-:W-:-:S03]  /*1f640*/  IADD3 R32, P3, R32, R3, RZ ;  /* 0x0000000320207210 */ /* 0x000fc60007f7e0ff */
[----:B------:R1:W-:Y:S02]  /*1f650*/  STL [R1+0x2cc], R108 ;  /* 0x0002cc6c01007387 */ /* 0x0003e40000100800 */
[----:B------:R-:W-:Y:S02]  /*1f660*/  IMAD.X R42, R42, 0x1, R4, P3 ;  /* 0x000000012a2a7824 */ /* 0x000fe400018e0604 */
[----:B------:R-:W-:Y:S04]  /*1f670*/  STL [R1+0x2d8], R32 ;  /* 0x0002d82001007387 */ /* 0x000fe80000100800 */
[----:B-1----:R-:W4:Y:S04]  /*1f680*/  LDL.LU R43, [R1+0x450] ;  /* 0x00045000012b7983 */ /* 0x002f280000300800 */
[----:B------:R1:W-:Y:S04]  /*1f690*/  LDGSTS.E [R33+0x12c00], desc[UR8][R26.64], P2 ;  /* 0x12c000001a217fae */ /* 0x0003e80009121848 */
[----:B------:R1:W-:Y:S04]  /*1f6a0*/  STL [R1+0x2d4], R42 ;  /* 0x0002d42a01007387 */ /* 0x0003e80000100800 */
[----:B------:R-:W4:Y:S01]  /*1f6b0*/  LDL.LU R108, [R1+0x44c] ;  /* 0x00044c00016c7983 */ /* 0x000f220000300800 */
[----:B-1----:R-:W-:Y:S01]  /*1f6c0*/  MOV R26, R32 ;  /* 0x00000020001a7202 */ /* 0x002fe20000000f00 */
[----:B------:R-:W-:-:S02]  /*1f6d0*/  IMAD.MOV.U32 R27, RZ, RZ, R42 ;  /* 0x000000ffff1b7224 */ /* 0x000fc400078e002a */
[----:B------:R-:W4:Y:S04]  /*1f6e0*/  LDL.LU R42, [R1+0x454] ;  /* 0x00045400012a7983 */ /* 0x000f280000300800 */
[----:B------:R-:W4:Y:S04]  /*1f6f0*/  LDL.LU R32, [R1+0x458] ;  /* 0x0004580001207983 */ /* 0x000f280000300800 */
[----:B------:R1:W-:Y:S01]  /*1f700*/  LDGSTS.E [R33+0x12d00], desc[UR8][R26.64], P0 ;  /* 0x12d000001a217fae */ /* 0x0003e20008121848 */
[----:B---3--:R-:W-:-:S05]  /*1f710*/  IADD3 R40, P1, R40, R3, RZ ;  /* 0x0000000328287210 */ /* 0x008fca0007f3e0ff */
[----:B------:R-:W-:Y:S01]  /*1f720*/  IMAD.X R41, R41, 0x1, R4, P1 ;  /* 0x0000000129297824 */ /* 0x000fe200008e0604 */
[----:B------:R3:W-:Y:S01]  /*1f730*/  STL [R1+0x350], R40 ;  /* 0x0003502801007387 */ /* 0x0007e20000100800 */
[----:B-1----:R-:W-:-:S03]  /*1f740*/  IMAD.MOV.U32 R26, RZ, RZ, R40 ;  /* 0x000000ffff1a7224 */ /* 0x002fc600078e0028 */
[----:B------:R-:W-:Y:S02]  /*1f750*/  MOV R27, R41 ;  /* 0x00000029001b7202 */ /* 0x000fe40000000f00 */
[----:B------:R-:W-:Y:S01]  /*1f760*/  IADD3 R37, P3, R37, R3, RZ ;  /* 0x0000000325257210 */ /* 0x000fe20007f7e0ff */
[----:B------:R1:W-:Y:S04]  /*1f770*/  STL [R1+0x34c], R41 ;  /* 0x00034c2901007387 */ /* 0x0003e80000100800 */
[----:B------:R-:W-:Y:S01]  /*1f780*/  IMAD.X R38, R38, 0x1, R4, P3 ;  /* 0x0000000126267824 */ /* 0x000fe200018e0604 */
[----:B------:R-:W-:Y:S04]  /*1f790*/  STL [R1+0x358], R37 ;  /* 0x0003582501007387 */ /* 0x000fe80000100800 */
[----:B---3--:R-:W3:Y:S04]  /*1f7a0*/  LDL.LU R40, [R1+0x4d0] ;  /* 0x0004d00001287983 */ /* 0x008ee80000300800 */
[----:B------:R1:W-:Y:S04]  /*1f7b0*/  STL [R1+0x354], R38 ;  /* 0x0003542601007387 */ /* 0x0003e80000100800 */
[----:B------:R1:W-:Y:S04]  /*1f7c0*/  LDGSTS.E [R33+0x13c00], desc[UR8][R26.64], P2 ;  /* 0x13c000001a217fae */ /* 0x0003e80009121848 */
[----:B-1----:R-:W3:Y:S01]  /*1f7d0*/  LDL.LU R41, [R1+0x4cc] ;  /* 0x0004cc0001297983 */ /* 0x002ee20000300800 */
[----:B------:R-:W-:-:S02]  /*1f7e0*/  IMAD.MOV.U32 R27, RZ, RZ, R38 ;  /* 0x000000ffff1b7224 */ /* 0x000fc400078e0026 */
[----:B------:R-:W-:Y:S01]  /*1f7f0*/  IMAD.MOV.U32 R26, RZ, RZ, R37 ;  /* 0x000000ffff1a7224 */ /* 0x000fe200078e0025 */
[----:B------:R-:W3:Y:S04]  /*1f800*/  LDL.LU R38, [R1+0x4d4] ;  /* 0x0004d40001267983 */ /* 0x000ee80000300800 */
[----:B------:R-:W3:Y:S04]  /*1f810*/  LDL.LU R37, [R1+0x4d8] ;  /* 0x0004d80001257983 */ /* 0x000ee80000300800 */
[----:B------:R1:W-:Y:S01]  /*1f820*/  LDGSTS.E [R33+0x13d00], desc[UR8][R26.64], P0 ;  /* 0x13d000001a217fae */ /* 0x0003e20008121848 */
[----:B--2---:R-:W-:-:S04]  /*1f830*/  IADD3 R35, P1, R35, R3, RZ ;  /* 0x0000000323237210 */ /* 0x004fc80007f3e0ff */
[----:B-1----:R-:W-:Y:S01]  /*1f840*/  MOV R26, R35 ;  /* 0x00000023001a7202 */ /* 0x002fe20000000f00 */
[----:B------:R1:W-:Y:S01]  /*1f850*/  STL [R1+0x3d0], R35 ;  /* 0x0003d02301007387 */ /* 0x0003e20000100800 */
[----:B----4-:R-:W-:Y:S01]  /*1f860*/  IMAD.X R36, R36, 0x1, R4, P1 ;  /* 0x0000000124247824 */ /* 0x010fe200008e0604 */
        /* <DEDUP_REMOVED lines=8> */
[----:B--2---:R-:W2:Y:S01]  /*1f8f0*/  LDL.LU R36, [R1+0x54c] ;  /* 0x00054c0001247983 */ /* 0x004ea20000300800 */
[----:B-1----:R-:W-:-:S02]  /*1f900*/  IMAD.MOV.U32 R27, RZ, RZ, R34 ;  /* 0x000000ffff1b7224 */ /* 0x002fc400078e0022 */
[----:B------:R-:W-:Y:S01]  /*1f910*/  IMAD.MOV.U32 R26, RZ, RZ, R2 ;  /* 0x000000ffff1a7224 */ /* 0x000fe200078e0002 */
[----:B------:R-:W2:Y:S04]  /*1f920*/  LDL.LU R34, [R1+0x554] ;  /* 0x0005540001227983 */ /* 0x000ea80000300800 */
[----:B------:R-:W2:Y:S01]  /*1f930*/  LDL.LU R2, [R1+0x558] ;  /* 0x0005580001027983 */ /* 0x000ea20000300800 */
[----:B------:R-:W-:-:S03]  /*1f940*/  IADD3 R43, P1, R43, R3, RZ ;  /* 0x000000032b2b7210 */ /* 0x000fc60007f3e0ff */
[----:B------:R1:W-:Y:S04]  /*1f950*/  LDGSTS.E [R33+0x14d00], desc[UR8][R26.64], P0 ;  /* 0x14d000001a217fae */ /* 0x0003e80008121848 */
[----:B------:R-:W-:Y:S01]  /*1f960*/  STL [R1+0x450], R43 ;  /* 0x0004502b01007387 */ /* 0x000fe20000100800 */
[----:B------:R-:W-:Y:S02]  /*1f970*/  IMAD.X R108, R108, 0x1, R4, P1 ;  /* 0x000000016c6c7824 */ /* 0x000fe400008e0604 */
[----:B-1----:R-:W-:Y:S02]  /*1f980*/  IMAD.MOV.U32 R26, RZ, RZ, R43 ;  /* 0x000000ffff1a7224 */ /* 0x002fe400078e002b */
[----:B------:R-:W-:Y:S01]  /*1f990*/  IMAD.MOV.U32 R27, RZ, RZ, R108 ;  /* 0x000000ffff1b7224 */ /* 0x000fe200078e006c */
[----:B------:R-:W-:Y:S01]  /*1f9a0*/  IADD3 R32, P3, R32, R3, RZ ;  /* 0x0000000320207210 */ /* 0x000fe20007f7e0ff */
[----:B------:R1:W-:Y:S03]  /*1f9b0*/  STL [R1+0x44c], R108 ;  /* 0x00044c6c01007387 */ /* 0x0003e60000100800 */
[----:B------:R-:W-:Y:S01]  /*1f9c0*/  IADD3.X R42, R42, R4, RZ, P3, !PT ;  /* 0x000000042a2a7210 */ /* 0x000fe20001ffe4ff */
[----:B------:R1:W-:Y:S04]  /*1f9d0*/  STL [R1+0x458], R32 ;  /* 0x0004582001007387 */ /* 0x0003e80000100800 */
[----:B------:R1:W-:Y:S04]  /*1f9e0*/  LDGSTS.E [R33+0x15c00], desc[UR8][R26.64], P2 ;  /* 0x15c000001a217fae */ /* 0x0003e80009121848 */
[----:B------:R-:W-:Y:S04]  /*1f9f0*/  STL [R1+0x454], R42 ;  /* 0x0004542a01007387 */ /* 0x000fe80000100800 */
[----:B------:R-:W2:Y:S01]  /*1fa00*/  LDL.LU R109, [R1+0x1dc] ;  /* 0x0001dc00016d7983 */ /* 0x000ea20000300800 */
[----:B-1----:R-:W-:-:S03]  /*1fa10*/  IMAD.MOV.U32 R26, RZ, RZ, R32 ;  /* 0x000000ffff1a7224 */ /* 0x002fc600078e0020 */
[----:B------:R-:W2:Y:S01]  /*1fa20*/  LDL.LU R108, [R1+0x1e0] ;  /* 0x0001e000016c7983 */ /* 0x000ea20000300800 */
[----:B------:R-:W-:-:S03]  /*1fa30*/  IMAD.MOV.U32 R27, RZ, RZ, R42 ;  /* 0x000000ffff1b7224 */ /* 0x000fc600078e002a */
[----:B------:R-:W2:Y:S04]  /*1fa40*/  LDL.LU R43, [R1+0x1e4] ;  /* 0x0001e400012b7983 */ /* 0x000ea80000300800 */
[----:B------:R-:W2:Y:S04]  /*1fa50*/  LDL.LU R32, [R1+0x1e8] ;  /* 0x0001e80001207983 */ /* 0x000ea80000300800 */
[----:B------:R1:W-:Y:S01]  /*1fa60*/  LDGSTS.E [R33+0x15d00], desc[UR8][R26.64], P0 ;  /* 0x15d000001a217fae */ /* 0x0003e20008121848 */
[----:B---3--:R-:W-:-:S05]  /*1fa70*/  IADD3 R40, P1, R40, R3, RZ ;  /* 0x0000000328287210 */ /* 0x008fca0007f3e0ff */
[----:B------:R-:W-:Y:S01]  /*1fa80*/  STL [R1+0x4d0], R40 ;  /* 0x0004d02801007387 */ /* 0x000fe20000100800 */
[----:B-1----:R-:W-:Y:S01]  /*1fa90*/  IMAD.MOV.U32 R26, RZ, RZ, R40 ;  /* 0x000000ffff1a7224 */ /* 0x002fe200078e0028 */
[----:B------:R-:W-:-:S05]  /*1faa0*/  IADD3.X R41, R41, R4, RZ, P1, !PT ;  /* 0x0000000429297210 */ /* 0x000fca0000ffe4ff */
[----:B------:R-:W-:Y:S01]  /*1fab0*/  IMAD.MOV.U32 R27, RZ, RZ, R41 ;  /* 0x000000ffff1b7224 */ /* 0x000fe200078e0029 */
[----:B------:R1:W-:Y:S04]  /*1fac0*/  STL [R1+0x4cc], R41 ;  /* 0x0004cc2901007387 */ /* 0x0003e80000100800 */
[----:B------:R3:W-:Y:S01]  /*1fad0*/  LDGSTS.E [R33+0x16c00], desc[UR8][R26.64], P2 ;  /* 0x16c000001a217fae */ /* 0x0007e20009121848 */
[----:B------:R-:W-:-:S05]  /*1fae0*/  IADD3 R37, P3, R37, R3, RZ ;  /* 0x0000000325257210 */ /* 0x000fca0007f7e0ff */
[----:B------:R-:W-:Y:S01]  /*1faf0*/  IMAD.X R38, R38, 0x1, R4, P3 ;  /* 0x0000000126267824 */ /* 0x000fe200018e0604 */
[----:B------:R-:W-:Y:S04]  /*1fb00*/  STL [R1+0x4d8], R37 ;  /* 0x0004d82501007387 */ /* 0x000fe80000100800 */
[----:B-1----:R-:W2:Y:S01]  /*1fb10*/  LDL.LU R41, [R1+0x260] ;  /* 0x0002600001297983 */ /* 0x002ea20000300800 */
[----:B---3--:R-:W-:-:S03]  /*1fb20*/  MOV R27, R38 ;  /* 0x00000026001b7202 */ /* 0x008fc60000000f00 */
[----:B------:R1:W-:Y:S04]  /*1fb30*/  STL [R1+0x4d4], R38 ;  /* 0x0004d42601007387 */ /* 0x0003e80000100800 */
[----:B------:R-:W3:Y:S04]  /*1fb40*/  LDL.LU R42, [R1+0x25c] ;  /* 0x00025c00012a7983 */ /* 0x000ee80000300800 */
[----:B------:R-:W3:Y:S04]  /*1fb50*/  LDL.LU R40, [R1+0x264] ;  /* 0x0002640001287983 */ /* 0x000ee80000300800 */
[----:B-1----:R-:W3:Y:S01]  /*1fb60*/  LDL.LU R38, [R1+0x268] ;  /* 0x0002680001267983 */ /* 0x002ee20000300800 */
[----:B------:R-:W-:-:S05]  /*1fb70*/  IMAD.MOV.U32 R26, RZ, RZ, R37 ;  /* 0x000000ffff1a7224 */ /* 0x000fca00078e0025 */
[----:B------:R1:W-:Y:S01]  /*1fb80*/  LDGSTS.E [R33+0x16d00], desc[UR8][R26.64], P0 ;  /* 0x16d000001a217fae */ /* 0x0003e20008121848 */
[----:B----4-:R-:W-:-:S05]  /*1fb90*/  IADD3 R35, P1, R35, R3, RZ ;  /* 0x0000000323237210 */ /* 0x010fca0007f3e0ff */
[----:B------:R-:W-:Y:S01]  /*1fba0*/  STL [R1+0x550], R35 ;  /* 0x0005502301007387 */ /* 0x000fe20000100800 */
[----:B-1----:R-:W-:Y:S02]  /*1fbb0*/  IMAD.MOV.U32 R26, RZ, RZ, R35 ;  /* 0x000000ffff1a7224 */ /* 0x002fe400078e0023 */
[----:B--2---:R-:W-:-:S04]  /*1fbc0*/  IMAD.X R36, R36, 0x1, R4, P1 ;  /* 0x0000000124247824 */ /* 0x004fc800008e0604 */
[----:B------:R-:W-:Y:S01]  /*1fbd0*/  IMAD.MOV.U32 R27, RZ, RZ, R36 ;  /* 0x000000ffff1b7224 */ /* 0x000fe200078e0024 */
[----:B------:R1:W-:Y:S04]  /*1fbe0*/  STL [R1+0x54c], R36 ;  /* 0x00054c2401007387 */ /* 0x0003e80000100800 */
[----:B------:R2:W-:Y:S01]  /*1fbf0*/  LDGSTS.E [R33+0x17c00], desc[UR8][R26.64], P2 ;  /* 0x17c000001a217fae */ /* 0x0005e20009121848 */
[----:B------:R-:W-:-:S05]  /*1fc00*/  IADD3 R2, P3, R2, R3, RZ ;  /* 0x0000000302027210 */ /* 0x000fca0007f7e0ff */
[----:B------:R-:W-:Y:S01]  /*1fc10*/  IMAD.X R34, R34, 0x1, R4, P3 ;  /* 0x0000000122227824 */ /* 0x000fe200018e0604 */
[----:B------:R-:W-:Y:S04]  /*1fc20*/  STL [R1+0x558], R2 ;  /* 0x0005580201007387 */ /* 0x000fe80000100800 */
[----:B------:R4:W-:Y:S01]  /*1fc30*/  STL [R1+0x554], R34 ;  /* 0x0005542201007387 */ /* 0x0009e20000100800 */
[----:B--2---:R-:W-:-:S03]  /*1fc40*/  IMAD.MOV.U32 R27, RZ, RZ, R34 ;  /* 0x000000ffff1b7224 */ /* 0x004fc600078e0022 */
[----:B------:R-:W2:Y:S04]  /*1fc50*/  LDL.LU R37, [R1+0x2dc] ;  /* 0x0002dc0001257983 */ /* 0x000ea80000300800 */
[----:B-1----:R-:W2:Y:S04]  /*1fc60*/  LDL.LU R36, [R1+0x2e0] ;  /* 0x0002e00001247983 */ /* 0x002ea80000300800 */
[----:B------:R-:W2:Y:S04]  /*1fc70*/  LDL.LU R35, [R1+0x2e4] ;  /* 0x0002e40001237983 */ /* 0x000ea80000300800 */
[----:B----4-:R-:W4:Y:S01]  /*1fc80*/  LDL.LU R34, [R1+0x2e8] ;  /* 0x0002e80001227983 */ /* 0x010f220000300800 */
[----:B------:R-:W-:-:S02]  /*1fc90*/  MOV R26, R2 ;  /* 0x00000002001a7202 */ /* 0x000fc40000000f00 */
[----:B------:R-:W-:-:S03]  /*1fca0*/  LOP3.LUT R2, R135, 0x70, RZ, 0x3c, !PT ;  /* 0x0000007087027812 */ /* 0x000fc600078e3cff */
[----:B------:R1:W-:Y:S02]  /*1fcb0*/  LDGSTS.E [R33+0x17d00], desc[UR8][R26.64], P0 ;  /* 0x17d000001a217fae */ /* 0x0003e40008121848 */
[----:B------:R-:W-:Y:S01]  /*1fcc0*/  VIADD R2, R2, UR7 ;  /* 0x0000000702027c36 */ /* 0x000fe20008000000 */
[----:B------:R-:W-:-:S05]  /*1fcd0*/  IADD3 R108, P1, R108, R3, RZ ;  /* 0x000000036c6c7210 */ /* 0x000fca0007f3e0ff */
[----:B------:R-:W-:Y:S01]  /*1fce0*/  IMAD.X R109, R109, 0x1, R4, P1 ;  /* 0x000000016d6d7824 */ /* 0x000fe200008e0604 */
[----:B------:R-:W-:-:S03]  /*1fcf0*/  IADD3 R32, P3, R32, R3, RZ ;  /* 0x0000000320207210 */ /* 0x000fc60007f7e0ff */
[----:B-1----:R-:W-:Y:S01]  /*1fd00*/  IMAD.MOV.U32 R27, RZ, RZ, R109 ;  /* 0x000000ffff1b7224 */ /* 0x002fe200078e006d */
[----:B------:R-:W-:Y:S01]  /*1fd10*/  MOV R26, R108 ;  /* 0x0000006c001a7202 */ /* 0x000fe20000000f00 */
[----:B------:R-:W-:Y:S01]  /*1fd20*/  STL [R1+0x1e0], R108 ;  /* 0x0001e06c01007387 */ /* 0x000fe20000100800 */
[----:B------:R-:W-:-:S03]  /*1fd30*/  IMAD.X R43, R43, 0x1, R4, P3 ;  /* 0x000000012b2b7824 */ /* 0x000fc600018e0604 */
[----:B------:R1:W-:Y:S04]  /*1fd40*/  STL [R1+0x1e8], R32 ;  /* 0x0001e82001007387 */ /* 0x0003e80000100800 */
[----:B------:R3:W-:Y:S04]  /*1fd50*/  STL [R1+0x1dc], R109 ;  /* 0x0001dc6d01007387 */ /* 0x0007e80000100800 */
[----:B------:R1:W-:Y:S04]  /*1fd60*/  LDGSTS.E [R2+0x10e00], desc[UR8][R26.64], P2 ;  /* 0x10e000001a027fae */ /* 0x0003e80009121848 */
[----:B------:R4:W-:Y:S04]  /*1fd70*/  STL [R1+0x1e4], R43 ;  /* 0x0001e42b01007387 */ /* 0x0009e80000100800 */
[----:B------:R-:W4:Y:S01]  /*1fd80*/  LDL.LU R33, [R1+0x35c] ;  /* 0x00035c0001217983 */ /* 0x000f220000300800 */
[----:B-1----:R-:W-:-:S03]  /*1fd90*/  IMAD.MOV.U32 R26, RZ, RZ, R32 ;  /* 0x000000ffff1a7224 */ /* 0x002fc600078e0020 */
[----:B------:R-:W4:Y:S01]  /*1fda0*/  LDL.LU R32, [R1+0x360] ;  /* 0x0003600001207983 */ /* 0x000f220000300800 */
[----:B------:R-:W-:-:S05]  /*1fdb0*/  IADD3 R41, P1, R41, R3, RZ ;  /* 0x0000000329297210 */ /* 0x000fca0007f3e0ff */
[----:B---3--:R-:W-:Y:S01]  /*1fdc0*/  IMAD.X R42, R42, 0x1, R4, P1 ;  /* 0x000000012a2a7824 */ /* 0x008fe200008e0604 */
[----:B------:R-:W-:Y:S01]  /*1fdd0*/  STL [R1+0x260], R41 ;  /* 0x0002602901007387 */ /* 0x000fe20000100800 */
[----:B------:R-:W-:-:S03]  /*1fde0*/  IADD3 R38, P3, R38, R3, RZ ;  /* 0x0000000326267210 */ /* 0x000fc60007f7e0ff */
[----:B------:R1:W-:Y:S01]  /*1fdf0*/  STL [R1+0x25c], R42 ;  /* 0x00025c2a01007387 */ /* 0x0003e20000100800 */
[----:B------:R-:W-:-:S03]  /*1fe00*/  IADD3.X R40, R40, R4, RZ, P3, !PT ;  /* 0x0000000428287210 */ /* 0x000fc60001ffe4ff */
[----:B------:R-:W-:Y:S04]  /*1fe10*/  STL [R1+0x268], R38 ;  /* 0x0002682601007387 */ /* 0x000fe80000100800 */
[----:B------:R-:W3:Y:S04]  /*1fe20*/  LDL.LU R114, [R1+0x364] ;  /* 0x0003640001727983 */ /* 0x000ee80000300800 */
[----:B------:R1:W-:Y:S04]  /*1fe30*/  STL [R1+0x264], R40 ;  /* 0x0002642801007387 */ /* 0x0003e80000100800 */
[----:B------:R-:W3:Y:S04]  /*1fe40*/  LDL.LU R113, [R1+0x368] ;  /* 0x0003680001717983 */ /* 0x000ee80000300800 */
[----:B------:R-:W3:Y:S04]  /*1fe50*/  LDL.LU R112, [R1+0x3dc] ;  /* 0x0003dc0001707983 */ /* 0x000ee80000300800 */
[----:B------:R-:W3:Y:S04]  /*1fe60*/  LDL.LU R111, [R1+0x3e0] ;  /* 0x0003e000016f7983 */ /* 0x000ee80000300800 */
[----:B------:R-:W3:Y:S01]  /*1fe70*/  LDL.LU R110, [R1+0x3e4] ;  /* 0x0003e400016e7983 */ /* 0x000ee20000300800 */
[----:B------:R-:W-:-:S03]  /*1fe80*/  IMAD.MOV.U32 R27, RZ, RZ, R43 ;  /* 0x000000ffff1b7224 */ /* 0x000fc600078e002b */
[----:B------:R-:W3:Y:S04]  /*1fe90*/  LDL.LU R109, [R1+0x3e8] ;  /* 0x0003e800016d7983 */ /* 0x000ee80000300800 */
[----:B------:R1:W-:Y:S02]  /*1fea0*/  LDGSTS.E [R2+0x10f00], desc[UR8][R26.64], P0 ;  /* 0x10f000001a027fae */ /* 0x0003e40008121848 */
[----:B-1----:R-:W-:Y:S02]  /*1feb0*/  IMAD.MOV.U32 R26, RZ, RZ, R41 ;  /* 0x000000ffff1a7224 */ /* 0x002fe400078e0029 */
[----:B------:R-:W-:-:S05]  /*1fec0*/  IMAD.MOV.U32 R27, RZ, RZ, R42 ;  /* 0x000000ffff1b7224 */ /* 0x000fca00078e002a */
[----:B------:R1:W-:Y:S01]  /*1fed0*/  LDGSTS.E [R2+0x11e00], desc[UR8][R26.64], P2 ;  /* 0x11e000001a027fae */ /* 0x0003e20009121848 */
[----:B--2---:R-:W-:-:S04]  /*1fee0*/  IADD3 R36, P1, R36, R3, RZ ;  /* 0x0000000324247210 */ /* 0x004fc80007f3e0ff */
[----:B------:R-:W-:Y:S02]  /*1fef0*/  IADD3.X R37, R37, R4, RZ, P1, !PT ;  /* 0x0000000425257210 */ /* 0x000fe40000ffe4ff */
[----:B----4-:R-:W-:Y:S01]  /*1ff00*/  IADD3 R34, P3, R34, R3, RZ ;  /* 0x0000000322227210 */ /* 0x010fe20007f7e0ff */
[----:B------:R-:W-:Y:S04]  /*1ff10*/  STL [R1+0x2e0], R36 ;  /* 0x0002e02401007387 */ /* 0x000fe80000100800 */
[----:B------:R-:W-:Y:S01]  /*1ff20*/  IMAD.X R35, R35, 0x1, R4, P3 ;  /* 0x0000000123237824 */ /* 0x000fe200018e0604 */
[----:B------:R2:W-:Y:S04]  /*1ff30*/  STL [R1+0x2dc], R37 ;  /* 0x0002dc2501007387 */ /* 0x0005e80000100800 */
[----:B------:R-:W-:Y:S04]  /*1ff40*/  STL [R1+0x2e8], R34 ;  /* 0x0002e82201007387 */ /* 0x000fe80000100800 */
[----:B------:R-:W4:Y:S04]  /*1ff50*/  LDL.LU R108, [R1+0x45c] ;  /* 0x00045c00016c7983 */ /* 0x000f280000300800 */
[----:B------:R3:W-:Y:S04]  /*1ff60*/  STL [R1+0x2e4], R35 ;  /* 0x0002e42301007387 */ /* 0x0007e80000100800 */
[----:B------:R-:W4:Y:S04]  /*1ff70*/  LDL.LU R43, [R1+0x460] ;  /* 0x00046000012b7983 */ /* 0x000f280000300800 */
[----:B------:R-:W4:Y:S01]  /*1ff80*/  LDL.LU R42, [R1+0x464] ;  /* 0x00046400012a7983 */ /* 0x000f220000300800 */
[----:B-1----:R-:W-:-:S03]  /*1ff90*/  IMAD.MOV.U32 R26, RZ, RZ, R38 ;  /* 0x000000ffff1a7224 */ /* 0x002fc600078e0026 */
[----:B------:R-:W4:Y:S01]  /*1ffa0*/  LDL.LU R41, [R1+0x468] ;  /* 0x0004680001297983 */ /* 0x000f220000300800 */
[----:B------:R-:W-:-:S03]  /*1ffb0*/  IMAD.MOV.U32 R27, RZ, RZ, R40 ;  /* 0x000000ffff1b7224 */ /* 0x000fc600078e0028 */
[----:B------:R-:W4:Y:S04]  /*1ffc0*/  LDL.LU R40, [R1+0x4dc] ;  /* 0x0004dc0001287983 */ /* 0x000f280000300800 */
[----:B------:R-:W4:Y:S04]  /*1ffd0*/  LDL.LU R38, [R1+0x4e0] ;  /* 0x0004e00001267983 */ /* 0x000f280000300800 */
[----:B------:R1:W-:Y:S02]  /*1ffe0*/  LDGSTS.E [R2+0x11f00], desc[UR8][R26.64], P0 ;  /* 0x11f000001a027fae */ /* 0x0003e40008121848 */
[----:B-1----:R-:W-:Y:S01]  /*1fff0*/  IMAD.MOV.U32 R26, RZ, RZ, R36 ;  /* 0x000000ffff1a7224 */ /* 0x002fe200078e0024 */
[----:B------:R-:W-:Y:S01]  /*20000*/  IADD3 R32, P1, R32, R3, RZ ;  /* 0x0000000320207210 */ /* 0x000fe20007f3e0ff */
[----:B------:R-:W-:-:S02]  /*20010*/  IMAD.MOV.U32 R27, RZ, RZ, R37 ;  /* 0x000000ffff1b7224 */ /* 0x000fc400078e0025 */
[----:B--2---:R-:W2:Y:S02]  /*20020*/  LDL.LU R37, [R1+0x4e4] ;  /* 0x0004e40001257983 */ /* 0x004ea40000300800 */
[----:B------:R-:W-:Y:S02]  /*20030*/  IMAD.X R33, R33, 0x1, R4, P1 ;  /* 0x0000000121217824 */ /* 0x000fe400008e0604 */
[----:B------:R-:W2:Y:S04]  /*20040*/  LDL.LU R36, [R1+0x4e8] ;  /* 0x0004e80001247983 */ /* 0x000ea80000300800 */
[----:B------:R-:W-:Y:S04]  /*20050*/  STL [R1+0x360], R32 ;  /* 0x0003602001007387 */ /* 0x000fe80000100800 */
[----:B------:R1:W-:Y:S04]  /*20060*/  LDGSTS.E [R2+0x12e00], desc[UR8][R26.64], P2 ;  /* 0x12e000001a027fae */ /* 0x0003e80009121848 */
[----:B------:R3:W-:Y:S01]  /*20070*/  STL [R1+0x35c], R33 ;  /* 0x00035c2101007387 */ /* 0x0007e20000100800 */
[----:B-1----:R-:W-:Y:S01]  /*20080*/  IMAD.MOV.U32 R26, RZ, RZ, R34 ;  /* 0x000000ffff1a7224 */ /* 0x002fe200078e0022 */
[----:B------:R-:W-:-:S05]  /*20090*/  MOV R27, R35 ;  /* 0x00000023001b7202 */ /* 0x000fca0000000f00 */
[----:B------:R1:W-:Y:S02]  /*200a0*/  LDGSTS.E [R2+0x12f00], desc[UR8][R26.64], P0 ;  /* 0x12f000001a027fae */ /* 0x0003e40008121848 */
[----:B-1----:R-:W-:Y:S02]  /*200b0*/  IMAD.MOV.U32 R27, RZ, RZ, R33 ;  /* 0x000000ffff1b7224 */ /* 0x002fe400078e0021 */
[----:B------:R-:W-:-:S05]  /*200c0*/  IMAD.MOV.U32 R26, RZ, RZ, R32 ;  /* 0x000000ffff1a7224 */ /* 0x000fca00078e0020 */
[----:B------:R1:W-:Y:S01]  /*200d0*/  LDGSTS.E [R2+0x13e00], desc[UR8][R26.64], P2 ;  /* 0x13e000001a027fae */ /* 0x0003e20009121848 */
[----:B---3--:R-:W-:-:S05]  /*200e0*/  IADD3 R113, P3, R113, R3, RZ ;  /* 0x0000000371717210 */ /* 0x008fca0007f7e0ff */
[----:B------:R-:W-:Y:S01]  /*200f0*/  IMAD.X R114, R114, 0x1, R4, P3 ;  /* 0x0000000172727824 */ /* 0x000fe200018e0604 */
[----:B------:R3:W-:Y:S04]  /*20100*/  STL [R1+0x368], R113 ;  /* 0x0003687101007387 */ /* 0x0007e80000100800 */
[----:B------:R-:W3:Y:S04]  /*20110*/  LDL.LU R35, [R1+0x55c] ;  /* 0x00055c0001237983 */ /* 0x000ee80000300800 */
[----:B------:R1:W-:Y:S04]  /*20120*/  STL [R1+0x364], R114 ;  /* 0x0003647201007387 */ /* 0x0003e80000100800 */
[----:B------:R-:W3:Y:S04]  /*20130*/  LDL.LU R34, [R1+0x560] ;  /* 0x0005600001227983 */ /* 0x000ee80000300800 */
[----:B------:R-:W3:Y:S04]  /*20140*/  LDL.LU R33, [R1+0x564] ;  /* 0x0005640001217983 */ /* 0x000ee80000300800 */
[----:B------:R-:W3:Y:S01]  /*20150*/  LDL.LU R32, [R1+0x568] ;  /* 0x0005680001207983 */ /* 0x000ee20000300800 */
[----:B------:R-:W-:Y:S01]  /*20160*/  IADD3 R111, P1, R111, R3, RZ ;  /* 0x000000036f6f7210 */ /* 0x000fe20007f3e0ff */
[----:B-1----:R-:W-:Y:S01]  /*20170*/  IMAD.MOV.U32 R27, RZ, RZ, R114 ;  /* 0x000000ffff1b7224 */ /* 0x002fe200078e0072 */
[----:B------:R-:W-:-:S03]  /*20180*/  MOV R26, R113 ;  /* 0x00000071001a7202 */ /* 0x000fc60000000f00 */
[--C-:B------:R-:W-:Y:S01]  /*20190*/  IMAD.X R112, R112, 0x1, R4.reuse, P1 ;  /* 0x0000000170707824 */ /* 0x100fe200008e0604 */
[----:B------:R-:W-:Y:S01]  /*201a0*/  IADD3 R109, P3, R109, R3, RZ ;  /* 0x000000036d6d7210 */ /* 0x000fe20007f7e0ff */
[----:B------:R1:W-:Y:S04]  /*201b0*/  LDGSTS.E [R2+0x13f00], desc[UR8][R26.64], P0 ;  /* 0x13f000001a027fae */ /* 0x0003e80008121848 */
[----:B------:R-:W-:Y:S02]  /*201c0*/  IMAD.X R110, R110, 0x1, R4, P3 ;  /* 0x000000016e6e7824 */ /* 0x000fe400018e0604 */
[----:B-1----:R-:W-:Y:S01]  /*201d0*/  IMAD.MOV.U32 R26, RZ, RZ, R111 ;  /* 0x000000ffff1a7224 */ /* 0x002fe200078e006f */
[----:B------:R-:W-:-:S05]  /*201e0*/  MOV R27, R112 ;  /* 0x00000070001b7202 */ /* 0x000fca0000000f00 */
[----:B------:R1:W-:Y:S02]  /*201f0*/  LDGSTS.E [R2+0x14e00], desc[UR8][R26.64], P2 ;  /* 0x14e000001a027fae */ /* 0x0003e40009121848 */
[----:B-1----:R-:W-:Y:S02]  /*20200*/  IMAD.MOV.U32 R26, RZ, RZ, R109 ;  /* 0x000000ffff1a7224 */ /* 0x002fe400078e006d */
[----:B------:R-:W-:-:S05]  /*20210*/  IMAD.MOV.U32 R27, RZ, RZ, R110 ;  /* 0x000000ffff1b7224 */ /* 0x000fca00078e006e */
[----:B------:R1:W-:Y:S01]  /*20220*/  LDGSTS.E [R2+0x14f00], desc[UR8][R26.64], P0 ;  /* 0x14f000001a027fae */ /* 0x0003e20008121848 */
[----:B----4-:R-:W-:-:S05]  /*20230*/  IADD3 R43, P1, R43, R3, RZ ;  /* 0x000000032b2b7210 */ /* 0x010fca0007f3e0ff */
[----:B------:R-:W-:Y:S01]  /*20240*/  IMAD.X R108, R108, 0x1, R4, P1 ;  /* 0x000000016c6c7824 */ /* 0x000fe200008e0604 */
[----:B------:R-:W-:-:S03]  /*20250*/  IADD3 R41, P3, R41, R3, RZ ;  /* 0x0000000329297210 */ /* 0x000fc60007f7e0ff */
[----:B-1----:R-:W-:Y:S01]  /*20260*/  IMAD.MOV.U32 R27, RZ, RZ, R108 ;  /* 0x000000ffff1b7224 */ /* 0x002fe200078e006c */
[----:B------:R-:W-:Y:S01]  /*20270*/  MOV R26, R43 ;  /* 0x0000002b001a7202 */ /* 0x000fe20000000f00 */
[----:B------:R-:W-:-:S04]  /*20280*/  IMAD.X R42, R42, 0x1, R4, P3 ;  /* 0x000000012a2a7824 */ /* 0x000fc800018e0604 */
[----:B------:R1:W-:Y:S01]  /*20290*/  LDGSTS.E [R2+0x15e00], desc[UR8][R26.64], P2 ;  /* 0x15e000001a027fae */ /* 0x0003e20009121848 */
[----:B------:R-:W-:-:S05]  /*202a0*/  IADD3 R38, P1, R38, R3, RZ ;  /* 0x0000000326267210 */ /* 0x000fca0007f3e0ff */
[----:B------:R-:W-:Y:S02]  /*202b0*/  IMAD.X R40, R40, 0x1, R4, P1 ;  /* 0x0000000128287824 */ /* 0x000fe400008e0604 */
[----:B-1----:R-:W-:Y:S02]  /*202c0*/  IMAD.MOV.U32 R26, RZ, RZ, R41 ;  /* 0x000000ffff1a7224 */ /* 0x002fe400078e0029 */
[----:B------:R-:W-:-:S05]  /*202d0*/  IMAD.MOV.U32 R27, RZ, RZ, R42 ;  /* 0x000000ffff1b7224 */ /* 0x000fca00078e002a */
[----:B------:R1:W-:Y:S01]  /*202e0*/  LDGSTS.E [R2+0x15f00], desc[UR8][R26.64], P0 ;  /* 0x15f000001a027fae */ /* 0x0003e20008121848 */
[----:B--2---:R-:W-:Y:S01]  /*202f0*/  IADD3 R36, P3, R36, R3, RZ ;  /* 0x0000000324247210 */ /* 0x004fe20007f7e0ff */
[----:B-1----:R-:W-:Y:S02]  /*20300*/  IMAD.MOV.U32 R26, RZ, RZ, R38 ;  /* 0x000000ffff1a7224 */ /* 0x002fe400078e0026 */
[----:B------:R-:W-:Y:S01]  /*20310*/  IMAD.MOV.U32 R27, RZ, RZ, R40 ;  /* 0x000000ffff1b7224 */ /* 0x000fe200078e0028 */
[----:B------:R-:W-:Y:S01]  /*20320*/  IADD3.X R37, R37, R4, RZ, P3, !PT ;  /* 0x0000000425257210 */ /* 0x000fe20001ffe4ff */
[----:B------:R1:W-:Y:S04]  /*20330*/  STL [R1+0x3e0], R111 ;  /* 0x0003e06f01007387 */ /* 0x0003e80000100800 */
[----:B------:R1:W-:Y:S04]  /*20340*/  STL [R1+0x3dc], R112 ;  /* 0x0003dc7001007387 */ /* 0x0003e80000100800 */
[----:B------:R2:W-:Y:S04]  /*20350*/  LDGSTS.E [R2+0x16e00], desc[UR8][R26.64], P2 ;  /* 0x16e000001a027fae */ /* 0x0005e80009121848 */
[----:B------:R1:W-:Y:S04]  /*20360*/  STL [R1+0x3e8], R109 ;  /* 0x0003e86d01007387 */ /* 0x0003e80000100800 */
[----:B------:R1:W-:Y:S01]  /*20370*/  STL [R1+0x3e4], R110 ;  /* 0x0003e46e01007387 */ /* 0x0003e20000100800 */
[----:B--2---:R-:W-:-:S02]  /*20380*/  IMAD.MOV.U32 R26, RZ, RZ, R36 ;  /* 0x000000ffff1a7224 */ /* 0x004fc400078e0024 */
[----:B------:R-:W-:Y:S01]  /*20390*/  IMAD.MOV.U32 R27, RZ, RZ, R37 ;  /* 0x000000ffff1b7224 */ /* 0x000fe200078e0025 */
[----:B------:R1:W-:Y:S04]  /*203a0*/  STL [R1+0x460], R43 ;  /* 0x0004602b01007387 */ /* 0x0003e80000100800 */
[----:B------:R1:W-:Y:S04]  /*203b0*/  STL [R1+0x45c], R108 ;  /* 0x00045c6c01007387 */ /* 0x0003e80000100800 */
[----:B------:R1:W-:Y:S04]  /*203c0*/  STL [R1+0x468], R41 ;  /* 0x0004682901007387 */ /* 0x0003e80000100800 */
[----:B------:R1:W-:Y:S04]  /*203d0*/  STL [R1+0x464], R42 ;  /* 0x0004642a01007387 */ /* 0x0003e80000100800 */
[----:B------:R2:W-:Y:S04]  /*203e0*/  LDGSTS.E [R2+0x16f00], desc[UR8][R26.64], P0 ;  /* 0x16f000001a027fae */ /* 0x0005e80008121848 */
[----:B------:R1:W-:Y:S04]  /*203f0*/  STL [R1+0x4e0], R38 ;  /* 0x0004e02601007387 */ /* 0x0003e80000100800 */
[----:B------:R1:W-:Y:S04]  /*20400*/  STL [R1+0x4dc], R40 ;  /* 0x0004dc2801007387 */ /* 0x0003e80000100800 */
[----:B------:R1:W-:Y:S04]  /*20410*/  STL [R1+0x4e8], R36 ;  /* 0x0004e82401007387 */ /* 0x0003e80000100800 */
[----:B------:R1:W-:Y:S01]  /*20420*/  STL [R1+0x4e4], R37 ;  /* 0x0004e42501007387 */ /* 0x0003e20000100800 */
[----:B------:R-:W-:Y:S01]  /*20430*/  VIADD R17, R17, 0x1 ;  /* 0x0000000111117836 */ /* 0x000fe20000000000 */
[----:B---3--:R-:W-:-:S04]  /*20440*/  IADD3 R34, P1, R34, R3, RZ ;  /* 0x0000000322227210 */ /* 0x008fc80007f3e0ff */
[----:B------:R-:W-:Y:S02]  /*20450*/  IADD3.X R35, R35, R4, RZ, P1, !PT ;  /* 0x0000000423237210 */ /* 0x000fe40000ffe4ff */
[----:B------:R-:W-:Y:S01]  /*20460*/  IADD3 R32, P3, R32, R3, RZ ;  /* 0x0000000320207210 */ /* 0x000fe20007f7e0ff */
[----:B--2---:R-:W-:Y:S02]  /*20470*/  IMAD.MOV.U32 R26, RZ, RZ, R34 ;  /* 0x000000ffff1a7224 */ /* 0x004fe400078e0022 */
[----:B------:R-:W-:Y:S02]  /*20480*/  IMAD.MOV.U32 R27, RZ, RZ, R35 ;  /* 0x000000ffff1b7224 */ /* 0x000fe400078e0023 */
[----:B------:R-:W-:Y:S01]  /*20490*/  IMAD.X R33, R33, 0x1, R4, P3 ;  /* 0x0000000121217824 */ /* 0x000fe200018e0604 */
[----:B------:R1:W-:Y:S04]  /*204a0*/  STL [R1+0x560], R34 ;  /* 0x0005602201007387 */ /* 0x0003e80000100800 */
[----:B------:R1:W-:Y:S04]  /*204b0*/  STL [R1+0x55c], R35 ;  /* 0x00055c2301007387 */ /* 0x0003e80000100800 */
[----:B------:R2:W-:Y:S04]  /*204c0*/  LDGSTS.E [R2+0x17e00], desc[UR8][R26.64], P2 ;  /* 0x17e000001a027fae */ /* 0x0005e80009121848 */
[----:B------:R1:W-:Y:S04]  /*204d0*/  STL [R1+0x568], R32 ;  /* 0x0005682001007387 */ /* 0x0003e80000100800 */
[----:B------:R1:W-:Y:S01]  /*204e0*/  STL [R1+0x564], R33 ;  /* 0x0005642101007387 */ /* 0x0003e20000100800 */
[----:B--2---:R-:W-:Y:S01]  /*204f0*/  IMAD.MOV.U32 R26, RZ, RZ, R32 ;  /* 0x000000ffff1a7224 */ /* 0x004fe200078e0020 */
[----:B------:R-:W-:-:S05]  /*20500*/  MOV R27, R33 ;  /* 0x00000021001b7202 */ /* 0x000fca0000000f00 */
[----:B------:R1:W-:Y:S01]  /*20510*/  LDGSTS.E [R2+0x17f00], desc[UR8][R26.64], P0 ;  /* 0x17f000001a027fae */ /* 0x0003e20008121848 */
[----:B------:R-:W-:-:S03]  /*20520*/  ISETP.NE.U32.AND P0, PT, R17, R39, PT ;  /* 0x000000271100720c */ /* 0x000fc60003f05070 */
[----:B------:R-:W0:Y:S10]  /*20530*/  LDGDEPBAR ;  /* 0x00000000000079af */ /* 0x000e340000000000 */
[----:B-1----:R-:W-:Y:S05]  /*20540*/  @P0 BRA `(.L_x_1) ;  /* 0xffffff3800e80947 */ /* 0x002fea000383ffff */
.L_x_0:
[----:B------:R-:W2:Y:S01]  /*20550*/  LDL.LU R33, [R1+0x984] ;  /* 0x0009840001217983 */ /* 0x000ea20000300800 */
[----:B------:R-:W-:-:S04]  /*20560*/  DEPBAR.LE SB0, 0x0 ;  /* 0x000080000000791a */ /* 0x000fc80000000000 */
[----:B------:R-:W3:Y:S01]  /*20570*/  LDL.LU R32, [R1+0x980] ;  /* 0x0009800001207983 */ /* 0x000ee20000300800 */
[----:B------:R-:W1:Y:S01]  /*20580*/  S2R R3, SR_TID.X ;  /* 0x0000000000037919 */ /* 0x000e620000002100 */
[----:B------:R-:W-:Y:S01]  /*20590*/  MOV R4, R60 ;  /* 0x0000003c00047202 */ /* 0x000fe20000000f00 */
[----:B------:R-:W-:Y:S01]  /*205a0*/  IMAD.MOV.U32 R5, RZ, RZ, R62 ;  /* 0x000000ffff057224 */ /* 0x000fe200078e003e */
[----:B------:R-:W-:Y:S01]  /*205b0*/  MOV R8, R92 ;  /* 0x0000005c00087202 */ /* 0x000fe20000000f00 */
[----:B------:R-:W4:Y:S01]  /*205c0*/  LDL.LU R27, [R1+0x97c] ;  /* 0x00097c00011b7983 */ /* 0x000f220000300800 */
[----:B------:R-:W-:Y:S02]  /*205d0*/  IMAD.MOV.U32 R6, RZ, RZ, R76 ;  /* 0x000000ffff067224 */ /* 0x000fe400078e004c */
[----:B------:R-:W-:Y:S01]  /*205e0*/  IMAD.MOV.U32 R7, RZ, RZ, R78 ;  /* 0x000000ffff077224 */ /* 0x000fe200078e004e */
[----:B------:R-:W2:Y:S01]  /*205f0*/  LDL.LU R26, [R1+0x978] ;  /* 0x00097800011a7983 */ /* 0x000ea20000300800 */
[----:B------:R-:W-:-:S02]  /*20600*/  IMAD.MOV.U32 R9, RZ, RZ, R94 ;  /* 0x000000ffff097224 */ /* 0x000fc400078e005e */
[----:B------:R-:W-:Y:S01]  /*20610*/  IMAD.MOV.U32 R10, RZ, RZ, R52 ;  /* 0x000000ffff0a7224 */ /* 0x000fe200078e0034 */
[----:B------:R-:W3:Y:S01]  /*20620*/  LDL.LU R108, [R1+0x8d4] ;  /* 0x0008d400016c7983 */ /* 0x000ee20000300800 */
[----:B------:R-:W-:Y:S01]  /*20630*/  IMAD.MOV.U32 R11, RZ, RZ, R54 ;  /* 0x000000ffff0b7224 */ /* 0x000fe200078e0036 */
[----:B------:R-:W-:Y:S01]  /*20640*/  MOV R16, R93 ;  /* 0x0000005d00107202 */ /* 0x000fe20000000f00 */
[----:B------:R-:W-:Y:S01]  /*20650*/  IMAD.MOV.U32 R17, RZ, RZ, R95 ;  /* 0x000000ffff117224 */ /* 0x000fe200078e005f */
[----:B------:R-:W-:Y:S01]  /*20660*/  MOV R20, R64 ;  /* 0x0000004000147202 */ /* 0x000fe20000000f00 */
[----:B------:R-:W-:Y:S01]  /*20670*/  IMAD.MOV.U32 R18, RZ, RZ, R53 ;  /* 0x000000ffff127224 */ /* 0x000fe200078e0035 */
[----:B------:R-:W-:Y:S01]  /*20680*/  MOV R24, R96 ;  /* 0x0000006000187202 */ /* 0x000fe20000000f00 */
[----:B------:R-:W-:Y:S01]  /*20690*/  IMAD.MOV.U32 R19, RZ, RZ, R55 ;  /* 0x000000ffff137224 */ /* 0x000fe200078e0037 */
[----:B------:R-:W-:Y:S01]  /*206a0*/  ULDC.64 UR6, c[0x0][0x220] ;  /* 0x0000880000067ab9 */ /* 0x000fe20000000a00 */
[----:B------:R-:W-:Y:S01]  /*206b0*/  IMAD.MOV.U32 R21, RZ, RZ, R66 ;  /* 0x000000ffff157224 */ /* 0x000fe200078e0042 */
[----:B------:R-:W-:Y:S01]  /*206c0*/  MOV R36, R97 ;  /* 0x0000006100247202 */ /* 0x000fe20000000f00 */
[----:B------:R-:W-:-:S02]  /*206d0*/  IMAD.MOV.U32 R22, RZ, RZ, R80 ;  /* 0x000000ffff167224 */ /* 0x000fc400078e0050 */
[----:B------:R-:W-:Y:S02]  /*206e0*/  IMAD.MOV.U32 R23, RZ, RZ, R82 ;  /* 0x000000ffff177224 */ /* 0x000fe400078e0052 */
[----:B------:R-:W-:Y:S02]  /*206f0*/  IMAD.MOV.U32 R25, RZ, RZ, R98 ;  /* 0x000000ffff197224 */ /* 0x000fe400078e0062 */
[----:B------:R-:W-:Y:S02]  /*20700*/  IMAD.MOV.U32 R37, RZ, RZ, R99 ;  /* 0x000000ffff257224 */ /* 0x000fe400078e0063 */
[----:B------:R-:W-:Y:S02]  /*20710*/  IMAD.MOV.U32 R38, RZ, RZ, R57 ;  /* 0x000000ffff267224 */ /* 0x000fe400078e0039 */
[C---:B-1----:R-:W-:Y:S02]  /*20720*/  IMAD.SHL.U32 R2, R3.reuse, 0x10, RZ ;  /* 0x0000001003027824 */ /* 0x042fe400078e00ff */
[----:B------:R-:W-:-:S02]  /*20730*/  IMAD.SHL.U32 R3, R3, 0x20, RZ ;  /* 0x0000002003037824 */ /* 0x000fc400078e00ff */
[----:B------:R-:W-:Y:S01]  /*20740*/  IMAD.MOV.U32 R39, RZ, RZ, R59 ;  /* 0x000000ffff277224 */ /* 0x000fe200078e003b */
[----:B------:R-:W-:Y:S02]  /*20750*/  LOP3.LUT R2, R2, 0x1f0, RZ, 0xc0, !PT ;  /* 0x000001f002027812 */ /* 0x000fe400078ec0ff */
[----:B------:R-:W-:-:S04]  /*20760*/  LOP3.LUT R3, R3, 0x400, RZ, 0xc0, !PT ;  /* 0x0000040003037812 */ /* 0x000fc800078ec0ff */
[----:B------:R-:W-:Y:S01]  /*20770*/  IADD3 R2, R2, UR4, R3 ;  /* 0x0000000402027c10 */ /* 0x000fe2000fffe003 */
[----:B------:R-:W-:Y:S06]  /*20780*/  BAR.SYNC.DEFER_BLOCKING 0x0 ;  /* 0x0000000000007b1d */ /* 0x000fec0000010000 */
[----:B------:R1:W-:Y:S04]  /*20790*/  STSM.16.M88.4 [R2], R4 ;  /* 0x0000000402007844 */ /* 0x0003e80000000200 */
[----:B------:R-:W-:Y:S01]  /*207a0*/  STSM.16.M88.4 [R2+0x200], R8 ;  /* 0x0002000802007844 */ /* 0x000fe20000000200 */
[----:B-1----:R-:W-:Y:S01]  /*207b0*/  MOV R4, R61 ;  /* 0x0000003d00047202 */ /* 0x002fe20000000f00 */
[----:B------:R-:W-:-:S02]  /*207c0*/  IMAD.MOV.U32 R5, RZ, RZ, R63 ;  /* 0x000000ffff057224 */ /* 0x000fc400078e003f */
[----:B------:R-:W-:Y:S02]  /*207d0*/  IMAD.MOV.U32 R6, RZ, RZ, R77 ;  /* 0x000000ffff067224 */ /* 0x000fe400078e004d */
[----:B------:R-:W-:Y:S01]  /*207e0*/  IMAD.MOV.U32 R7, RZ, RZ, R79 ;  /* 0x000000ffff077224 */ /* 0x000fe200078e004f */
[----:B------:R-:W-:Y:S06]  /*207f0*/  BAR.SYNC.DEFER_BLOCKING 0x0 ;  /* 0x0000000000007b1d */ /* 0x000fec0000010000 */
[----:B------:R-:W4:Y:S01]  /*20800*/  LDL.LU R79, [R1+0x9d0] ;  /* 0x0009d000014f7983 */ /* 0x000f220000300800 */
[----:B---3-5:R-:W-:-:S04]  /*20810*/  ISETP.GE.AND P0, PT, R108, R28, PT ;  /* 0x0000001c6c00720c */ /* 0x028fc80003f06270 */
[-C--:B--2---:R-:W-:Y:S02]  /*20820*/  ISETP.LT.AND P4, PT, R26, R29.reuse, !P0 ;  /* 0x0000001d1a00720c */ /* 0x084fe40004781270 */
[----:B------:R-:W1:Y:S01]  /*20830*/  S2R R26, SR_TID.X ;  /* 0x00000000001a7919 */ /* 0x000e620000002100 */
[-C--:B----4-:R-:W-:Y:S01]  /*20840*/  ISETP.LT.AND P5, PT, R27, R29.reuse, !P0 ;  /* 0x0000001d1b00720c */ /* 0x090fe200047a1270 */
[----:B------:R-:W-:Y:S01]  /*20850*/  IMAD.MOV.U32 R27, RZ, RZ, R58 ;  /* 0x000000ffff1b7224 */ /* 0x000fe200078e003a */
[-C--:B------:R-:W-:Y:S02]  /*20860*/  ISETP.LT.AND P2, PT, R33, R29.reuse, !P0 ;  /* 0x0000001d2100720c */ /* 0x080fe40004741270 */
[----:B------:R-:W-:Y:S02]  /*20870*/  ISETP.LT.AND P1, PT, R32, R29, !P0 ;  /* 0x0000001d2000720c */ /* 0x000fe40004721270 */
[----:B-1----:R-:W-:-:S04]  /*20880*/  LOP3.LUT R26, R26, 0x3f, RZ, 0xc0, !PT ;  /* 0x0000003f1a1a7812 */ /* 0x002fc800078ec0ff */
[----:B------:R-:W-:Y:S01]  /*20890*/  LEA R3, R26, UR4, 0x4 ;  /* 0x000000041a037c11 */ /* 0x000fe2000f8e20ff */
[----:B------:R-:W-:Y:S01]  /*208a0*/  IMAD.MOV.U32 R26, RZ, RZ, R56 ;  /* 0x000000ffff1a7224 */ /* 0x000fe200078e0038 */
[----:B------:R-:W-:Y:S02]  /*208b0*/  ULDC UR4, c[0x0][0x244] ;  /* 0x0000910000047ab9 */ /* 0x000fe40000000800 */
[----:B------:R-:W-:Y:S01]  /*208c0*/  IMAD R30, R108, UR4, RZ ;  /* 0x000000046c1e7c24 */ /* 0x000fe2000f8e02ff */
[----:B------:R-:W1:Y:S01]  /*208d0*/  LDS.128 R8, [R3] ;  /* 0x0000000003087984 */ /* 0x000e620000000c00 */
[----:B------:R-:W-:-:S03]  /*208e0*/  ULDC UR4, c[0x0][0x248] ;  /* 0x0000920000047ab9 */ /* 0x000fc60000000800 */
[----:B------:R-:W-:Y:S01]  /*208f0*/  LDS.128 R12, [R3+0x400] ;  /* 0x00040000030c7984 */ /* 0x000fe20000000c00 */
[----:B------:R-:W-:Y:S06]  /*20900*/  BAR.SYNC.DEFER_BLOCKING 0x0 ;  /* 0x0000000000007b1d */ /* 0x000fec0000010000 */
[----:B------:R-:W-:Y:S04]  /*20910*/  STSM.16.M88.4 [R2], R4 ;  /* 0x0000000402007844 */ /* 0x000fe80000000200 */
[----:B------:R-:W-:Y:S01]  /*20920*/  STSM.16.M88.4 [R2+0x200], R16 ;  /* 0x0002001002007844 */ /* 0x000fe20000000200 */
[----:B------:R-:W-:Y:S06]  /*20930*/  BAR.SYNC.DEFER_BLOCKING 0x0 ;  /* 0x0000000000007b1d */ /* 0x000fec0000010000 */
[----:B------:R-:W2:Y:S04]  /*20940*/  LDS.128 R16, [R3] ;  /* 0x0000000003107984 */ /* 0x000ea80000000c00 */
[----:B------:R-:W3:Y:S01]  /*20950*/  LDS.128 R4, [R3+0x400] ;  /* 0x0004000003047984 */ /* 0x000ee20000000c00 */
[----:B------:R-:W-:Y:S01]  /*20960*/  BAR.SYNC.DEFER_BLOCKING 0x0 ;  /* 0x0000000000007b1d */ /* 0x000fe20000010000 */
[----:B------:R-:W-:Y:S01]  /*20970*/  LEA R28, P3, R30, UR6, 0x2 ;  /* 0x000000061e1c7c11 */ /* 0x000fe2000f8610ff */
[----:B------:R-:W-:-:S03]  /*20980*/  IMAD R31, R0, UR4, RZ ;  /* 0x00000004001f7c24 */ /* 0x000fc6000f8e02ff */
[----:B------:R-:W-:Y:S02]  /*20990*/  LEA.HI.X.SX32 R30, R30, UR7, 0x2, P3 ;  /* 0x000000071e1e7c11 */ /* 0x000fe400098f16ff */
[----:B------:R-:W-:Y:S01]  /*209a0*/  ISETP.LT.AND P3, PT, R0, R29, !P0 ;  /* 0x0000001d0000720c */ /* 0x000fe20004761270 */
[----:B------:R4:W-:Y:S04]  /*209b0*/  STSM.16.M88.4 [R2], R20 ;  /* 0x0000001402007844 */ /* 0x0009e80000000200 */
[----:B------:R-:W-:Y:S01]  /*209c0*/  STSM.16.M88.4 [R2+0x200], R24 ;  /* 0x0002001802007844 */ /* 0x000fe20000000200 */
[----:B------:R-:W-:Y:S01]  /*209d0*/  BAR.SYNC.DEFER_BLOCKING 0x0 ;  /* 0x0000000000007b1d */ /* 0x000fe20000010000 */
[----:B----4-:R-:W-:Y:S01]  /*209e0*/  IMAD.MOV.U32 R23, RZ, RZ, R83 ;  /* 0x000000ffff177224 */ /* 0x010fe200078e0053 */
[----:B------:R-:W-:-:S04]  /*209f0*/  MOV R20, R65 ;  /* 0x0000004100147202 */ /* 0x000fc80000000f00 */
[----:B------:R-:W4:Y:S01]  /*20a00*/  LDL.LU R83, [R1+0x9cc] ;  /* 0x0009cc0001537983 */ /* 0x000f220000300800 */
[----:B------:R-:W-:Y:S02]  /*20a10*/  IMAD.MOV.U32 R22, RZ, RZ, R81 ;  /* 0x000000ffff167224 */ /* 0x000fe400078e0051 */
[----:B------:R-:W-:Y:S01]  /*20a20*/  IMAD.MOV.U32 R21, RZ, RZ, R67 ;  /* 0x000000ffff157224 */ /* 0x000fe200078e0043 */
[----:B------:R-:W3:Y:S04]  /*20a30*/  LDL.LU R82, [R1+0x9c8] ;  /* 0x0009c80001527983 */ /* 0x000ee80000300800 */
[----:B------:R-:W3:Y:S04]  /*20a40*/  LDL.LU R81, [R1+0x9c4] ;  /* 0x0009c40001517983 */ /* 0x000ee80000300800 */
[----:B------:R-:W3:Y:S04]  /*20a50*/  LDL.LU R80, [R1+0x9c0] ;  /* 0x0009c00001507983 */ /* 0x000ee80000300800 */
[----:B------:R-:W3:Y:S04]  /*20a60*/  LDL.LU R78, [R1+0x9bc] ;  /* 0x0009bc00014e7983 */ /* 0x000ee80000300800 */
[----:B------:R-:W3:Y:S04]  /*20a70*/  LDL.LU R0, [R1+0x9b8] ;  /* 0x0009b80001007983 */ /* 0x000ee80000300800 */
[----:B------:R-:W3:Y:S04]  /*20a80*/  LDS.128 R32, [R3] ;  /* 0x0000000003207984 */ /* 0x000ee80000000c00 */
[----:B------:R-:W-:Y:S01]  /*20a90*/  LDS.128 R24, [R3+0x400] ;  /* 0x0004000003187984 */ /* 0x000fe20000000c00 */
[----:B------:R-:W-:Y:S06]  /*20aa0*/  BAR.SYNC.DEFER_BLOCKING 0x0 ;  /* 0x0000000000007b1d */ /* 0x000fec0000010000 */
[----:B------:R1:W-:Y:S04]  /*20ab0*/  STSM.16.M88.4 [R2], R20 ;  /* 0x0000001402007844 */ /* 0x0003e80000000200 */
[----:B------:R2:W-:Y:S01]  /*20ac0*/  STSM.16.M88.4 [R2+0x200], R36 ;  /* 0x0002002402007844 */ /* 0x0005e20000000200 */
[----:B------:R-:W-:Y:S01]  /*20ad0*/  BAR.SYNC.DEFER_BLOCKING 0x0 ;  /* 0x0000000000007b1d */ /* 0x000fe20000010000 */
[----:B-1----:R-:W-:Y:S01]  /*20ae0*/  MOV R20, R68 ;  /* 0x0000004400147202 */ /* 0x002fe20000000f00 */
[----:B------:R-:W-:-:S02]  /*20af0*/  IMAD.MOV.U32 R21, RZ, RZ, R70 ;  /* 0x000000ffff157224 */ /* 0x000fc400078e0046 */
[----:B------:R-:W-:Y:S01]  /*20b00*/  IMAD.MOV.U32 R22, RZ, RZ, R84 ;  /* 0x000000ffff167224 */ /* 0x000fe200078e0054 */
[----:B--2---:R-:W-:Y:S01]  /*20b10*/  MOV R36, R100 ;  /* 0x0000006400247202 */ /* 0x004fe20000000f00 */
[----:B------:R-:W-:Y:S02]  /*20b20*/  IMAD.MOV.U32 R23, RZ, RZ, R86 ;  /* 0x000000ffff177224 */ /* 0x000fe400078e0056 */
[----:B------:R-:W-:Y:S02]  /*20b30*/  IMAD.MOV.U32 R37, RZ, RZ, R102 ;  /* 0x000000ffff257224 */ /* 0x000fe400078e0066 */
[----:B------:R-:W-:Y:S02]  /*20b40*/  IMAD.MOV.U32 R38, RZ, RZ, R48 ;  /* 0x000000ffff267224 */ /* 0x000fe400078e0030 */
[----:B------:R-:W-:Y:S01]  /*20b50*/  IMAD.MOV.U32 R39, RZ, RZ, R50 ;  /* 0x000000ffff277224 */ /* 0x000fe200078e0032 */
[----:B------:R-:W1:Y:S04]  /*20b60*/  LDS.128 R40, [R3] ;  /* 0x0000000003287984 */ /* 0x000e680000000c00 */
[----:B------:R-:W2:Y:S01]  /*20b70*/  LDS.128 R52, [R3+0x400] ;  /* 0x0004000003347984 */ /* 0x000ea20000000c00 */
[----:B------:R-:W-:Y:S06]  /*20b80*/  BAR.SYNC.DEFER_BLOCKING 0x0 ;  /* 0x0000000000007b1d */ /* 0x000fec0000010000 */
[----:B------:R1:W-:Y:S04]  /*20b90*/  STSM.16.M88.4 [R2], R20 ;  /* 0x0000001402007844 */ /* 0x0003e80000000200 */
[----:B------:R1:W-:Y:S01]  /*20ba0*/  STSM.16.M88.4 [R2+0x200], R36 ;  /* 0x0002002402007844 */ /* 0x0003e20000000200 */
[----:B------:R-:W-:Y:S01]  /*20bb0*/  BAR.SYNC.DEFER_BLOCKING 0x0 ;  /* 0x0000000000007b1d */ /* 0x000fe20000010000 */
[----:B-1----:R-:W-:Y:S01]  /*20bc0*/  MOV R20, R69 ;  /* 0x0000004500147202 */ /* 0x002fe20000000f00 */
[----:B------:R-:W-:-:S02]  /*20bd0*/  IMAD.MOV.U32 R21, RZ, RZ, R71 ;  /* 0x000000ffff157224 */ /* 0x000fc400078e0047 */
[----:B------:R-:W-:Y:S01]  /*20be0*/  IMAD.MOV.U32 R22, RZ, RZ, R85 ;  /* 0x000000ffff167224 */ /* 0x000fe200078e0055 */
[----:B------:R-:W-:Y:S01]  /*20bf0*/  MOV R36, R101 ;  /* 0x0000006500247202 */ /* 0x000fe20000000f00 */
[----:B------:R-:W-:Y:S02]  /*20c00*/  IMAD.MOV.U32 R38, RZ, RZ, R49 ;  /* 0x000000ffff267224 */ /* 0x000fe400078e0031 */
[----:B------:R-:W-:Y:S02]  /*20c10*/  IMAD.MOV.U32 R39, RZ, RZ, R51 ;  /* 0x000000ffff277224 */ /* 0x000fe400078e0033 */
[----:B------:R-:W-:Y:S02]  /*20c20*/  IMAD.MOV.U32 R23, RZ, RZ, R87 ;  /* 0x000000ffff177224 */ /* 0x000fe400078e0057 */
[----:B------:R-:W-:Y:S01]  /*20c30*/  IMAD.MOV.U32 R37, RZ, RZ, R103 ;  /* 0x000000ffff257224 */ /* 0x000fe200078e0067 */
[----:B------:R-:W1:Y:S04]  /*20c40*/  LDS.128 R56, [R3] ;  /* 0x0000000003387984 */ /* 0x000e680000000c00 */
[----:B------:R-:W-:Y:S01]  /*20c50*/  LDS.128 R48, [R3+0x400] ;  /* 0x0004000003307984 */ /* 0x000fe20000000c00 */
[----:B------:R-:W-:Y:S06]  /*20c60*/  BAR.SYNC.DEFER_BLOCKING 0x0 ;  /* 0x0000000000007b1d */ /* 0x000fec0000010000 */
[----:B------:R2:W-:Y:S04]  /*20c70*/  STSM.16.M88.4 [R2], R20 ;  /* 0x0000001402007844 */ /* 0x0005e80000000200 */
[----:B------:R1:W-:Y:S01]  /*20c80*/  STSM.16.M88.4 [R2+0x200], R36 ;  /* 0x0002002402007844 */ /* 0x0003e20000000200 */
[----:B------:R-:W-:Y:S01]  /*20c90*/  BAR.SYNC.DEFER_BLOCKING 0x0 ;  /* 0x0000000000007b1d */ /* 0x000fe20000010000 */
[----:B--2---:R-:W-:Y:S01]  /*20ca0*/  MOV R20, R72 ;  /* 0x0000004800147202 */ /* 0x004fe20000000f00 */
[----:B------:R-:W-:-:S02]  /*20cb0*/  IMAD.MOV.U32 R21, RZ, RZ, R74 ;  /* 0x000000ffff157224 */ /* 0x000fc400078e004a */
[----:B------:R-:W-:Y:S02]  /*20cc0*/  IMAD.MOV.U32 R22, RZ, RZ, R88 ;  /* 0x000000ffff167224 */ /* 0x000fe400078e0058 */
[----:B------:R-:W-:Y:S01]  /*20cd0*/  IMAD.MOV.U32 R23, RZ, RZ, R90 ;  /* 0x000000ffff177224 */ /* 0x000fe200078e005a */
[----:B------:R-:W2:Y:S04]  /*20ce0*/  LDS.128 R60, [R3] ;  /* 0x00000000033c7984 */ /* 0x000ea80000000c00 */
[----:B------:R-:W2:Y:S01]  /*20cf0*/  LDS.128 R64, [R3+0x400] ;  /* 0x0004000003407984 */ /* 0x000ea20000000c00 */
[----:B------:R-:W-:Y:S01]  /*20d00*/  BAR.SYNC.DEFER_BLOCKING 0x0 ;  /* 0x0000000000007b1d */ /* 0x000fe20000010000 */
[----:B-1----:R-:W-:Y:S01]  /*20d10*/  MOV R36, R104 ;  /* 0x0000006800247202 */ /* 0x002fe20000000f00 */
[----:B------:R-:W-:-:S02]  /*20d20*/  IMAD.MOV.U32 R37, RZ, RZ, R106 ;  /* 0x000000ffff257224 */ /* 0x000fc400078e006a */
[----:B------:R-:W-:Y:S02]  /*20d30*/  IMAD.MOV.U32 R38, RZ, RZ, R44 ;  /* 0x000000ffff267224 */ /* 0x000fe400078e002c */
[----:B------:R-:W-:Y:S01]  /*20d40*/  IMAD.MOV.U32 R39, RZ, RZ, R46 ;  /* 0x000000ffff277224 */ /* 0x000fe200078e002e */
[----:B------:R-:W-:Y:S04]  /*20d50*/  STSM.16.M88.4 [R2], R20 ;  /* 0x0000001402007844 */ /* 0x000fe80000000200 */
[----:B------:R1:W-:Y:S01]  /*20d60*/  STSM.16.M88.4 [R2+0x200], R36 ;  /* 0x0002002402007844 */ /* 0x0003e20000000200 */
[----:B------:R-:W-:Y:S01]  /*20d70*/  BAR.SYNC.DEFER_BLOCKING 0x0 ;  /* 0x0000000000007b1d */ /* 0x000fe20000010000 */
[----:B-1----:R-:W-:Y:S01]  /*20d80*/  IMAD.MOV.U32 R38, RZ, RZ, R45 ;  /* 0x000000ffff267224 */ /* 0x002fe200078e002d */
[----:B------:R-:W-:-:S04]  /*20d90*/  MOV R39, R47 ;  /* 0x0000002f00277202 */ /* 0x000fc80000000f00 */
[----:B------:R-:W1:Y:S04]  /*20da0*/  LDS.128 R44, [R3] ;  /* 0x00000000032c7984 */ /* 0x000e680000000c00 */
[----:B------:R-:W-:Y:S01]  /*20db0*/  LDS.128 R68, [R3+0x400] ;  /* 0x0004000003447984 */ /* 0x000fe20000000c00 */
[----:B------:R-:W-:Y:S01]  /*20dc0*/  MOV R20, R73 ;  /* 0x0000004900147202 */ /* 0x000fe20000000f00 */
[----:B------:R-:W-:Y:S01]  /*20dd0*/  IMAD.MOV.U32 R21, RZ, RZ, R75 ;  /* 0x000000ffff157224 */ /* 0x000fe200078e004b */
[----:B------:R-:W-:Y:S01]  /*20de0*/  MOV R36, R105 ;  /* 0x0000006900247202 */ /* 0x000fe20000000f00 */
[----:B------:R-:W-:Y:S02]  /*20df0*/  IMAD.MOV.U32 R22, RZ, RZ, R89 ;  /* 0x000000ffff167224 */ /* 0x000fe400078e0059 */
[----:B------:R-:W-:Y:S01]  /*20e00*/  IMAD.MOV.U32 R23, RZ, RZ, R91 ;  /* 0x000000ffff177224 */ /* 0x000fe200078e005b */
[----:B------:R-:W-:Y:S01]  /*20e10*/  BAR.SYNC.DEFER_BLOCKING 0x0 ;  /* 0x0000000000007b1d */ /* 0x000fe20000010000 */
[----:B------:R-:W-:Y:S01]  /*20e20*/  IMAD.MOV.U32 R37, RZ, RZ, R107 ;  /* 0x000000ffff257224 */ /* 0x000fe200078e006b */
[C---:B------:R-:W-:Y:S01]  /*20e30*/  LEA R72, P6, R31.reuse, R28, 0x2 ;  /* 0x0000001c1f487211 */ /* 0x040fe200078c10ff */
[----:B------:R-:W-:-:S03]  /*20e40*/  VIADD R75, R31, UR4 ;  /* 0x000000041f4b7c36 */ /* 0x000fc60008000000 */
[----:B------:R2:W-:Y:S04]  /*20e50*/  STSM.16.M88.4 [R2], R20 ;  /* 0x0000001402007844 */ /* 0x0005e80000000200 */
[----:B------:R1:W-:Y:S01]  /*20e60*/  STSM.16.M88.4 [R2+0x200], R36 ;  /* 0x0002002402007844 */ /* 0x0003e20000000200 */
[----:B------:R-:W-:Y:S01]  /*20e70*/  LEA.HI.X.SX32 R73, R31, R30, 0x2, P6 ;  /* 0x0000001e1f497211 */ /* 0x000fe200030f16ff */
[----:B------:R-:W-:Y:S01]  /*20e80*/  BAR.SYNC.DEFER_BLOCKING 0x0 ;  /* 0x0000000000007b1d */ /* 0x000fe20000010000 */
[C---:B------:R-:W-:Y:S01]  /*20e90*/  LEA R74, P6, R75.reuse, R28, 0x2 ;  /* 0x0000001c4b4a7211 */ /* 0x040fe200078c10ff */
[----:B------:R-:W-:-:S03]  /*20ea0*/  VIADD R31, R75, UR4 ;  /* 0x000000044b1f7c36 */ /* 0x000fc60008000000 */
[----:B------:R-:W-:Y:S02]  /*20eb0*/  LEA.HI.X.SX32 R75, R75, R30, 0x2, P6 ;  /* 0x0000001e4b4b7211 */ /* 0x000fe400030f16ff */
[----:B------:R-:W-:-:S04]  /*20ec0*/  LEA R76, P6, R31, R28, 0x2 ;  /* 0x0000001c1f4c7211 */ /* 0x000fc800078c10ff */
[----:B------:R-:W-:Y:S01]  /*20ed0*/  LEA.HI.X.SX32 R77, R31, R30, 0x2, P6 ;  /* 0x0000001e1f4d7211 */ /* 0x000fe200030f16ff */
[----:B------:R4:W-:Y:S01]  /*20ee0*/  @P3 STG.E desc[UR8][R72.64], R8 ;  /* 0x0000000848003986 */ /* 0x0009e2000c101908 */
[----:B------:R-:W-:Y:S01]  /*20ef0*/  ISETP.LT.AND P3, PT, R79, R29, !P0 ;  /* 0x0000001d4f00720c */ /* 0x000fe20004761270 */
[----:B------:R-:W-:-:S04]  /*20f00*/  VIADD R79, R31, UR4 ;  /* 0x000000041f4f7c36 */ /* 0x000fc80008000000 */
[C---:B--2---:R-:W-:Y:S01]  /*20f10*/  VIADD R23, R79.reuse, UR4 ;  /* 0x000000044f177c36 */ /* 0x044fe20008000000 */
[----:B------:R-:W-:-:S04]  /*20f20*/  LEA R20, P6, R79, R28, 0x2 ;  /* 0x0000001c4f147211 */ /* 0x000fc800078c10ff */
[----:B------:R-:W-:Y:S02]  /*20f30*/  LEA.HI.X.SX32 R21, R79, R30, 0x2, P6 ;  /* 0x0000001e4f157211 */ /* 0x000fe400030f16ff */
[C---:B------:R-:W-:Y:S02]  /*20f40*/  LEA R22, P6, R23.reuse, R28, 0x2 ;  /* 0x0000001c17167211 */ /* 0x040fe400078c10ff */
[C---:B------:R-:W-:Y:S01]  /*20f50*/  IADD3 R31, R23.reuse, UR4, RZ ;  /* 0x00000004171f7c10 */ /* 0x040fe2000fffe0ff */
[----:B------:R2:W-:Y:S01]  /*20f60*/  @P2 STG.E desc[UR8][R74.64], R16 ;  /* 0x000000104a002986 */ /* 0x0005e2000c101908 */
[----:B------:R-:W-:Y:S02]  /*20f70*/  LEA.HI.X.SX32 R23, R23, R30, 0x2, P6 ;  /* 0x0000001e17177211 */ /* 0x000fe400030f16ff */
[C---:B-1----:R-:W-:Y:S01]  /*20f80*/  LEA R36, P6, R31.reuse, R28, 0x2 ;  /* 0x0000001c1f247211 */ /* 0x042fe200078c10ff */
[----:B------:R-:W-:Y:S01]  /*20f90*/  VIADD R39, R31, UR4 ;  /* 0x000000041f277c36 */ /* 0x000fe20008000000 */
[----:B----4-:R-:W-:-:S02]  /*20fa0*/  ISETP.LT.AND P2, PT, R83, R29, !P0 ;  /* 0x0000001d5300720c */ /* 0x010fc40004741270 */
[----:B------:R-:W-:Y:S02]  /*20fb0*/  LEA.HI.X.SX32 R37, R31, R30, 0x2, P6 ;  /* 0x0000001e1f257211 */ /* 0x000fe400030f16ff */
[C---:B------:R-:W-:Y:S01]  /*20fc0*/  LEA R8, P6, R39.reuse, R28, 0x2 ;  /* 0x0000001c27087211 */ /* 0x040fe200078c10ff */
[----:B--2---:R-:W2:Y:S04]  /*20fd0*/  LDL.LU R74, [R1+0x9b4] ;  /* 0x0009b400014a7983 */ /* 0x004ea80000300800 */
[----:B------:R1:W-:Y:S04]  /*20fe0*/  @P1 STG.E desc[UR8][R76.64], R9 ;  /* 0x000000094c001986 */ /* 0x0003e8000c101908 */
[----:B------:R4:W-:Y:S04]  /*20ff0*/  @P5 STG.E desc[UR8][R20.64], R17 ;  /* 0x0000001114005986 */ /* 0x0009e8000c101908 */
[----:B------:R-:W2:Y:S01]  /*21000*/  LDL.LU R73, [R1+0x9b0] ;  /* 0x0009b00001497983 */ /* 0x000ea20000300800 */
[----:B-1----:R-:W-:-:S03]  /*21010*/  LEA.HI.X.SX32 R9, R39, R30, 0x2, P6 ;  /* 0x0000001e27097211 */ /* 0x002fc600030f16ff */
[----:B------:R-:W-:Y:S04]  /*21020*/  @P4 STG.E desc[UR8][R22.64], R10 ;  /* 0x0000000a16004986 */ /* 0x000fe8000c101908 */
[----:B------:R-:W2:Y:S04]  /*21030*/  LDL.LU R72, [R1+0x9ac] ;  /* 0x0009ac0001487983 */ /* 0x000ea80000300800 */
[----:B------:R1:W-:Y:S04]  /*21040*/  @P3 STG.E desc[UR8][R36.64], R18 ;  /* 0x0000001224003986 */ /* 0x0003e8000c101908 */
[----:B------:R-:W2:Y:S04]  /*21050*/  LDL.LU R38, [R1+0x9a8] ;  /* 0x0009a80001267983 */ /* 0x000ea80000300800 */
[----:B------:R1:W-:Y:S01]  /*21060*/  @P2 STG.E desc[UR8][R8.64], R11 ;  /* 0x0000000b08002986 */ /* 0x0003e2000c101908 */
[----:B---3--:R-:W-:-:S03]  /*21070*/  ISETP.LT.AND P2, PT, R0, R29, !P0 ;  /* 0x0000001d0000720c */ /* 0x008fc60004741270 */
[----:B------:R-:W3:Y:S04]  /*21080*/  LDL.LU R2, [R1+0x9a4] ;  /* 0x0009a40001027983 */ /* 0x000ee80000300800 */
[----:B------:R-:W3:Y:S01]  /*21090*/  LDL.LU R0, [R1+0x9a0] ;  /* 0x0009a00001007983 */ /* 0x000ee20000300800 */
[----:B------:R-:W-:Y:S01]  /*210a0*/  VIADD R31, R39, UR4 ;  /* 0x00000004271f7c36 */ /* 0x000fe20008000000 */
[-C--:B------:R-:W-:Y:S02]  /*210b0*/  ISETP.LT.AND P1, PT, R82, R29.reuse, !P0 ;  /* 0x0000001d5200720c */ /* 0x080fe40004721270 */
[----:B------:R-:W-:Y:S01]  /*210c0*/  ISETP.LT.AND P5, PT, R81, R29, !P0 ;  /* 0x0000001d5100720c */ /* 0x000fe200047a1270 */
[C---:B----4-:R-:W-:Y:S01]  /*210d0*/  VIADD R21, R31.reuse, UR4 ;  /* 0x000000041f157c36 */ /* 0x050fe20008000000 */
[C---:B------:R-:W-:Y:S01]  /*210e0*/  LEA R16, P6, R31.reuse, R28, 0x2 ;  /* 0x0000001c1f107211 */ /* 0x040fe200078c10ff */
[----:B-1----:R-:W4:Y:S03]  /*210f0*/  LDL.LU R36, [R1+0x99c] ;  /* 0x00099c0001247983 */ /* 0x002f260000300800 */
[----:B------:R-:W-:-:S02]  /*21100*/  LEA.HI.X.SX32 R17, R31, R30, 0x2, P6 ;  /* 0x0000001e1f117211 */ /* 0x000fc400030f16ff */
[C---:B------:R-:W-:Y:S02]  /*21110*/  LEA R20, P6, R21.reuse, R28, 0x2 ;  /* 0x0000001c15147211 */ /* 0x040fe400078c10ff */
[C---:B------:R-:W-:Y:S02]  /*21120*/  IADD3 R23, R21.reuse, UR4, RZ ;  /* 0x0000000415177c10 */ /* 0x040fe4000fffe0ff */
[----:B------:R-:W-:Y:S02]  /*21130*/  LEA.HI.X.SX32 R21, R21, R30, 0x2, P6 ;  /* 0x0000001e15157211 */ /* 0x000fe400030f16ff */
[C---:B------:R-:W-:Y:S01]  /*21140*/  LEA R22, P6, R23.reuse, R28, 0x2 ;  /* 0x0000001c17167211 */ /* 0x040fe200078c10ff */
[----:B------:R-:W-:-:S03]  /*21150*/  VIADD R31, R23, UR4 ;  /* 0x00000004171f7c36 */ /* 0x000fc60008000000 */
[----:B------:R-:W-:Y:S01]  /*21160*/  LEA.HI.X.SX32 R23, R23, R30, 0x2, P6 ;  /* 0x0000001e17177211 */ /* 0x000fe200030f16ff */
[C---:B------:R-:W-:Y:S01]  /*21170*/  VIADD R11, R31.reuse, UR4 ;  /* 0x000000041f0b7c36 */ /* 0x040fe20008000000 */
[C---:B------:R-:W-:Y:S01]  /*21180*/  LEA R8, P6, R31.reuse, R28, 0x2 ;  /* 0x0000001c1f087211 */ /* 0x040fe200078c10ff */
[----:B------:R1:W-:Y:S01]  /*21190*/  @P1 STG.E desc[UR8][R16.64], R19 ;  /* 0x0000001310001986 */ /* 0x0003e2000c101908 */
[-C--:B------:R-:W-:Y:S02]  /*211a0*/  ISETP.LT.AND P4, PT, R80, R29.reuse, !P0 ;  /* 0x0000001d5000720c */ /* 0x080fe40004781270 */
[----:B------:R-:W-:Y:S01]  /*211b0*/  ISETP.LT.AND P3, PT, R78, R29, !P0 ;  /* 0x0000001d4e00720c */ /* 0x000fe20004761270 */
[----:B------:R1:W-:Y:S01]  /*211c0*/  @P5 STG.E desc[UR8][R20.64], R12 ;  /* 0x0000000c14005986 */ /* 0x0003e2000c101908 */
[----:B------:R-:W-:Y:S02]  /*211d0*/  LEA.HI.X.SX32 R9, R31, R30, 0x2, P6 ;  /* 0x0000001e1f097211 */ /* 0x000fe400030f16ff */
[C---:B------:R-:W-:Y:S01]  /*211e0*/  LEA R10, P6, R11.reuse, R28, 0x2 ;  /* 0x0000001c0b0a7211 */ /* 0x040fe200078c10ff */
[C---:B-1----:R-:W-:Y:S01]  /*211f0*/  VIADD R17, R11.reuse, UR4 ;  /* 0x000000040b117c36 */ /* 0x042fe20008000000 */
[----:B------:R-:W4:Y:S02]  /*21200*/  LDL.LU R12, [R1+0x998] ;  /* 0x00099800010c7983 */ /* 0x000f240000300800 */
[----:B------:R-:W-:-:S02]  /*21210*/  LEA.HI.X.SX32 R11, R11, R30, 0x2, P6 ;  /* 0x0000001e0b0b7211 */ /* 0x000fc400030f16ff */
[C---:B------:R-:W-:Y:S02]  /*21220*/  LEA R16, P6, R17.reuse, R28, 0x2 ;  /* 0x0000001c11107211 */ /* 0x040fe400078c10ff */
[C---:B------:R-:W-:Y:S02]  /*21230*/  IADD3 R19, R17.reuse, UR4, RZ ;  /* 0x0000000411137c10 */ /* 0x040fe4000fffe0ff */
[----:B------:R-:W-:Y:S01]  /*21240*/  LEA.HI.X.SX32 R17, R17, R30, 0x2, P6 ;  /* 0x0000001e11117211 */ /* 0x000fe200030f16ff */
[----:B------:R1:W-:Y:S04]  /*21250*/  @P4 STG.E desc[UR8][R22.64], R4 ;  /* 0x0000000416004986 */ /* 0x0003e8000c101908 */
[----:B------:R3:W-:Y:S04]  /*21260*/  @P3 STG.E desc[UR8][R8.64], R13 ;  /* 0x0000000d08003986 */ /* 0x0007e8000c101908 */
[----:B------:R3:W-:Y:S04]  /*21270*/  @P2 STG.E desc[UR8][R10.64], R5 ;  /* 0x000000050a002986 */ /* 0x0007e8000c101908 */
[----:B-1----:R-:W4:Y:S04]  /*21280*/  LDL.LU R22, [R1+0x994] ;  /* 0x0009940001167983 */ /* 0x002f280000300800 */
[----:B------:R-:W4:Y:S01]  /*21290*/  LDL.LU R20, [R1+0x990] ;  /* 0x0009900001147983 */ /* 0x000f220000300800 */
[----:B--2---:R-:W-:-:S13]  /*212a0*/  ISETP.LT.AND P1, PT, R74, R29, !P0 ;  /* 0x0000001d4a00720c */ /* 0x004fda0004721270 */
[----:B------:R1:W-:Y:S01]  /*212b0*/  @P1 STG.E desc[UR8][R16.64], R14 ;  /* 0x0000000e10001986 */ /* 0x0003e2000c101908 */
[----:B---3--:R-:W-:-:S03]  /*212c0*/  ISETP.LT.AND P2, PT, R2, R29, !P0 ;  /* 0x0000001d0200720c */ /* 0x008fc60004741270 */
[----:B------:R-:W2:Y:S01]  /*212d0*/  LDL.LU R2, [R1+0x98c] ;  /* 0x00098c0001027983 */ /* 0x000ea20000300800 */
[----:B------:R-:W-:-:S03]  /*212e0*/  ISETP.LT.AND P1, PT, R0, R29, !P0 ;  /* 0x0000001d0000720c */ /* 0x000fc60004721270 */
[----:B------:R-:W3:Y:S01]  /*212f0*/  LDL.LU R0, [R1+0x988] ;  /* 0x0009880001007983 */ /* 0x000ee20000300800 */
[C---:B------:R-:W-:Y:S01]  /*21300*/  LEA R18, P6, R19.reuse, R28, 0x2 ;  /* 0x0000001c13127211 */ /* 0x040fe200078c10ff */
[----:B------:R-:W-:Y:S01]  /*21310*/  VIADD R21, R19, UR4 ;  /* 0x0000000413157c36 */ /* 0x000fe20008000000 */
[-C--:B------:R-:W-:Y:S02]  /*21320*/  ISETP.LT.AND P5, PT, R73, R29.reuse, !P0 ;  /* 0x0000001d4900720c */ /* 0x080fe400047a1270 */
[----:B------:R-:W-:Y:S01]  /*21330*/  LEA.HI.X.SX32 R19, R19, R30, 0x2, P6 ;  /* 0x0000001e13137211 */ /* 0x000fe200030f16ff */
[C---:B------:R-:W-:Y:S01]  /*21340*/  VIADD R13, R21.reuse, UR4 ;  /* 0x00000004150d7c36 */ /* 0x040fe20008000000 */
[----:B------:R-:W-:Y:S02]  /*21350*/  ISETP.LT.AND P4, PT, R72, R29, !P0 ;  /* 0x0000001d4800720c */ /* 0x000fe40004781270 */
[----:B------:R-:W-:Y:S01]  /*21360*/  LEA R8, P6, R21, R28, 0x2 ;  /* 0x0000001c15087211 */ /* 0x000fe200078c10ff */
[----:B------:R-:W-:-:S03]  /*21370*/  VIADD R11, R13, UR4 ;  /* 0x000000040d0b7c36 */ /* 0x000fc60008000000 */
[----:B------:R-:W-:Y:S02]  /*21380*/  LEA.HI.X.SX32 R9, R21, R30, 0x2, P6 ;  /* 0x0000001e15097211 */ /* 0x000fe400030f16ff */
[C---:B------:R-:W-:Y:S01]  /*21390*/  LEA R4, P6, R13.reuse, R28, 0x2 ;  /* 0x0000001c0d047211 */ /* 0x040fe200078c10ff */
[----:B------:R4:W-:Y:S03]  /*213a0*/  @P5 STG.E desc[UR8][R18.64], R6 ;  /* 0x0000000612005986 */ /* 0x0009e6000c101908 */
[----:B------:R-:W-:Y:S02]  /*213b0*/  LEA.HI.X.SX32 R5, R13, R30, 0x2, P6 ;  /* 0x0000001e0d057211 */ /* 0x000fe400030f16ff */
[C---:B------:R-:W-:Y:S02]  /*213c0*/  LEA R10, P6, R11.reuse, R28, 0x2 ;  /* 0x0000001c0b0a7211 */ /* 0x040fe400078c10ff */
[----:B------:R-:W-:Y:S01]  /*213d0*/  IADD3 R13, R11, UR4, RZ ;  /* 0x000000040b0d7c10 */ /* 0x000fe2000fffe0ff */
[----:B------:R4:W-:Y:S01]  /*213e0*/  @P4 STG.E desc[UR8][R8.64], R15 ;  /* 0x0000000f08004986 */ /* 0x0009e2000c101908 */
[----:B------:R-:W-:-:S02]  /*213f0*/  ISETP.LT.AND P3, PT, R38, R29, !P0 ;  /* 0x0000001d2600720c */ /* 0x000fc40004761270 */
[----:B------:R-:W-:Y:S01]  /*21400*/  LEA.HI.X.SX32 R11, R11, R30, 0x2, P6 ;  /* 0x0000001e0b0b7211 */ /* 0x000fe200030f16ff */
[----:B-1----:R-:W-:Y:S01]  /*21410*/  VIADD R17, R13, UR4 ;  /* 0x000000040d117c36 */ /* 0x002fe20008000000 */
[-C--:B----4-:R-:W-:Y:S01]  /*21420*/  ISETP.LT.AND P5, PT, R36, R29.reuse, !P0 ;  /* 0x0000001d2400720c */ /* 0x090fe200047a1270 */
[----:B------:R-:W4:Y:S04]  /*21430*/  LDL.LU R19, [R1+0x974] ;  /* 0x0009740001137983 */ /* 0x000f280000300800 */
[----:B------:R-:W4:Y:S01]  /*21440*/  LDL.LU R16, [R1+0x970] ;  /* 0x0009700001107983 */ /* 0x000f220000300800 */
[----:B------:R-:W-:-:S03]  /*21450*/  ISETP.LT.AND P4, PT, R12, R29, !P0 ;  /* 0x0000001d0c00720c */ /* 0x000fc60004781270 */
[----:B------:R1:W-:Y:S01]  /*21460*/  @P3 STG.E desc[UR8][R4.64], R7 ;  /* 0x0000000704003986 */ /* 0x0003e2000c101908 */
[----:B------:R-:W-:-:S03]  /*21470*/  LEA R12, P6, R13, R28, 0x2 ;  /* 0x0000001c0d0c7211 */ /* 0x000fc600078c10ff */
[----:B------:R-:W4:Y:S01]  /*21480*/  LDL.LU R18, [R1+0x96c] ;  /* 0x00096c0001127983 */ /* 0x000f220000300800 */
[----:B------:R-:W-:Y:S02]  /*21490*/  LEA.HI.X.SX32 R13, R13, R30, 0x2, P6 ;  /* 0x0000001e0d0d7211 */ /* 0x000fe400030f16ff */
[C---:B------:R-:W-:Y:S01]  /*214a0*/  LEA R8, P6, R17.reuse, R28, 0x2 ;  /* 0x0000001c11087211 */ /* 0x040fe200078c10ff */
[----:B------:R1:W-:Y:S03]  /*214b0*/  @P2 STG.E desc[UR8][R10.64], R32 ;  /* 0x000000200a002986 */ /* 0x0003e6000c101908 */
[----:B------:R-:W-:Y:S01]  /*214c0*/  LEA.HI.X.SX32 R9, R17, R30, 0x2, P6 ;  /* 0x0000001e11097211 */ /* 0x000fe200030f16ff */
[----:B------:R1:W-:Y:S04]  /*214d0*/  @P1 STG.E desc[UR8][R12.64], R40 ;  /* 0x000000280c001986 */ /* 0x0003e8000c101908 */
[----:B------:R-:W4:Y:S04]  /*214e0*/  LDL.LU R14, [R1+0x968] ;  /* 0x00096800010e7983 */ /* 0x000f280000300800 */
[----:B------:R1:W-:Y:S01]  /*214f0*/  @P5 STG.E desc[UR8][R8.64], R33 ;  /* 0x0000002108005986 */ /* 0x0003e2000c101908 */
[----:B--2---:R-:W-:-:S03]  /*21500*/  ISETP.LT.AND P1, PT, R2, R29, !P0 ;  /* 0x0000001d0200720c */ /* 0x004fc60004721270 */
[----:B------:R-:W2:Y:S01]  /*21510*/  LDL.LU R2, [R1+0x964] ;  /* 0x0009640001027983 */ /* 0x000ea20000300800 */
[----:B---3--:R-:W-:-:S03]  /*21520*/  ISETP.LT.AND P5, PT, R0, R29, !P0 ;  /* 0x0000001d0000720c */ /* 0x008fc600047a1270 */
[----:B------:R-:W3:Y:S01]  /*21530*/  LDL.LU R0, [R1+0x960] ;  /* 0x0009600001007983 */ /* 0x000ee20000300800 */
[----:B------:R-:W-:Y:S01]  /*21540*/  VIADD R15, R17, UR4 ;  /* 0x00000004110f7c36 */ /* 0x000fe20008000000 */
[-C--:B------:R-:W-:Y:S02]  /*21550*/  ISETP.LT.AND P3, PT, R22, R29.reuse, !P0 ;  /* 0x0000001d1600720c */ /* 0x080fe40004761270 */
[----:B------:R-:W-:Y:S01]  /*21560*/  ISETP.LT.AND P2, PT, R20, R29, !P0 ;  /* 0x0000001d1400720c */ /* 0x000fe20004741270 */
[C---:B-1----:R-:W-:Y:S01]  /*21570*/  VIADD R7, R15.reuse, UR4 ;  /* 0x000000040f077c36 */ /* 0x042fe20008000000 */
[C---:B------:R-:W-:Y:S01]  /*21580*/  LEA R4, P6, R15.reuse, R28, 0x2 ;  /* 0x0000001c0f047211 */ /* 0x040fe200078c10ff */
[----:B------:R-:W3:Y:S03]  /*21590*/  LDL.LU R17, [R1+0x95c] ;  /* 0x00095c0001117983 */ /* 0x000ee60000300800 */
        /* <DEDUP_REMOVED lines=9> */
[----:B------:R1:W-:Y:S03]  /*21630*/  @P4 STG.E desc[UR8][R4.64], R41 ;  /* 0x0000002904004986 */ /* 0x0003e6000c101908 */
[----:B------:R-:W-:Y:S01]  /*21640*/  LEA.HI.X.SX32 R9, R13, R30, 0x2, P6 ;  /* 0x0000001e0d097211 */ /* 0x000fe200030f16ff */
[----:B------:R-:W-:Y:S01]  /*21650*/  VIADD R13, R15, UR4 ;  /* 0x000000040f0d7c36 */ /* 0x000fe20008000000 */
[----:B----4-:R-:W-:Y:S01]  /*21660*/  ISETP.LT.AND P4, PT, R19, R29, !P0 ;  /* 0x0000001d1300720c */ /* 0x010fe20004781270 */
[----:B------:R4:W-:Y:S01]  /*21670*/  @P3 STG.E desc[UR8][R6.64], R34 ;  /* 0x0000002206003986 */ /* 0x0009e2000c101908 */
[----:B-1----:R-:W-:-:S04]  /*21680*/  LEA R4, P6, R15, R28, 0x2 ;  /* 0x0000001c0f047211 */ /* 0x002fc800078c10ff */
[----:B------:R-:W-:Y:S02]  /*21690*/  LEA.HI.X.SX32 R5, R15, R30, 0x2, P6 ;  /* 0x0000001e0f057211 */ /* 0x000fe400030f16ff */
[C---:B----4-:R-:W-:Y:S01]  /*216a0*/  LEA R6, P6, R13.reuse, R28, 0x2 ;  /* 0x0000001c0d067211 */ /* 0x050fe200078c10ff */
[----:B------:R1:W-:Y:S01]  /*216b0*/  @P2 STG.E desc[UR8][R10.64], R42 ;  /* 0x0000002a0a002986 */ /* 0x0003e2000c101908 */
[-C--:B------:R-:W-:Y:S02]  /*216c0*/  ISETP.LT.AND P3, PT, R16, R29.reuse, !P0 ;  /* 0x0000001d1000720c */ /* 0x080fe40004761270 */
[----:B------:R-:W-:Y:S01]  /*216d0*/  LEA.HI.X.SX32 R7, R13, R30, 0x2, P6 ;  /* 0x0000001e0d077211 */ /* 0x000fe200030f16ff */
[----:B------:R-:W4:Y:S04]  /*216e0*/  LDL.LU R16, [R1+0x958] ;  /* 0x0009580001107983 */ /* 0x000f280000300800 */
[----:B------:R1:W-:Y:S01]  /*216f0*/  @P1 STG.E desc[UR8][R8.64], R35 ;  /* 0x0000002308001986 */ /* 0x0003e2000c101908 */
[----:B------:R-:W-:-:S03]  /*21700*/  ISETP.LT.AND P1, PT, R14, R29, !P0 ;  /* 0x0000001d0e00720c */ /* 0x000fc60004721270 */
[----:B------:R-:W4:Y:S04]  /*21710*/  LDL.LU R12, [R1+0x954] ;  /* 0x00095400010c7983 */ /* 0x000f280000300800 */
[----:B------:R1:W-:Y:S04]  /*21720*/  @P5 STG.E desc[UR8][R4.64], R43 ;  /* 0x0000002b04005986 */ /* 0x0003e8000c101908 */
[----:B------:R-:W4:Y:S04]  /*21730*/  LDL.LU R14, [R1+0x950] ;  /* 0x00095000010e7983 */ /* 0x000f280000300800 */
[----:B------:R1:W-:Y:S01]  /*21740*/  @P4 STG.E desc[UR8][R6.64], R24 ;  /* 0x0000001806004986 */ /* 0x0003e2000c101908 */
[----:B--2---:R-:W-:-:S03]  /*21750*/  ISETP.LT.AND P5, PT, R2, R29, !P0 ;  /* 0x0000001d0200720c */ /* 0x004fc600047a1270 */
[----:B------:R-:W2:Y:S01]  /*21760*/  LDL.LU R2, [R1+0x94c] ;  /* 0x00094c0001027983 */ /* 0x000ea20000300800 */
[----:B---3--:R-:W-:-:S03]  /*21770*/  ISETP.LT.AND P4, PT, R0, R29, !P0 ;  /* 0x0000001d0000720c */ /* 0x008fc60004781270 */
[----:B------:R-:W3:Y:S01]  /*21780*/  LDL.LU R0, [R1+0x948] ;  /* 0x0009480001007983 */ /* 0x000ee20000300800 */
[----:B------:R-:W-:-:S04]  /*21790*/  IADD3 R15, R13, UR4, RZ ;  /* 0x000000040d0f7c10 */ /* 0x000fc8000fffe0ff */
[C---:B-1----:R-:W-:Y:S01]  /*217a0*/  LEA R10, P6, R15.reuse, R28, 0x2 ;  /* 0x0000001c0f0a7211 */ /* 0x042fe200078c10ff */
[----:B------:R-:W-:-:S03]  /*217b0*/  VIADD R13, R15, UR4 ;  /* 0x000000040f0d7c36 */ /* 0x000fc60008000000 */
[----:B------:R-:W-:Y:S01]  /*217c0*/  LEA.HI.X.SX32 R11, R15, R30, 0x2, P6 ;  /* 0x0000001e0f0b7211 */ /* 0x000fe200030f16ff */
[C---:B------:R-:W-:Y:S01]  /*217d0*/  VIADD R15, R13.reuse, UR4 ;  /* 0x000000040d0f7c36 */ /* 0x040fe20008000000 */
[C---:B------:R-:W-:Y:S02]  /*217e0*/  LEA R8, P6, R13.reuse, R28, 0x2 ;  /* 0x0000001c0d087211 */ /* 0x040fe400078c10ff */
[----:B------:R-:W-:Y:S02]  /*217f0*/  ISETP.LT.AND P2, PT, R18, R29, !P0 ;  /* 0x0000001d1200720c */ /* 0x000fe40004741270 */
[----:B------:R-:W-:Y:S01]  /*21800*/  LEA.HI.X.SX32 R9, R13, R30, 0x2, P6 ;  /* 0x0000001e0d097211 */ /* 0x000fe200030f16ff */
[C---:B------:R-:W-:Y:S01]  /*21810*/  VIADD R13, R15.reuse, UR4 ;  /* 0x000000040f0d7c36 */ /* 0x040fe20008000000 */
[----:B------:R-:W-:-:S04]  /*21820*/  LEA R4, P6, R15, R28, 0x2 ;  /* 0x0000001c0f047211 */ /* 0x000fc800078c10ff */
[----:B------:R-:W-:Y:S02]  /*21830*/  LEA.HI.X.SX32 R5, R15, R30, 0x2, P6 ;  /* 0x0000001e0f057211 */ /* 0x000fe400030f16ff */
[C---:B------:R-:W-:Y:S02]  /*21840*/  LEA R6, P6, R13.reuse, R28, 0x2 ;  /* 0x0000001c0d067211 */ /* 0x040fe400078c10ff */
[C---:B------:R-:W-:Y:S01]  /*21850*/  IADD3 R15, R13.reuse, UR4, RZ ;  /* 0x000000040d0f7c10 */ /* 0x040fe2000fffe0ff */
[----:B------:R1:W-:Y:S01]  /*21860*/  @P3 STG.E desc[UR8][R10.64], R52 ;  /* 0x000000340a003986 */ /* 0x0003e2000c101908 */
[----:B------:R-:W-:Y:S02]  /*21870*/  LEA.HI.X.SX32 R7, R13, R30, 0x2, P6 ;  /* 0x0000001e0d077211 */ /* 0x000fe400030f16ff */
[----:B------:R-:W-:Y:S01]  /*21880*/  ISETP.LT.AND P3, PT, R17, R29, !P0 ;  /* 0x0000001d1100720c */ /* 0x000fe20004761270 */
[C---:B------:R-:W-:Y:S01]  /*21890*/  VIADD R13, R15.reuse, UR4 ;  /* 0x000000040f0d7c36 */ /* 0x040fe20008000000 */
[----:B------:R-:W3:Y:S01]  /*218a0*/  LDL.LU R17, [R1+0x944] ;  /* 0x0009440001117983 */ /* 0x000ee20000300800 */
[----:B-1----:R-:W-:-:S03]  /*218b0*/  LEA R10, P6, R15, R28, 0x2 ;  /* 0x0000001c0f0a7211 */ /* 0x002fc600078c10ff */
[----:B------:R1:W-:Y:S01]  /*218c0*/  @P2 STG.E desc[UR8][R8.64], R25 ;  /* 0x0000001908002986 */ /* 0x0003e2000c101908 */
[----:B------:R-:W-:-:S03]  /*218d0*/  LEA.HI.X.SX32 R11, R15, R30, 0x2, P6 ;  /* 0x0000001e0f0b7211 */ /* 0x000fc600030f16ff */
[----:B------:R3:W-:Y:S01]  /*218e0*/  @P1 STG.E desc[UR8][R4.64], R53 ;  /* 0x0000003504001986 */ /* 0x0007e2000c101908 */
[----:B-1----:R-:W-:-:S03]  /*218f0*/  LEA R8, P6, R13, R28, 0x2 ;  /* 0x0000001c0d087211 */ /* 0x002fc600078c10ff */
[----:B------:R1:W-:Y:S01]  /*21900*/  @P5 STG.E desc[UR8][R6.64], R26 ;  /* 0x0000001a06005986 */ /* 0x0003e2000c101908 */
[-C--:B----4-:R-:W-:Y:S02]  /*21910*/  ISETP.LT.AND P2, PT, R16, R29.reuse, !P0 ;  /* 0x0000001d1000720c */ /* 0x090fe40004741270 */
[----:B------:R-:W-:Y:S01]  /*21920*/  LEA.HI.X.SX32 R9, R13, R30, 0x2, P6 ;  /* 0x0000001e0d097211 */ /* 0x000fe200030f16ff */
[----:B------:R-:W4:Y:S01]  /*21930*/  LDL.LU R16, [R1+0x940] ;  /* 0x0009400001107983 */ /* 0x000f220000300800 */
[----:B------:R-:W-:-:S03]  /*21940*/  ISETP.LT.AND P1, PT, R12, R29, !P0 ;  /* 0x0000001d0c00720c */ /* 0x000fc60004721270 */
[----:B------:R-:W4:Y:S01]  /*21950*/  LDL.LU R12, [R1+0x93c] ;  /* 0x00093c00010c7983 */ /* 0x000f220000300800 */
[----:B------:R-:W-:-:S03]  /*21960*/  ISETP.LT.AND P5, PT, R14, R29, !P0 ;  /* 0x0000001d0e00720c */ /* 0x000fc600047a1270 */
[----:B------:R1:W-:Y:S04]  /*21970*/  @P4 STG.E desc[UR8][R10.64], R54 ;  /* 0x000000360a004986 */ /* 0x0003e8000c101908 */
[----:B------:R-:W4:Y:S04]  /*21980*/  LDL.LU R14, [R1+0x938] ;  /* 0x00093800010e7983 */ /* 0x000f280000300800 */
[----:B------:R1:W-:Y:S01]  /*21990*/  @P3 STG.E desc[UR8][R8.64], R27 ;  /* 0x0000001b08003986 */ /* 0x0003e2000c101908 */
[----:B--2---:R-:W-:-:S03]  /*219a0*/  ISETP.LT.AND P4, PT, R2, R29, !P0 ;  /* 0x0000001d0200720c */ /* 0x004fc60004781270 */
[----:B------:R-:W2:Y:S01]  /*219b0*/  LDL.LU R2, [R1+0x934] ;  /* 0x0009340001027983 */ /* 0x000ea20000300800 */
[----:B---3--:R-:W-:-:S03]  /*219c0*/  ISETP.LT.AND P3, PT, R0, R29, !P0 ;  /* 0x0000001d0000720c */ /* 0x008fc60004761270 */
[----:B------:R-:W3:Y:S01]  /*219d0*/  LDL.LU R0, [R1+0x930] ;  /* 0x0009300001007983 */ /* 0x000ee20000300800 */
[----:B------:R-:W-:-:S04]  /*219e0*/  VIADD R15, R13, UR4 ;  /* 0x000000040d0f7c36 */ /* 0x000fc80008000000 */
[C---:B------:R-:W-:Y:S01]  /*219f0*/  VIADD R13, R15.reuse, UR4 ;  /* 0x000000040f0d7c36 */ /* 0x040fe20008000000 */
[----:B------:R-:W-:-:S04]  /*21a00*/  LEA R4, P6, R15, R28, 0x2 ;  /* 0x0000001c0f047211 */ /* 0x000fc800078c10ff */
[----:B------:R-:W-:Y:S02]  /*21a10*/  LEA.HI.X.SX32 R5, R15, R30, 0x2, P6 ;  /* 0x0000001e0f057211 */ /* 0x000fe400030f16ff */
[C---:B-1----:R-:W-:Y:S02]  /*21a20*/  LEA R6, P6, R13.reuse, R28, 0x2 ;  /* 0x0000001c0d067211 */ /* 0x042fe400078c10ff */
        /* <DEDUP_REMOVED lines=10> */
[----:B------:R-:W-:Y:S02]  /*21ad0*/  ISETP.LT.AND P2, PT, R17, R29, !P0 ;  /* 0x0000001d1100720c */ /* 0x000fe40004741270 */
[----:B------:R-:W3:Y:S01]  /*21ae0*/  LDL.LU R17, [R1+0x92c] ;  /* 0x00092c0001117983 */ /* 0x000ee20000300800 */
[----:B-1----:R-:W-:-:S03]  /*21af0*/  LEA R4, P6, R15, R28, 0x2 ;  /* 0x0000001c0f047211 */ /* 0x002fc600078c10ff */
[----:B------:R1:W-:Y:S01]  /*21b00*/  @P1 STG.E desc[UR8][R6.64], R56 ;  /* 0x0000003806001986 */ /* 0x0003e2000c101908 */
[----:B------:R-:W-:-:S03]  /*21b10*/  LEA.HI.X.SX32 R5, R15, R30, 0x2, P6 ;  /* 0x0000001e0f057211 */ /* 0x000fc600030f16ff */
[----:B------:R3:W-:Y:S01]  /*21b20*/  @P5 STG.E desc[UR8][R10.64], R60 ;  /* 0x0000003c0a005986 */ /* 0x0007e2000c101908 */
[----:B-1----:R-:W-:-:S03]  /*21b30*/  LEA R6, P6, R13, R28, 0x2 ;  /* 0x0000001c0d067211 */ /* 0x002fc600078c10ff */
[----:B------:R1:W-:Y:S01]  /*21b40*/  @P4 STG.E desc[UR8][R8.64], R57 ;  /* 0x0000003908004986 */ /* 0x0003e2000c101908 */
[----:B------:R-:W-:Y:S02]  /*21b50*/  LEA.HI.X.SX32 R7, R13, R30, 0x2, P6 ;  /* 0x0000001e0d077211 */ /* 0x000fe400030f16ff */
[-C--:B----4-:R-:W-:Y:S01]  /*21b60*/  ISETP.LT.AND P1, PT, R16, R29.reuse, !P0 ;  /* 0x0000001d1000720c */ /* 0x090fe20004721270 */
[----:B------:R4:W-:Y:S01]  /*21b70*/  @P3 STG.E desc[UR8][R4.64], R61 ;  /* 0x0000003d04003986 */ /* 0x0009e2000c101908 */
[----:B------:R-:W-:-:S03]  /*21b80*/  ISETP.LT.AND P5, PT, R12, R29, !P0 ;  /* 0x0000001d0c00720c */ /* 0x000fc600047a1270 */
[----:B------:R-:W4:Y:S04]  /*21b90*/  LDL.LU R16, [R1+0x928] ;  /* 0x0009280001107983 */ /* 0x000f280000300800 */
[----:B------:R-:W4:Y:S01]  /*21ba0*/  LDL.LU R12, [R1+0x924] ;  /* 0x00092400010c7983 */ /* 0x000f220000300800 */
[----:B------:R-:W-:-:S03]  /*21bb0*/  ISETP.LT.AND P4, PT, R14, R29, !P0 ;  /* 0x0000001d0e00720c */ /* 0x000fc60004781270 */
[----:B------:R-:W4:Y:S04]  /*21bc0*/  LDL.LU R14, [R1+0x920] ;  /* 0x00092000010e7983 */ /* 0x000f280000300800 */
[----:B------:R4:W-:Y:S01]  /*21bd0*/  @P2 STG.E desc[UR8][R6.64], R58 ;  /* 0x0000003a06002986 */ /* 0x0009e2000c101908 */
[----:B--2---:R-:W-:-:S03]  /*21be0*/  ISETP.LT.AND P3, PT, R2, R29, !P0 ;  /* 0x0000001d0200720c */ /* 0x004fc60004761270 */
[----:B------:R-:W2:Y:S01]  /*21bf0*/  LDL.LU R2, [R1+0x91c] ;  /* 0x00091c0001027983 */ /* 0x000ea20000300800 */
[----:B---3--:R-:W-:-:S03]  /*21c00*/  ISETP.LT.AND P2, PT, R0, R29, !P0 ;  /* 0x0000001d0000720c */ /* 0x008fc60004741270 */
[----:B------:R-:W3:Y:S01]  /*21c10*/  LDL.LU R0, [R1+0x918] ;  /* 0x0009180001007983 */ /* 0x000ee20000300800 */
[----:B------:R-:W-:-:S03]  /*21c20*/  IADD3 R15, R13, UR4, RZ ;  /* 0x000000040d0f7c10 */ /* 0x000fc6000fffe0ff */
[----:B------:R-:W3:Y:S01]  /*21c30*/  LDL.LU R20, [R1+0x914] ;  /* 0x0009140001147983 */ /* 0x000ee20000300800 */
[C---:B------:R-:W-:Y:S01]  /*21c40*/  LEA R10, P6, R15.reuse, R28, 0x2 ;  /* 0x0000001c0f0a7211 */ /* 0x040fe200078c10ff */
[----:B------:R-:W-:-:S03]  /*21c50*/  VIADD R13, R15, UR4 ;  /* 0x000000040f0d7c36 */ /* 0x000fc60008000000 */
[----:B------:R-:W-:Y:S01]  /*21c60*/  LEA.HI.X.SX32 R11, R15, R30, 0x2, P6 ;  /* 0x0000001e0f0b7211 */ /* 0x000fe200030f16ff */
[C---:B------:R-:W-:Y:S01]  /*21c70*/  VIADD R15, R13.reuse, UR4 ;  /* 0x000000040d0f7c36 */ /* 0x040fe20008000000 */
[----:B-1----:R-:W-:-:S04]  /*21c80*/  LEA R8, P6, R13, R28, 0x2 ;  /* 0x0000001c0d087211 */ /* 0x002fc800078c10ff */
[----:B------:R-:W-:Y:S01]  /*21c90*/  LEA.HI.X.SX32 R9, R13, R30, 0x2, P6 ;  /* 0x0000001e0d097211 */ /* 0x000fe200030f16ff */
[C---:B------:R-:W-:Y:S01]  /*21ca0*/  VIADD R13, R15.reuse, UR4 ;  /* 0x000000040f0d7c36 */ /* 0x040fe20008000000 */
[----:B----4-:R-:W-:-:S04]  /*21cb0*/  LEA R4, P6, R15, R28, 0x2 ;  /* 0x0000001c0f047211 */ /* 0x010fc800078c10ff */
[----:B------:R-:W-:Y:S02]  /*21cc0*/  LEA.HI.X.SX32 R5, R15, R30, 0x2, P6 ;  /* 0x0000001e0f057211 */ /* 0x000fe400030f16ff */
[C---:B------:R-:W-:Y:S02]  /*21cd0*/  LEA R6, P6, R13.reuse, R28, 0x2 ;  /* 0x0000001c0d067211 */ /* 0x040fe400078c10ff */
[C---:B------:R-:W-:Y:S01]  /*21ce0*/  IADD3 R15, R13.reuse, UR4, RZ ;  /* 0x000000040d0f7c10 */ /* 0x040fe2000fffe0ff */
[----:B------:R1:W-:Y:S01]  /*21cf0*/  @P1 STG.E desc[UR8][R10.64], R62 ;  /* 0x0000003e0a001986 */ /* 0x0003e2000c101908 */
[----:B------:R-:W-:-:S03]  /*21d00*/  LEA.HI.X.SX32 R7, R13, R30, 0x2, P6 ;  /* 0x0000001e0d077211 */ /* 0x000fc600030f16ff */
[----:B------:R-:W-:Y:S01]  /*21d10*/  VIADD R13, R15, UR4 ;  /* 0x000000040f0d7c36 */ /* 0x000fe20008000000 */
[----:B------:R-:W-:Y:S01]  /*21d20*/  ISETP.LT.AND P1, PT, R17, R29, !P0 ;  /* 0x0000001d1100720c */ /* 0x000fe20004721270 */
[----:B------:R4:W-:Y:S01]  /*21d30*/  @P5 STG.E desc[UR8][R8.64], R59 ;  /* 0x0000003b08005986 */ /* 0x0009e2000c101908 */
[----:B-1----:R-:W-:-:S04]  /*21d40*/  LEA R10, P6, R15, R28, 0x2 ;  /* 0x0000001c0f0a7211 */ /* 0x002fc800078c10ff */
[----:B------:R-:W-:Y:S02]  /*21d50*/  LEA.HI.X.SX32 R11, R15, R30, 0x2, P6 ;  /* 0x0000001e0f0b7211 */ /* 0x000fe400030f16ff */
[C---:B----4-:R-:W-:Y:S01]  /*21d60*/  LEA R8, P6, R13.reuse, R28, 0x2 ;  /* 0x0000001c0d087211 */ /* 0x050fe200078c10ff */
[----:B------:R1:W-:Y:S03]  /*21d70*/  @P4 STG.E desc[UR8][R4.64], R63 ;  /* 0x0000003f04004986 */ /* 0x0003e6000c101908 */
[----:B------:R-:W-:Y:S01]  /*21d80*/  LEA.HI.X.SX32 R9, R13, R30, 0x2, P6 ;  /* 0x0000001e0d097211 */ /* 0x000fe200030f16ff */
[----:B------:R4:W-:Y:S04]  /*21d90*/  @P3 STG.E desc[UR8][R6.64], R48 ;  /* 0x0000003006003986 */ /* 0x0009e8000c101908 */
[----:B------:R4:W-:Y:S04]  /*21da0*/  @P2 STG.E desc[UR8][R10.64], R64 ;  /* 0x000000400a002986 */ /* 0x0009e8000c101908 */
[----:B------:R4:W-:Y:S01]  /*21db0*/  @P1 STG.E desc[UR8][R8.64], R49 ;  /* 0x0000003108001986 */ /* 0x0009e2000c101908 */
[----:B------:R-:W-:-:S03]  /*21dc0*/  ISETP.LT.AND P4, PT, R12, R29, !P0 ;  /* 0x0000001d0c00720c */ /* 0x000fc60004781270 */
[----:B------:R-:W4:Y:S01]  /*21dd0*/  LDL.LU R12, [R1+0x910] ;  /* 0x00091000010c7983 */ /* 0x000f220000300800 */
[----:B------:R-:W-:-:S03]  /*21de0*/  ISETP.LT.AND P3, PT, R14, R29, !P0 ;  /* 0x0000001d0e00720c */ /* 0x000fc60004761270 */
[----:B------:R-:W4:Y:S01]  /*21df0*/  LDL.LU R14, [R1+0x90c] ;  /* 0x00090c00010e7983 */ /* 0x000f220000300800 */
[----:B--2---:R-:W-:-:S03]  /*21e00*/  ISETP.LT.AND P2, PT, R2, R29, !P0 ;  /* 0x0000001d0200720c */ /* 0x004fc60004741270 */
[----:B------:R-:W2:Y:S01]  /*21e10*/  LDL.LU R2, [R1+0x908] ;  /* 0x0009080001027983 */ /* 0x000ea20000300800 */
[----:B---3--:R-:W-:-:S03]  /*21e20*/  ISETP.LT.AND P1, PT, R0, R29, !P0 ;  /* 0x0000001d0000720c */ /* 0x008fc60004721270 */
[----:B------:R-:W3:Y:S01]  /*21e30*/  LDL.LU R0, [R1+0x904] ;  /* 0x0009040001007983 */ /* 0x000ee20000300800 */
[----:B------:R-:W-:Y:S01]  /*21e40*/  VIADD R15, R13, UR4 ;  /* 0x000000040d0f7c36 */ /* 0x000fe20008000000 */
[----:B------:R-:W-:Y:S02]  /*21e50*/  ISETP.LT.AND P5, PT, R16, R29, !P0 ;  /* 0x0000001d1000720c */ /* 0x000fe400047a1270 */
[----:B------:R-:W3:Y:S01]  /*21e60*/  LDL.LU R21, [R1+0x900] ;  /* 0x0009000001157983 */ /* 0x000ee20000300800 */
[C---:B------:R-:W-:Y:S01]  /*21e70*/  VIADD R13, R15.reuse, UR4 ;  /* 0x000000040f0d7c36 */ /* 0x040fe20008000000 */
[C---:B-1----:R-:W-:Y:S02]  /*21e80*/  LEA R4, P6, R15.reuse, R28, 0x2 ;  /* 0x0000001c0f047211 */ /* 0x042fe400078c10ff */
[----:B------:R-:W1:Y:S02]  /*21e90*/  LDS.128 R16, [R3] ;  /* 0x0000000003107984 */ /* 0x000e640000000c00 */
[----:B------:R-:W-:-:S02]  /*21ea0*/  LEA.HI.X.SX32 R5, R15, R30, 0x2, P6 ;  /* 0x0000001e0f057211 */ /* 0x000fc400030f16ff */
[C---:B----4-:R-:W-:Y:S02]  /*21eb0*/  LEA R6, P6, R13.reuse, R28, 0x2 ;  /* 0x0000001c0d067211 */ /* 0x050fe400078c10ff */
        /* <DEDUP_REMOVED lines=9> */
[----:B------:R1:W-:Y:S01]  /*21f50*/  @P4 STG.E desc[UR8][R6.64], R50 ;  /* 0x0000003206004986 */ /* 0x0003e2000c101908 */
[----:B------:R-:W-:-:S03]  /*21f60*/  ISETP.LT.AND P5, PT, R20, R29, !P0 ;  /* 0x0000001d1400720c */ /* 0x000fc600047a1270 */
[----:B------:R-:W3:Y:S01]  /*21f70*/  LDL.LU R20, [R1+0x8fc] ;  /* 0x0008fc0001147983 */ /* 0x000ee20000300800 */
[----:B----4-:R-:W-:-:S03]  /*21f80*/  LEA R4, P6, R15, R28, 0x2 ;  /* 0x0000001c0f047211 */ /* 0x010fc600078c10ff */
[----:B------:R4:W-:Y:S01]  /*21f90*/  @P3 STG.E desc[UR8][R10.64], R66 ;  /* 0x000000420a003986 */ /* 0x0009e2000c101908 */
[----:B------:R-:W-:-:S03]  /*21fa0*/  LEA.HI.X.SX32 R5, R15, R30, 0x2, P6 ;  /* 0x0000001e0f057211 */ /* 0x000fc600030f16ff */
        /* <DEDUP_REMOVED lines=10> */
[----:B------:R-:W-:-:S03]  /*22050*/  VIADD R13, R15, UR4 ;  /* 0x000000040f0d7c36 */ /* 0x000fc60008000000 */
[----:B------:R-:W2:Y:S02]  /*22060*/  LDL.LU R24, [R1+0x8e8] ;  /* 0x0008e80001187983 */ /* 0x000ea40000300800 */
[C---:B-1----:R-:W-:Y:S02]  /*22070*/  LEA R6, P6, R13.reuse, R28, 0x2 ;  /* 0x0000001c0d067211 */ /* 0x042fe400078c10ff */
[C---:B------:R-:W-:Y:S02]  /*22080*/  IADD3 R15, R13.reuse, UR4, RZ ;  /* 0x000000040d0f7c10 */ /* 0x040fe4000fffe0ff */
[----:B------:R-:W-:Y:S02]  /*22090*/  LEA.HI.X.SX32 R7, R13, R30, 0x2, P6 ;  /* 0x0000001e0d077211 */ /* 0x000fe400030f16ff */
[C---:B----4-:R-:W-:Y:S01]  /*220a0*/  LEA R10, P6, R15.reuse, R28, 0x2 ;  /* 0x0000001c0f0a7211 */ /* 0x050fe200078c10ff */
[----:B------:R-:W-:-:S03]  /*220b0*/  VIADD R13, R15, UR4 ;  /* 0x000000040f0d7c36 */ /* 0x000fc60008000000 */
[----:B------:R-:W-:Y:S01]  /*220c0*/  LEA.HI.X.SX32 R11, R15, R30, 0x2, P6 ;  /* 0x0000001e0f0b7211 */ /* 0x000fe200030f16ff */
[C---:B------:R-:W-:Y:S01]  /*220d0*/  VIADD R15, R13.reuse, UR4 ;  /* 0x000000040d0f7c36 */ /* 0x040fe20008000000 */
[----:B------:R-:W-:-:S04]  /*220e0*/  LEA R8, P6, R13, R28, 0x2 ;  /* 0x0000001c0d087211 */ /* 0x000fc800078c10ff */
[----:B------:R-:W-:Y:S01]  /*220f0*/  LEA.HI.X.SX32 R9, R13, R30, 0x2, P6 ;  /* 0x0000001e0d097211 */ /* 0x000fe200030f16ff */
[C---:B------:R-:W-:Y:S01]  /*22100*/  VIADD R13, R15.reuse, UR4 ;  /* 0x000000040f0d7c36 */ /* 0x040fe20008000000 */
[----:B------:R-:W-:Y:S01]  /*22110*/  LEA R4, P6, R15, R28, 0x2 ;  /* 0x0000001c0f047211 */ /* 0x000fe200078c10ff */
[----:B------:R1:W-:Y:S01]  /*22120*/  @P5 STG.E desc[UR8][R6.64], R44 ;  /* 0x0000002c06005986 */ /* 0x0003e2000c101908 */
[----:B------:R-:W-:Y:S02]  /*22130*/  ISETP.LT.AND P5, PT, R21, R29, !P0 ;  /* 0x0000001d1500720c */ /* 0x000fe400047a1270 */
[----:B------:R-:W-:Y:S02]  /*22140*/  LEA.HI.X.SX32 R5, R15, R30, 0x2, P6 ;  /* 0x0000001e0f057211 */ /* 0x000fe400030f16ff */
[C---:B------:R-:W-:Y:S01]  /*22150*/  IADD3 R15, R13.reuse, UR4, RZ ;  /* 0x000000040d0f7c10 */ /* 0x040fe2000fffe0ff */
[----:B------:R4:W-:Y:S01]  /*22160*/  @P4 STG.E desc[UR8][R10.64], R16 ;  /* 0x000000100a004986 */ /* 0x0009e2000c101908 */
[----:B-1----:R-:W-:-:S04]  /*22170*/  LEA R6, P6, R13, R28, 0x2 ;  /* 0x0000001c0d067211 */ /* 0x002fc800078c10ff */
[----:B------:R-:W-:Y:S02]  /*22180*/  LEA.HI.X.SX32 R7, R13, R30, 0x2, P6 ;  /* 0x0000001e0d077211 */ /* 0x000fe400030f16ff */
[C---:B----4-:R-:W-:Y:S01]  /*22190*/  LEA R10, P6, R15.reuse, R28, 0x2 ;  /* 0x0000001c0f0a7211 */ /* 0x050fe200078c10ff */
[----:B------:R1:W-:Y:S03]  /*221a0*/  @P3 STG.E desc[UR8][R8.64], R45 ;  /* 0x0000002d08003986 */ /* 0x0003e6000c101908 */
[----:B------:R-:W-:Y:S01]  /*221b0*/  LEA.HI.X.SX32 R11, R15, R30, 0x2, P6 ;  /* 0x0000001e0f0b7211 */ /* 0x000fe200030f16ff */
[----:B------:R-:W-:Y:S04]  /*221c0*/  @P2 STG.E desc[UR8][R4.64], R17 ;  /* 0x0000001104002986 */ /* 0x000fe8000c101908 */
[----:B------:R-:W4:Y:S04]  /*221d0*/  LDL.LU R16, [R1+0x8e4] ;  /* 0x0008e40001107983 */ /* 0x000f280000300800 */
[----:B------:R-:W-:Y:S04]  /*221e0*/  @P1 STG.E desc[UR8][R6.64], R46 ;  /* 0x0000002e06001986 */ /* 0x000fe8000c101908 */
[----:B------:R-:W-:Y:S01]  /*221f0*/  @P5 STG.E desc[UR8][R10.64], R18 ;  /* 0x000000120a005986 */ /* 0x000fe2000c101908 */
[----:B------:R-:W-:-:S03]  /*22200*/  ISETP.LT.AND P3, PT, R12, R29, !P0 ;  /* 0x0000001d0c00720c */ /* 0x000fc60004761270 */
[----:B------:R-:W4:Y:S01]  /*22210*/  LDL.LU R12, [R1+0x8e0] ;  /* 0x0008e000010c7983 */ /* 0x000f220000300800 */
[----:B------:R-:W-:-:S03]  /*22220*/  ISETP.LT.AND P2, PT, R14, R29, !P0 ;  /* 0x0000001d0e00720c */ /* 0x000fc60004741270 */
[----:B------:R-:W4:Y:S01]  /*22230*/  LDL.LU R14, [R1+0x8dc] ;  /* 0x0008dc00010e7983 */ /* 0x000f220000300800 */
[----:B---3--:R-:W-:-:S03]  /*22240*/  ISETP.LT.AND P5, PT, R0, R29, !P0 ;  /* 0x0000001d0000720c */ /* 0x008fc600047a1270 */
[----:B------:R-:W3:Y:S01]  /*22250*/  LDL.LU R0, [R1+0x8d8] ;  /* 0x0008d80001007983 */ /* 0x000ee20000300800 */
[----:B------:R-:W-:-:S03]  /*22260*/  ISETP.LT.AND P4, PT, R20, R29, !P0 ;  /* 0x0000001d1400720c */ /* 0x000fc60004781270 */
[----:B------:R1:W4:Y:S01]  /*22270*/  LDS.128 R20, [R3+0x400] ;  /* 0x0004000003147984 */ /* 0x0003220000000c00 */
[----:B------:R-:W-:Y:S01]  /*22280*/  VIADD R13, R15, UR4 ;  /* 0x000000040f0d7c36 */ /* 0x000fe20008000000 */
[----:B--2---:R-:W-:-:S04]  /*22290*/  ISETP.LT.AND P1, PT, R2, R29, !P0 ;  /* 0x0000001d0200720c */ /* 0x004fc80004721270 */
[C---:B-1----:R-:W-:Y:S01]  /*222a0*/  LEA R8, P6, R13.reuse, R28, 0x2 ;  /* 0x0000001c0d087211 */ /* 0x042fe200078c10ff */
[----:B------:R-:W-:-:S03]  /*222b0*/  VIADD R3, R13, UR4 ;  /* 0x000000040d037c36 */ /* 0x000fc60008000000 */
[----:B------:R-:W-:Y:S01]  /*222c0*/  LEA.HI.X.SX32 R9, R13, R30, 0x2, P6 ;  /* 0x0000001e0d097211 */ /* 0x000fe200030f16ff */
[C---:B------:R-:W-:Y:S01]  /*222d0*/  VIADD R5, R3.reuse, UR4 ;  /* 0x0000000403057c36 */ /* 0x040fe20008000000 */
[----:B------:R-:W-:-:S04]  /*222e0*/  LEA R2, P6, R3, R28, 0x2 ;  /* 0x0000001c03027211 */ /* 0x000fc800078c10ff */
[----:B------:R-:W-:Y:S02]  /*222f0*/  IADD3 R7, R5, UR4, RZ ;  /* 0x0000000405077c10 */ /* 0x000fe4000fffe0ff */
[----:B------:R-:W-:Y:S02]  /*22300*/  LEA.HI.X.SX32 R3, R3, R30, 0x2, P6 ;  /* 0x0000001e03037211 */ /* 0x000fe400030f16ff */
[----:B------:R-:W-:Y:S01]  /*22310*/  LEA R4, P6, R5, R28, 0x2 ;  /* 0x0000001c05047211 */ /* 0x000fe200078c10ff */
[----:B------:R-:W-:-:S03]  /*22320*/  VIADD R11, R7, UR4 ;  /* 0x00000004070b7c36 */ /* 0x000fc60008000000 */
[----:B------:R-:W-:Y:S02]  /*22330*/  LEA.HI.X.SX32 R5, R5, R30, 0x2, P6 ;  /* 0x0000001e05057211 */ /* 0x000fe400030f16ff */
[----:B------:R-:W-:Y:S01]  /*22340*/  LEA R6, P6, R7, R28, 0x2 ;  /* 0x0000001c07067211 */ /* 0x000fe200078c10ff */
[----:B------:R-:W-:Y:S01]  /*22350*/  VIADD R13, R11, UR4 ;  /* 0x000000040b0d7c36 */ /* 0x000fe20008000000 */
[----:B------:R-:W-:Y:S02]  /*22360*/  @P4 STG.E desc[UR8][R8.64], R47 ;  /* 0x0000002f08004986 */ /* 0x000fe4000c101908 */
[----:B------:R-:W-:Y:S01]  /*22370*/  LEA.HI.X.SX32 R7, R7, R30, 0x2, P6 ;  /* 0x0000001e07077211 */ /* 0x000fe200030f16ff */
[----:B------:R-:W-:Y:S01]  /*22380*/  VIADD R15, R13, UR4 ;  /* 0x000000040d0f7c36 */ /* 0x000fe20008000000 */
[----:B------:R1:W-:Y:S04]  /*22390*/  @P3 STG.E desc[UR8][R2.64], R19 ;  /* 0x0000001302003986 */ /* 0x0003e8000c101908 */
[----:B------:R2:W-:Y:S01]  /*223a0*/  @P2 STG.E desc[UR8][R4.64], R68 ;  /* 0x0000004404002986 */ /* 0x0005e2000c101908 */
[----:B------:R-:W-:-:S03]  /*223b0*/  IADD3 R17, R15, UR4, RZ ;  /* 0x000000040f117c10 */ /* 0x000fc6000fffe0ff */
[----:B----4-:R4:W-:Y:S01]  /*223c0*/  @P1 STG.E desc[UR8][R6.64], R20 ;  /* 0x0000001406001986 */ /* 0x0109e2000c101908 */
[-C--:B-1----:R-:W-:Y:S02]  /*223d0*/  LEA R2, P1, R13, R28.reuse, 0x2 ;  /* 0x0000001c0d027211 */ /* 0x082fe400078210ff */
[----:B------:R-:W-:Y:S02]  /*223e0*/  LEA R8, P6, R11, R28, 0x2 ;  /* 0x0000001c0b087211 */ /* 0x000fe400078c10ff */
[----:B------:R-:W-:Y:S02]  /*223f0*/  LEA.HI.X.SX32 R3, R13, R30, 0x2, P1 ;  /* 0x0000001e0d037211 */ /* 0x000fe400008f16ff */
[C---:B--2---:R-:W-:Y:S02]  /*22400*/  LEA R4, P1, R17.reuse, R28, 0x2 ;  /* 0x0000001c11047211 */ /* 0x044fe400078210ff */
[-C--:B------:R-:W-:Y:S01]  /*22410*/  ISETP.LT.AND P4, PT, R24, R29.reuse, !P0 ;  /* 0x0000001d1800720c */ /* 0x080fe20004781270 */
[----:B------:R-:W-:Y:S01]  /*22420*/  VIADD R19, R17, UR4 ;  /* 0x0000000411137c36 */ /* 0x000fe20008000000 */
[----:B------:R-:W-:-:S02]  /*22430*/  ISETP.LT.AND P3, PT, R16, R29, !P0 ;  /* 0x0000001d1000720c */ /* 0x000fc40004761270 */
[----:B------:R-:W-:Y:S02]  /*22440*/  LEA.HI.X.SX32 R9, R11, R30, 0x2, P6 ;  /* 0x0000001e0b097211 */ /* 0x000fe400030f16ff */
[-C--:B------:R-:W-:Y:S02]  /*22450*/  ISETP.LT.AND P2, PT, R12, R29.reuse, !P0 ;  /* 0x0000001d0c00720c */ /* 0x080fe40004741270 */
[----:B------:R-:W-:Y:S02]  /*22460*/  LEA R10, P6, R15, R28, 0x2 ;  /* 0x0000001c0f0a7211 */ /* 0x000fe400078c10ff */
[-C--:B------:R-:W-:Y:S02]  /*22470*/  LEA.HI.X.SX32 R5, R17, R30.reuse, 0x2, P1 ;  /* 0x0000001e11057211 */ /* 0x080fe400008f16ff */
[----:B------:R-:W-:Y:S02]  /*22480*/  ISETP.LT.AND P1, PT, R14, R29, !P0 ;  /* 0x0000001d0e00720c */ /* 0x000fe40004721270 */
[----:B------:R-:W-:-:S02]  /*22490*/  LEA.HI.X.SX32 R11, R15, R30, 0x2, P6 ;  /* 0x0000001e0f0b7211 */ /* 0x000fc400030f16ff */
[C---:B------:R-:W-:Y:S01]  /*224a0*/  LEA R12, P6, R19.reuse, R28, 0x2 ;  /* 0x0000001c130c7211 */ /* 0x040fe200078c10ff */
[C---:B------:R-:W-:Y:S01]  /*224b0*/  VIADD R15, R19.reuse, UR4 ;  /* 0x00000004130f7c36 */ /* 0x040fe20008000000 */
[----:B------:R4:W-:Y:S02]  /*224c0*/  @P5 STG.E desc[UR8][R8.64], R69 ;  /* 0x0000004508005986 */ /* 0x0009e4000c101908 */
[----:B------:R-:W-:Y:S02]  /*224d0*/  LEA.HI.X.SX32 R13, R19, R30, 0x2, P6 ;  /* 0x0000001e130d7211 */ /* 0x000fe400030f16ff */
[----:B------:R4:W-:Y:S01]  /*224e0*/  @P4 STG.E desc[UR8][R2.64], R21 ;  /* 0x0000001502004986 */ /* 0x0009e2000c101908 */
[----:B------:R-:W-:-:S03]  /*224f0*/  LEA R28, P6, R15, R28, 0x2 ;  /* 0x0000001c0f1c7211 */ /* 0x000fc600078c10ff */
[----:B------:R4:W-:Y:S04]  /*22500*/  @P3 STG.E desc[UR8][R10.64], R70 ;  /* 0x000000460a003986 */ /* 0x0009e8000c101908 */
[----:B------:R4:W-:Y:S04]  /*22510*/  @P2 STG.E desc[UR8][R4.64], R22 ;  /* 0x0000001604002986 */ /* 0x0009e8000c101908 */
[----:B------:R4:W-:Y:S01]  /*22520*/  @P1 STG.E desc[UR8][R12.64], R71 ;  /* 0x000000470c001986 */ /* 0x0009e2000c101908 */
[----:B---3--:R-:W-:Y:S02]  /*22530*/  ISETP.LT.AND P0, PT, R0, R29, !P0 ;  /* 0x0000001d0000720c */ /* 0x008fe40004701270 */
[----:B------:R-:W-:-:S11]  /*22540*/  LEA.HI.X.SX32 R29, R15, R30, 0x2, P6 ;  /* 0x0000001e0f1d7211 */ /* 0x000fd600030f16ff */
[----:B----4-:R-:W-:Y:S05]  /*22550*/  @!P0 EXIT ;  /* 0x000000000000894d */ /* 0x010fea0003800000 */
[----:B------:R-:W-:Y:S01]  /*22560*/  STG.E desc[UR8][R28.64], R23 ;  /* 0x000000171c007986 */ /* 0x000fe2000c101908 */
[----:B------:R-:W-:Y:S05]  /*22570*/  EXIT ;  /* 0x000000000000794d */ /* 0x000fea0003800000 */
.L_x_2:
[----:B------:R-:W-:-:S00]  /*22580*/  BRA `(.L_x_2) ;  /* 0xfffffffc00fc7947 */ /* 0x000fc0000383ffff */
[----:B------:R-:W-:-:S00]  /*22590*/  NOP ;  /* 0x0000000000007918 */ /* 0x000fc00000000000 */
        /* <DEDUP_REMOVED lines=14> */
.L_x_3:


//--------------------- .nv.shared.matmul_kernel  --------------------------
	.section	.nv.shared.matmul_kernel,"aw",@nobits
	.sectionflags	@""
	.align	16
	.zero		1024


//--------------------- .nv.shared.reserved.0     --------------------------
	.section	.nv.shared.reserved.0,"aw",@nobits
	.weak		__nv_reservedSMEM_offset_0_alias
	.size		__nv_reservedSMEM_offset_0_alias, 0, 0
	.other		__nv_reservedSMEM_offset_0_alias,@"STO_CUDA_RESERVED_SHARED STV_DEFAULT"
__nv_reservedSMEM_offset_0_alias:
	.zero		0


//--------------------- .nv.constant0.matmul_kernel --------------------------
	.section	.nv.constant0.matmul_kernel,"a",@progbits
	.sectionflags	@""
	.align	4
.nv.constant0.matmul_kernel:
	.zero		608


//--------------------- SYMBOLS --------------------------

	.type		.nv.reservedSmem.offset0,@object
	.size		.nv.reservedSmem.offset0,0x4
